//
// Generated by NVIDIA NVVM Compiler
//
// Compiler Build ID: CL-36424714
// Cuda compilation tools, release 13.0, V13.0.88
// Based on NVVM 20.0.0
//

.version 9.0
.target sm_100
.address_size 64

	// .globl	_Z18point_cloud_kernelPfPhS_PiS1_
.global .align 4 .b8 __cudart_i2opi_f[24] = {65, 144, 67, 60, 153, 149, 98, 219, 192, 221, 52, 245, 209, 87, 39, 252, 41, 21, 68, 78, 110, 131, 249, 162};

.visible .entry _Z18point_cloud_kernelPfPhS_PiS1_(
	.param .u64 .ptr .align 1 _Z18point_cloud_kernelPfPhS_PiS1__param_0,
	.param .u64 .ptr .align 1 _Z18point_cloud_kernelPfPhS_PiS1__param_1,
	.param .u64 .ptr .align 1 _Z18point_cloud_kernelPfPhS_PiS1__param_2,
	.param .u64 .ptr .align 1 _Z18point_cloud_kernelPfPhS_PiS1__param_3,
	.param .u64 .ptr .align 1 _Z18point_cloud_kernelPfPhS_PiS1__param_4
)
{
	.local .align 4 .b8 	__local_depot0[28];
	.reg .b64 	%SP;
	.reg .b64 	%SPL;
	.reg .pred 	%p<74>;
	.reg .b16 	%rs<2>;
	.reg .b32 	%r<324>;
	.reg .b32 	%f<209>;
	.reg .b64 	%rd<161>;
	.reg .b64 	%fd<31>;

	mov.u64 	%SPL, __local_depot0;
	ld.param.u64 	%rd60, [_Z18point_cloud_kernelPfPhS_PiS1__param_0];
	ld.param.u64 	%rd61, [_Z18point_cloud_kernelPfPhS_PiS1__param_1];
	ld.param.u64 	%rd62, [_Z18point_cloud_kernelPfPhS_PiS1__param_2];
	ld.param.u64 	%rd63, [_Z18point_cloud_kernelPfPhS_PiS1__param_3];
	ld.param.u64 	%rd64, [_Z18point_cloud_kernelPfPhS_PiS1__param_4];
	cvta.to.global.u64 	%rd1, %rd64;
	cvta.to.global.u64 	%rd65, %rd63;
	add.u64 	%rd2, %SPL, 0;
	mov.u32 	%r113, %tid.x;
	mov.u32 	%r114, %ctaid.x;
	mov.u32 	%r115, %ntid.x;
	mad.lo.s32 	%r1, %r114, %r115, %r113;
	ld.global.u32 	%r2, [%rd65];
	ld.global.u32 	%r3, [%rd1];
	mul.lo.s32 	%r116, %r3, %r2;
	setp.ge.s32 	%p1, %r1, %r116;
	@%p1 bra 	$L__BB0_70;
	cvta.to.global.u64 	%rd67, %rd62;
	cvta.to.global.u64 	%rd68, %rd61;
	div.s32 	%r4, %r1, %r2;
	mul.lo.s32 	%r117, %r2, %r4;
	sub.s32 	%r118, %r1, %r117;
	cvt.rn.f64.s32 	%fd2, %r3;
	rcp.rn.f64 	%fd1, %fd2;
	cvt.rn.f64.s32 	%fd3, %r2;
	mov.f64 	%fd4, 0d4000000000000000;
	div.rn.f64 	%fd5, %fd4, %fd3;
	cvt.s64.s32 	%rd69, %r1;
	add.s64 	%rd70, %rd68, %rd69;
	ld.global.u8 	%rs1, [%rd70];
	cvt.rn.f64.s32 	%fd6, %r4;
	mul.f64 	%fd7, %fd1, %fd6;
	mul.f64 	%fd8, %fd7, 0d400921FB00000000;
	cvt.rn.f32.f64 	%f1, %fd8;
	cvt.rn.f64.s32 	%fd9, %r118;
	mul.f64 	%fd10, %fd5, %fd9;
	mul.f64 	%fd11, %fd10, 0d400921FB00000000;
	cvt.rn.f32.f64 	%f2, %fd11;
	mul.lo.s32 	%r119, %r1, 6;
	mul.wide.s32 	%rd71, %r119, 4;
	add.s64 	%rd3, %rd67, %rd71;
	st.global.f32 	[%rd3+12], %f1;
	st.global.f32 	[%rd3+16], %f2;
	setp.eq.s16 	%p2, %rs1, 0;
	setp.lt.s32 	%p3, %r4, 160;
	or.pred  	%p4, %p3, %p2;
	@%p4 bra 	$L__BB0_70;
	ld.global.u32 	%r120, [%rd1];
	add.s32 	%r121, %r120, -160;
	setp.gt.s32 	%p5, %r4, %r121;
	@%p5 bra 	$L__BB0_70;
	cvt.rn.f32.u16 	%f49, %rs1;
	fma.rn.f32 	%f50, %f49, 0f3F000000, 0fC2F00000;
	cvt.f64.f32 	%fd12, %f50;
	mul.f64 	%fd13, %fd1, %fd12;
	mul.f64 	%fd14, %fd13, 0d400921FB00000000;
	cvt.rn.f32.f64 	%f51, %fd14;
	add.f32 	%f52, %f1, %f51;
	setp.lt.f32 	%p6, %f52, 0f00000000;
	selp.f32 	%f3, 0f3C23D70A, %f51, %p6;
	setp.eq.f32 	%p7, %f3, 0f00000000;
	mov.f32 	%f203, 0f41F00000;
	@%p7 bra 	$L__BB0_29;
	cvta.to.global.u64 	%rd72, %rd60;
	ld.global.f32 	%f4, [%rd72];
	mul.f32 	%f53, %f1, 0f3F22F983;
	cvt.rni.s32.f32 	%r303, %f53;
	cvt.rn.f32.s32 	%f54, %r303;
	fma.rn.f32 	%f55, %f54, 0fBFC90FDA, %f1;
	fma.rn.f32 	%f56, %f54, 0fB3A22168, %f55;
	fma.rn.f32 	%f202, %f54, 0fA7C234C5, %f56;
	abs.f32 	%f6, %f1;
	setp.ltu.f32 	%p8, %f6, 0f47CE4780;
	mov.u32 	%r295, %r303;
	mov.f32 	%f200, %f202;
	@%p8 bra 	$L__BB0_12;
	setp.neu.f32 	%p9, %f6, 0f7F800000;
	@%p9 bra 	$L__BB0_7;
	mov.f32 	%f59, 0f00000000;
	mul.rn.f32 	%f200, %f1, %f59;
	mov.b32 	%r295, 0;
	bra.uni 	$L__BB0_12;
$L__BB0_7:
	mov.b32 	%r6, %f1;
	shl.b32 	%r123, %r6, 8;
	or.b32  	%r7, %r123, -2147483648;
	mov.b64 	%rd139, 0;
	mov.b32 	%r292, 0;
	mov.u64 	%rd137, __cudart_i2opi_f;
	mov.u64 	%rd138, %rd2;
$L__BB0_8:
	.pragma "nounroll";
	ld.global.nc.u32 	%r124, [%rd137];
	mad.wide.u32 	%rd75, %r124, %r7, %rd139;
	shr.u64 	%rd139, %rd75, 32;
	st.local.u32 	[%rd138], %rd75;
	add.s32 	%r292, %r292, 1;
	add.s64 	%rd138, %rd138, 4;
	add.s64 	%rd137, %rd137, 4;
	setp.ne.s32 	%p10, %r292, 6;
	@%p10 bra 	$L__BB0_8;
	shr.u32 	%r125, %r6, 23;
	st.local.u32 	[%rd2+24], %rd139;
	and.b32  	%r10, %r125, 31;
	and.b32  	%r126, %r125, 224;
	add.s32 	%r127, %r126, -128;
	shr.u32 	%r128, %r127, 5;
	mul.wide.u32 	%rd76, %r128, 4;
	sub.s64 	%rd10, %rd2, %rd76;
	ld.local.u32 	%r293, [%rd10+24];
	ld.local.u32 	%r294, [%rd10+20];
	setp.eq.s32 	%p11, %r10, 0;
	@%p11 bra 	$L__BB0_11;
	shf.l.wrap.b32 	%r293, %r294, %r293, %r10;
	ld.local.u32 	%r129, [%rd10+16];
	shf.l.wrap.b32 	%r294, %r129, %r294, %r10;
$L__BB0_11:
	shr.u32 	%r130, %r293, 30;
	shf.l.wrap.b32 	%r131, %r294, %r293, 2;
	shl.b32 	%r132, %r294, 2;
	shr.u32 	%r133, %r131, 31;
	add.s32 	%r134, %r133, %r130;
	neg.s32 	%r135, %r134;
	setp.lt.s32 	%p12, %r6, 0;
	selp.b32 	%r295, %r135, %r134, %p12;
	xor.b32  	%r136, %r131, %r6;
	shr.s32 	%r137, %r131, 31;
	xor.b32  	%r138, %r137, %r131;
	xor.b32  	%r139, %r137, %r132;
	cvt.u64.u32 	%rd77, %r138;
	shl.b64 	%rd78, %rd77, 32;
	cvt.u64.u32 	%rd79, %r139;
	or.b64  	%rd80, %rd78, %rd79;
	cvt.rn.f64.s64 	%fd15, %rd80;
	mul.f64 	%fd16, %fd15, 0d3BF921FB54442D19;
	cvt.rn.f32.f64 	%f57, %fd16;
	neg.f32 	%f58, %f57;
	setp.lt.s32 	%p13, %r136, 0;
	selp.f32 	%f200, %f58, %f57, %p13;
$L__BB0_12:
	mul.rn.f32 	%f60, %f200, %f200;
	and.b32  	%r141, %r295, 1;
	setp.eq.b32 	%p14, %r141, 1;
	selp.f32 	%f61, 0f3F800000, %f200, %p14;
	fma.rn.f32 	%f62, %f60, %f61, 0f00000000;
	fma.rn.f32 	%f63, %f60, 0f37CBAC00, 0fBAB607ED;
	selp.f32 	%f64, %f63, 0fB94D4153, %p14;
	selp.f32 	%f65, 0f3D2AAABB, 0f3C0885E4, %p14;
	fma.rn.f32 	%f66, %f64, %f60, %f65;
	selp.f32 	%f67, 0fBEFFFFFF, 0fBE2AAAA8, %p14;
	fma.rn.f32 	%f68, %f66, %f60, %f67;
	fma.rn.f32 	%f69, %f68, %f62, %f61;
	and.b32  	%r142, %r295, 2;
	setp.eq.s32 	%p15, %r142, 0;
	mov.f32 	%f70, 0f00000000;
	sub.f32 	%f71, %f70, %f69;
	selp.f32 	%f10, %f69, %f71, %p15;
	add.f32 	%f11, %f3, %f1;
	mul.f32 	%f72, %f11, 0f3F22F983;
	cvt.rni.s32.f32 	%r299, %f72;
	cvt.rn.f32.s32 	%f73, %r299;
	fma.rn.f32 	%f74, %f73, 0fBFC90FDA, %f11;
	fma.rn.f32 	%f75, %f73, 0fB3A22168, %f74;
	fma.rn.f32 	%f201, %f73, 0fA7C234C5, %f75;
	abs.f32 	%f13, %f11;
	setp.ltu.f32 	%p16, %f13, 0f47CE4780;
	@%p16 bra 	$L__BB0_20;
	setp.neu.f32 	%p17, %f13, 0f7F800000;
	@%p17 bra 	$L__BB0_15;
	mov.f32 	%f78, 0f00000000;
	mul.rn.f32 	%f201, %f11, %f78;
	mov.b32 	%r299, 0;
	bra.uni 	$L__BB0_20;
$L__BB0_15:
	mov.b32 	%r20, %f11;
	shl.b32 	%r144, %r20, 8;
	or.b32  	%r21, %r144, -2147483648;
	mov.b64 	%rd142, 0;
	mov.b32 	%r296, 0;
	mov.u64 	%rd140, __cudart_i2opi_f;
	mov.u64 	%rd141, %rd2;
$L__BB0_16:
	.pragma "nounroll";
	ld.global.nc.u32 	%r145, [%rd140];
	mad.wide.u32 	%rd83, %r145, %r21, %rd142;
	shr.u64 	%rd142, %rd83, 32;
	st.local.u32 	[%rd141], %rd83;
	add.s32 	%r296, %r296, 1;
	add.s64 	%rd141, %rd141, 4;
	add.s64 	%rd140, %rd140, 4;
	setp.ne.s32 	%p18, %r296, 6;
	@%p18 bra 	$L__BB0_16;
	shr.u32 	%r146, %r20, 23;
	st.local.u32 	[%rd2+24], %rd142;
	and.b32  	%r24, %r146, 31;
	and.b32  	%r147, %r146, 224;
	add.s32 	%r148, %r147, -128;
	shr.u32 	%r149, %r148, 5;
	mul.wide.u32 	%rd84, %r149, 4;
	sub.s64 	%rd17, %rd2, %rd84;
	ld.local.u32 	%r297, [%rd17+24];
	ld.local.u32 	%r298, [%rd17+20];
	setp.eq.s32 	%p19, %r24, 0;
	@%p19 bra 	$L__BB0_19;
	shf.l.wrap.b32 	%r297, %r298, %r297, %r24;
	ld.local.u32 	%r150, [%rd17+16];
	shf.l.wrap.b32 	%r298, %r150, %r298, %r24;
$L__BB0_19:
	shr.u32 	%r151, %r297, 30;
	shf.l.wrap.b32 	%r152, %r298, %r297, 2;
	shl.b32 	%r153, %r298, 2;
	shr.u32 	%r154, %r152, 31;
	add.s32 	%r155, %r154, %r151;
	neg.s32 	%r156, %r155;
	setp.lt.s32 	%p20, %r20, 0;
	selp.b32 	%r299, %r156, %r155, %p20;
	xor.b32  	%r157, %r152, %r20;
	shr.s32 	%r158, %r152, 31;
	xor.b32  	%r159, %r158, %r152;
	xor.b32  	%r160, %r158, %r153;
	cvt.u64.u32 	%rd85, %r159;
	shl.b64 	%rd86, %rd85, 32;
	cvt.u64.u32 	%rd87, %r160;
	or.b64  	%rd88, %rd86, %rd87;
	cvt.rn.f64.s64 	%fd17, %rd88;
	mul.f64 	%fd18, %fd17, 0d3BF921FB54442D19;
	cvt.rn.f32.f64 	%f76, %fd18;
	neg.f32 	%f77, %f76;
	setp.lt.s32 	%p21, %r157, 0;
	selp.f32 	%f201, %f77, %f76, %p21;
$L__BB0_20:
	setp.ltu.f32 	%p22, %f6, 0f47CE4780;
	mul.f32 	%f79, %f201, %f201;
	fma.rn.f32 	%f80, %f79, 0f3C190000, 0f3B560000;
	fma.rn.f32 	%f81, %f80, %f79, 0f3CC70000;
	fma.rn.f32 	%f82, %f81, %f79, 0f3D5B0000;
	fma.rn.f32 	%f83, %f82, %f79, 0f3E089438;
	fma.rn.f32 	%f84, %f83, %f79, 0f3EAAAA88;
	mul.rn.f32 	%f85, %f79, %f201;
	fma.rn.f32 	%f86, %f84, %f85, %f201;
	abs.f32 	%f87, %f201;
	setp.eq.f32 	%p23, %f87, 0f3A00B43C;
	selp.f32 	%f88, %f201, %f86, %p23;
	and.b32  	%r162, %r299, 1;
	setp.eq.b32 	%p24, %r162, 1;
	neg.f32 	%f89, %f88;
	rcp.approx.ftz.f32 	%f90, %f89;
	selp.f32 	%f91, %f90, %f88, %p24;
	div.rn.f32 	%f17, %f10, %f91;
	@%p22 bra 	$L__BB0_28;
	setp.neu.f32 	%p25, %f6, 0f7F800000;
	@%p25 bra 	$L__BB0_23;
	mov.f32 	%f94, 0f00000000;
	mul.rn.f32 	%f202, %f1, %f94;
	mov.b32 	%r303, 0;
	bra.uni 	$L__BB0_28;
$L__BB0_23:
	mov.b32 	%r33, %f1;
	shl.b32 	%r164, %r33, 8;
	or.b32  	%r34, %r164, -2147483648;
	mov.b64 	%rd145, 0;
	mov.b32 	%r300, 0;
	mov.u64 	%rd143, __cudart_i2opi_f;
	mov.u64 	%rd144, %rd2;
$L__BB0_24:
	.pragma "nounroll";
	ld.global.nc.u32 	%r165, [%rd143];
	mad.wide.u32 	%rd91, %r165, %r34, %rd145;
	shr.u64 	%rd145, %rd91, 32;
	st.local.u32 	[%rd144], %rd91;
	add.s32 	%r300, %r300, 1;
	add.s64 	%rd144, %rd144, 4;
	add.s64 	%rd143, %rd143, 4;
	setp.ne.s32 	%p26, %r300, 6;
	@%p26 bra 	$L__BB0_24;
	shr.u32 	%r166, %r33, 23;
	st.local.u32 	[%rd2+24], %rd145;
	and.b32  	%r37, %r166, 31;
	and.b32  	%r167, %r166, 224;
	add.s32 	%r168, %r167, -128;
	shr.u32 	%r169, %r168, 5;
	mul.wide.u32 	%rd92, %r169, 4;
	sub.s64 	%rd24, %rd2, %rd92;
	ld.local.u32 	%r301, [%rd24+24];
	ld.local.u32 	%r302, [%rd24+20];
	setp.eq.s32 	%p27, %r37, 0;
	@%p27 bra 	$L__BB0_27;
	shf.l.wrap.b32 	%r301, %r302, %r301, %r37;
	ld.local.u32 	%r170, [%rd24+16];
	shf.l.wrap.b32 	%r302, %r170, %r302, %r37;
$L__BB0_27:
	shr.u32 	%r171, %r301, 30;
	shf.l.wrap.b32 	%r172, %r302, %r301, 2;
	shl.b32 	%r173, %r302, 2;
	shr.u32 	%r174, %r172, 31;
	add.s32 	%r175, %r174, %r171;
	neg.s32 	%r176, %r175;
	setp.lt.s32 	%p28, %r33, 0;
	selp.b32 	%r303, %r176, %r175, %p28;
	xor.b32  	%r177, %r172, %r33;
	shr.s32 	%r178, %r172, 31;
	xor.b32  	%r179, %r178, %r172;
	xor.b32  	%r180, %r178, %r173;
	cvt.u64.u32 	%rd93, %r179;
	shl.b64 	%rd94, %rd93, 32;
	cvt.u64.u32 	%rd95, %r180;
	or.b64  	%rd96, %rd94, %rd95;
	cvt.rn.f64.s64 	%fd19, %rd96;
	mul.f64 	%fd20, %fd19, 0d3BF921FB54442D19;
	cvt.rn.f32.f64 	%f92, %fd20;
	neg.f32 	%f93, %f92;
	setp.lt.s32 	%p29, %r177, 0;
	selp.f32 	%f202, %f93, %f92, %p29;
$L__BB0_28:
	add.s32 	%r182, %r303, 1;
	mul.rn.f32 	%f95, %f202, %f202;
	and.b32  	%r183, %r303, 1;
	setp.eq.b32 	%p30, %r183, 1;
	selp.f32 	%f96, %f202, 0f3F800000, %p30;
	fma.rn.f32 	%f97, %f95, %f96, 0f00000000;
	fma.rn.f32 	%f98, %f95, 0f37CBAC00, 0fBAB607ED;
	selp.f32 	%f99, 0fB94D4153, %f98, %p30;
	selp.f32 	%f100, 0f3C0885E4, 0f3D2AAABB, %p30;
	fma.rn.f32 	%f101, %f99, %f95, %f100;
	selp.f32 	%f102, 0fBE2AAAA8, 0fBEFFFFFF, %p30;
	fma.rn.f32 	%f103, %f101, %f95, %f102;
	fma.rn.f32 	%f104, %f103, %f97, %f96;
	and.b32  	%r184, %r182, 2;
	setp.eq.s32 	%p31, %r184, 0;
	mov.f32 	%f105, 0f00000000;
	sub.f32 	%f106, %f105, %f104;
	selp.f32 	%f107, %f104, %f106, %p31;
	sub.f32 	%f108, %f17, %f107;
	div.rn.f32 	%f203, %f4, %f108;
$L__BB0_29:
	setp.gt.f32 	%p32, %f203, 0f41F00000;
	setp.lt.f32 	%p33, %f203, 0f00000000;
	selp.f32 	%f109, 0f41F00000, %f203, %p33;
	selp.f32 	%f23, 0f41F00000, %f109, %p32;
	mul.f32 	%f110, %f1, 0f3F22F983;
	cvt.rni.s32.f32 	%r323, %f110;
	cvt.rn.f32.s32 	%f111, %r323;
	fma.rn.f32 	%f112, %f111, 0fBFC90FDA, %f1;
	fma.rn.f32 	%f113, %f111, 0fB3A22168, %f112;
	fma.rn.f32 	%f208, %f111, 0fA7C234C5, %f113;
	abs.f32 	%f25, %f1;
	setp.ltu.f32 	%p34, %f25, 0f47CE4780;
	mov.u32 	%r307, %r323;
	mov.f32 	%f204, %f208;
	@%p34 bra 	$L__BB0_37;
	setp.neu.f32 	%p35, %f25, 0f7F800000;
	@%p35 bra 	$L__BB0_32;
	mov.f32 	%f116, 0f00000000;
	mul.rn.f32 	%f204, %f1, %f116;
	mov.b32 	%r307, 0;
	bra.uni 	$L__BB0_37;
$L__BB0_32:
	mov.b32 	%r47, %f1;
	shl.b32 	%r186, %r47, 8;
	or.b32  	%r48, %r186, -2147483648;
	mov.b64 	%rd148, 0;
	mov.b32 	%r304, 0;
	mov.u64 	%rd146, __cudart_i2opi_f;
	mov.u64 	%rd147, %rd2;
$L__BB0_33:
	.pragma "nounroll";
	ld.global.nc.u32 	%r187, [%rd146];
	mad.wide.u32 	%rd99, %r187, %r48, %rd148;
	shr.u64 	%rd148, %rd99, 32;
	st.local.u32 	[%rd147], %rd99;
	add.s32 	%r304, %r304, 1;
	add.s64 	%rd147, %rd147, 4;
	add.s64 	%rd146, %rd146, 4;
	setp.ne.s32 	%p36, %r304, 6;
	@%p36 bra 	$L__BB0_33;
	shr.u32 	%r188, %r47, 23;
	st.local.u32 	[%rd2+24], %rd148;
	and.b32  	%r51, %r188, 31;
	and.b32  	%r189, %r188, 224;
	add.s32 	%r190, %r189, -128;
	shr.u32 	%r191, %r190, 5;
	mul.wide.u32 	%rd100, %r191, 4;
	sub.s64 	%rd31, %rd2, %rd100;
	ld.local.u32 	%r305, [%rd31+24];
	ld.local.u32 	%r306, [%rd31+20];
	setp.eq.s32 	%p37, %r51, 0;
	@%p37 bra 	$L__BB0_36;
	shf.l.wrap.b32 	%r305, %r306, %r305, %r51;
	ld.local.u32 	%r192, [%rd31+16];
	shf.l.wrap.b32 	%r306, %r192, %r306, %r51;
$L__BB0_36:
	shr.u32 	%r193, %r305, 30;
	shf.l.wrap.b32 	%r194, %r306, %r305, 2;
	shl.b32 	%r195, %r306, 2;
	shr.u32 	%r196, %r194, 31;
	add.s32 	%r197, %r196, %r193;
	neg.s32 	%r198, %r197;
	setp.lt.s32 	%p38, %r47, 0;
	selp.b32 	%r307, %r198, %r197, %p38;
	xor.b32  	%r199, %r194, %r47;
	shr.s32 	%r200, %r194, 31;
	xor.b32  	%r201, %r200, %r194;
	xor.b32  	%r202, %r200, %r195;
	cvt.u64.u32 	%rd101, %r201;
	shl.b64 	%rd102, %rd101, 32;
	cvt.u64.u32 	%rd103, %r202;
	or.b64  	%rd104, %rd102, %rd103;
	cvt.rn.f64.s64 	%fd21, %rd104;
	mul.f64 	%fd22, %fd21, 0d3BF921FB54442D19;
	cvt.rn.f32.f64 	%f114, %fd22;
	neg.f32 	%f115, %f114;
	setp.lt.s32 	%p39, %r199, 0;
	selp.f32 	%f204, %f115, %f114, %p39;
$L__BB0_37:
	mul.rn.f32 	%f117, %f204, %f204;
	and.b32  	%r204, %r307, 1;
	setp.eq.b32 	%p40, %r204, 1;
	selp.f32 	%f118, 0f3F800000, %f204, %p40;
	fma.rn.f32 	%f119, %f117, %f118, 0f00000000;
	fma.rn.f32 	%f120, %f117, 0f37CBAC00, 0fBAB607ED;
	selp.f32 	%f121, %f120, 0fB94D4153, %p40;
	selp.f32 	%f122, 0f3D2AAABB, 0f3C0885E4, %p40;
	fma.rn.f32 	%f123, %f121, %f117, %f122;
	selp.f32 	%f124, 0fBEFFFFFF, 0fBE2AAAA8, %p40;
	fma.rn.f32 	%f125, %f123, %f117, %f124;
	fma.rn.f32 	%f126, %f125, %f119, %f118;
	and.b32  	%r205, %r307, 2;
	setp.eq.s32 	%p41, %r205, 0;
	mov.f32 	%f127, 0f00000000;
	sub.f32 	%f128, %f127, %f126;
	selp.f32 	%f29, %f126, %f128, %p41;
	mov.f32 	%f129, 0f40490FD8;
	sub.f32 	%f30, %f129, %f2;
	mul.f32 	%f130, %f30, 0f3F22F983;
	cvt.rni.s32.f32 	%r319, %f130;
	cvt.rn.f32.s32 	%f131, %r319;
	fma.rn.f32 	%f132, %f131, 0fBFC90FDA, %f30;
	fma.rn.f32 	%f133, %f131, 0fB3A22168, %f132;
	fma.rn.f32 	%f207, %f131, 0fA7C234C5, %f133;
	abs.f32 	%f32, %f30;
	setp.ltu.f32 	%p42, %f32, 0f47CE4780;
	mov.u32 	%r311, %r319;
	mov.f32 	%f205, %f207;
	@%p42 bra 	$L__BB0_45;
	setp.neu.f32 	%p43, %f32, 0f7F800000;
	@%p43 bra 	$L__BB0_40;
	mov.f32 	%f136, 0f00000000;
	mul.rn.f32 	%f205, %f30, %f136;
	mov.b32 	%r311, 0;
	bra.uni 	$L__BB0_45;
$L__BB0_40:
	mov.b32 	%r61, %f30;
	shl.b32 	%r207, %r61, 8;
	or.b32  	%r62, %r207, -2147483648;
	mov.b64 	%rd151, 0;
	mov.b32 	%r308, 0;
	mov.u64 	%rd149, __cudart_i2opi_f;
	mov.u64 	%rd150, %rd2;
$L__BB0_41:
	.pragma "nounroll";
	ld.global.nc.u32 	%r208, [%rd149];
	mad.wide.u32 	%rd107, %r208, %r62, %rd151;
	shr.u64 	%rd151, %rd107, 32;
	st.local.u32 	[%rd150], %rd107;
	add.s32 	%r308, %r308, 1;
	add.s64 	%rd150, %rd150, 4;
	add.s64 	%rd149, %rd149, 4;
	setp.ne.s32 	%p44, %r308, 6;
	@%p44 bra 	$L__BB0_41;
	shr.u32 	%r209, %r61, 23;
	st.local.u32 	[%rd2+24], %rd151;
	and.b32  	%r65, %r209, 31;
	and.b32  	%r210, %r209, 224;
	add.s32 	%r211, %r210, -128;
	shr.u32 	%r212, %r211, 5;
	mul.wide.u32 	%rd108, %r212, 4;
	sub.s64 	%rd38, %rd2, %rd108;
	ld.local.u32 	%r309, [%rd38+24];
	ld.local.u32 	%r310, [%rd38+20];
	setp.eq.s32 	%p45, %r65, 0;
	@%p45 bra 	$L__BB0_44;
	shf.l.wrap.b32 	%r309, %r310, %r309, %r65;
	ld.local.u32 	%r213, [%rd38+16];
	shf.l.wrap.b32 	%r310, %r213, %r310, %r65;
$L__BB0_44:
	shr.u32 	%r214, %r309, 30;
	shf.l.wrap.b32 	%r215, %r310, %r309, 2;
	shl.b32 	%r216, %r310, 2;
	shr.u32 	%r217, %r215, 31;
	add.s32 	%r218, %r217, %r214;
	neg.s32 	%r219, %r218;
	setp.lt.s32 	%p46, %r61, 0;
	selp.b32 	%r311, %r219, %r218, %p46;
	xor.b32  	%r220, %r215, %r61;
	shr.s32 	%r221, %r215, 31;
	xor.b32  	%r222, %r221, %r215;
	xor.b32  	%r223, %r221, %r216;
	cvt.u64.u32 	%rd109, %r222;
	shl.b64 	%rd110, %rd109, 32;
	cvt.u64.u32 	%rd111, %r223;
	or.b64  	%rd112, %rd110, %rd111;
	cvt.rn.f64.s64 	%fd23, %rd112;
	mul.f64 	%fd24, %fd23, 0d3BF921FB54442D19;
	cvt.rn.f32.f64 	%f134, %fd24;
	neg.f32 	%f135, %f134;
	setp.lt.s32 	%p47, %r220, 0;
	selp.f32 	%f205, %f135, %f134, %p47;
$L__BB0_45:
	setp.ltu.f32 	%p48, %f25, 0f47CE4780;
	add.s32 	%r225, %r311, 1;
	mul.rn.f32 	%f137, %f205, %f205;
	and.b32  	%r226, %r311, 1;
	setp.eq.b32 	%p49, %r226, 1;
	selp.f32 	%f138, %f205, 0f3F800000, %p49;
	fma.rn.f32 	%f139, %f137, %f138, 0f00000000;
	fma.rn.f32 	%f140, %f137, 0f37CBAC00, 0fBAB607ED;
	selp.f32 	%f141, 0fB94D4153, %f140, %p49;
	selp.f32 	%f142, 0f3C0885E4, 0f3D2AAABB, %p49;
	fma.rn.f32 	%f143, %f141, %f137, %f142;
	selp.f32 	%f144, 0fBE2AAAA8, 0fBEFFFFFF, %p49;
	fma.rn.f32 	%f145, %f143, %f137, %f144;
	fma.rn.f32 	%f146, %f145, %f139, %f138;
	and.b32  	%r227, %r225, 2;
	setp.eq.s32 	%p50, %r227, 0;
	mov.f32 	%f147, 0f00000000;
	sub.f32 	%f148, %f147, %f146;
	selp.f32 	%f149, %f146, %f148, %p50;
	mul.f32 	%f150, %f23, %f29;
	mul.f32 	%f36, %f150, %f149;
	mov.u32 	%r315, %r323;
	mov.f32 	%f206, %f208;
	@%p48 bra 	$L__BB0_53;
	setp.neu.f32 	%p51, %f25, 0f7F800000;
	@%p51 bra 	$L__BB0_48;
	mov.f32 	%f153, 0f00000000;
	mul.rn.f32 	%f206, %f1, %f153;
	mov.b32 	%r315, 0;
	bra.uni 	$L__BB0_53;
$L__BB0_48:
	mov.b32 	%r74, %f1;
	shl.b32 	%r229, %r74, 8;
	or.b32  	%r75, %r229, -2147483648;
	mov.b64 	%rd154, 0;
	mov.b32 	%r312, 0;
	mov.u64 	%rd152, __cudart_i2opi_f;
	mov.u64 	%rd153, %rd2;
$L__BB0_49:
	.pragma "nounroll";
	ld.global.nc.u32 	%r230, [%rd152];
	mad.wide.u32 	%rd115, %r230, %r75, %rd154;
	shr.u64 	%rd154, %rd115, 32;
	st.local.u32 	[%rd153], %rd115;
	add.s32 	%r312, %r312, 1;
	add.s64 	%rd153, %rd153, 4;
	add.s64 	%rd152, %rd152, 4;
	setp.ne.s32 	%p52, %r312, 6;
	@%p52 bra 	$L__BB0_49;
	shr.u32 	%r231, %r74, 23;
	st.local.u32 	[%rd2+24], %rd154;
	and.b32  	%r78, %r231, 31;
	and.b32  	%r232, %r231, 224;
	add.s32 	%r233, %r232, -128;
	shr.u32 	%r234, %r233, 5;
	mul.wide.u32 	%rd116, %r234, 4;
	sub.s64 	%rd45, %rd2, %rd116;
	ld.local.u32 	%r313, [%rd45+24];
	ld.local.u32 	%r314, [%rd45+20];
	setp.eq.s32 	%p53, %r78, 0;
	@%p53 bra 	$L__BB0_52;
	shf.l.wrap.b32 	%r313, %r314, %r313, %r78;
	ld.local.u32 	%r235, [%rd45+16];
	shf.l.wrap.b32 	%r314, %r235, %r314, %r78;
$L__BB0_52:
	shr.u32 	%r236, %r313, 30;
	shf.l.wrap.b32 	%r237, %r314, %r313, 2;
	shl.b32 	%r238, %r314, 2;
	shr.u32 	%r239, %r237, 31;
	add.s32 	%r240, %r239, %r236;
	neg.s32 	%r241, %r240;
	setp.lt.s32 	%p54, %r74, 0;
	selp.b32 	%r315, %r241, %r240, %p54;
	xor.b32  	%r242, %r237, %r74;
	shr.s32 	%r243, %r237, 31;
	xor.b32  	%r244, %r243, %r237;
	xor.b32  	%r245, %r243, %r238;
	cvt.u64.u32 	%rd117, %r244;
	shl.b64 	%rd118, %rd117, 32;
	cvt.u64.u32 	%rd119, %r245;
	or.b64  	%rd120, %rd118, %rd119;
	cvt.rn.f64.s64 	%fd25, %rd120;
	mul.f64 	%fd26, %fd25, 0d3BF921FB54442D19;
	cvt.rn.f32.f64 	%f151, %fd26;
	neg.f32 	%f152, %f151;
	setp.lt.s32 	%p55, %r242, 0;
	selp.f32 	%f206, %f152, %f151, %p55;
$L__BB0_53:
	setp.ltu.f32 	%p56, %f32, 0f47CE4780;
	mul.rn.f32 	%f154, %f206, %f206;
	and.b32  	%r247, %r315, 1;
	setp.eq.b32 	%p57, %r247, 1;
	selp.f32 	%f155, 0f3F800000, %f206, %p57;
	fma.rn.f32 	%f156, %f154, %f155, 0f00000000;
	fma.rn.f32 	%f157, %f154, 0f37CBAC00, 0fBAB607ED;
	selp.f32 	%f158, %f157, 0fB94D4153, %p57;
	selp.f32 	%f159, 0f3D2AAABB, 0f3C0885E4, %p57;
	fma.rn.f32 	%f160, %f158, %f154, %f159;
	selp.f32 	%f161, 0fBEFFFFFF, 0fBE2AAAA8, %p57;
	fma.rn.f32 	%f162, %f160, %f154, %f161;
	fma.rn.f32 	%f163, %f162, %f156, %f155;
	and.b32  	%r248, %r315, 2;
	setp.eq.s32 	%p58, %r248, 0;
	mov.f32 	%f164, 0f00000000;
	sub.f32 	%f165, %f164, %f163;
	selp.f32 	%f40, %f163, %f165, %p58;
	@%p56 bra 	$L__BB0_61;
	setp.neu.f32 	%p59, %f32, 0f7F800000;
	@%p59 bra 	$L__BB0_56;
	mov.f32 	%f168, 0f00000000;
	mul.rn.f32 	%f207, %f30, %f168;
	mov.b32 	%r319, 0;
	bra.uni 	$L__BB0_61;
$L__BB0_56:
	mov.b32 	%r87, %f30;
	shl.b32 	%r250, %r87, 8;
	or.b32  	%r88, %r250, -2147483648;
	mov.b64 	%rd157, 0;
	mov.b32 	%r316, 0;
	mov.u64 	%rd155, __cudart_i2opi_f;
	mov.u64 	%rd156, %rd2;
$L__BB0_57:
	.pragma "nounroll";
	ld.global.nc.u32 	%r251, [%rd155];
	mad.wide.u32 	%rd123, %r251, %r88, %rd157;
	shr.u64 	%rd157, %rd123, 32;
	st.local.u32 	[%rd156], %rd123;
	add.s32 	%r316, %r316, 1;
	add.s64 	%rd156, %rd156, 4;
	add.s64 	%rd155, %rd155, 4;
	setp.ne.s32 	%p60, %r316, 6;
	@%p60 bra 	$L__BB0_57;
	shr.u32 	%r252, %r87, 23;
	st.local.u32 	[%rd2+24], %rd157;
	and.b32  	%r91, %r252, 31;
	and.b32  	%r253, %r252, 224;
	add.s32 	%r254, %r253, -128;
	shr.u32 	%r255, %r254, 5;
	mul.wide.u32 	%rd124, %r255, 4;
	sub.s64 	%rd52, %rd2, %rd124;
	ld.local.u32 	%r317, [%rd52+24];
	ld.local.u32 	%r318, [%rd52+20];
	setp.eq.s32 	%p61, %r91, 0;
	@%p61 bra 	$L__BB0_60;
	shf.l.wrap.b32 	%r317, %r318, %r317, %r91;
	ld.local.u32 	%r256, [%rd52+16];
	shf.l.wrap.b32 	%r318, %r256, %r318, %r91;
$L__BB0_60:
	shr.u32 	%r257, %r317, 30;
	shf.l.wrap.b32 	%r258, %r318, %r317, 2;
	shl.b32 	%r259, %r318, 2;
	shr.u32 	%r260, %r258, 31;
	add.s32 	%r261, %r260, %r257;
	neg.s32 	%r262, %r261;
	setp.lt.s32 	%p62, %r87, 0;
	selp.b32 	%r319, %r262, %r261, %p62;
	xor.b32  	%r263, %r258, %r87;
	shr.s32 	%r264, %r258, 31;
	xor.b32  	%r265, %r264, %r258;
	xor.b32  	%r266, %r264, %r259;
	cvt.u64.u32 	%rd125, %r265;
	shl.b64 	%rd126, %rd125, 32;
	cvt.u64.u32 	%rd127, %r266;
	or.b64  	%rd128, %rd126, %rd127;
	cvt.rn.f64.s64 	%fd27, %rd128;
	mul.f64 	%fd28, %fd27, 0d3BF921FB54442D19;
	cvt.rn.f32.f64 	%f166, %fd28;
	neg.f32 	%f167, %f166;
	setp.lt.s32 	%p63, %r263, 0;
	selp.f32 	%f207, %f167, %f166, %p63;
$L__BB0_61:
	setp.ltu.f32 	%p64, %f25, 0f47CE4780;
	mul.rn.f32 	%f169, %f207, %f207;
	and.b32  	%r268, %r319, 1;
	setp.eq.b32 	%p65, %r268, 1;
	selp.f32 	%f170, 0f3F800000, %f207, %p65;
	fma.rn.f32 	%f171, %f169, %f170, 0f00000000;
	fma.rn.f32 	%f172, %f169, 0f37CBAC00, 0fBAB607ED;
	selp.f32 	%f173, %f172, 0fB94D4153, %p65;
	selp.f32 	%f174, 0f3D2AAABB, 0f3C0885E4, %p65;
	fma.rn.f32 	%f175, %f173, %f169, %f174;
	selp.f32 	%f176, 0fBEFFFFFF, 0fBE2AAAA8, %p65;
	fma.rn.f32 	%f177, %f175, %f169, %f176;
	fma.rn.f32 	%f178, %f177, %f171, %f170;
	and.b32  	%r269, %r319, 2;
	setp.eq.s32 	%p66, %r269, 0;
	mov.f32 	%f179, 0f00000000;
	sub.f32 	%f180, %f179, %f178;
	selp.f32 	%f181, %f178, %f180, %p66;
	mul.f32 	%f182, %f23, %f40;
	mul.f32 	%f44, %f182, %f181;
	@%p64 bra 	$L__BB0_69;
	setp.neu.f32 	%p67, %f25, 0f7F800000;
	@%p67 bra 	$L__BB0_64;
	mov.f32 	%f185, 0f00000000;
	mul.rn.f32 	%f208, %f1, %f185;
	mov.b32 	%r323, 0;
	bra.uni 	$L__BB0_69;
$L__BB0_64:
	mov.b32 	%r100, %f1;
	shl.b32 	%r271, %r100, 8;
	or.b32  	%r101, %r271, -2147483648;
	mov.b64 	%rd160, 0;
	mov.b32 	%r320, 0;
	mov.u64 	%rd158, __cudart_i2opi_f;
	mov.u64 	%rd159, %rd2;
$L__BB0_65:
	.pragma "nounroll";
	ld.global.nc.u32 	%r272, [%rd158];
	mad.wide.u32 	%rd131, %r272, %r101, %rd160;
	shr.u64 	%rd160, %rd131, 32;
	st.local.u32 	[%rd159], %rd131;
	add.s32 	%r320, %r320, 1;
	add.s64 	%rd159, %rd159, 4;
	add.s64 	%rd158, %rd158, 4;
	setp.ne.s32 	%p68, %r320, 6;
	@%p68 bra 	$L__BB0_65;
	shr.u32 	%r273, %r100, 23;
	st.local.u32 	[%rd2+24], %rd160;
	and.b32  	%r104, %r273, 31;
	and.b32  	%r274, %r273, 224;
	add.s32 	%r275, %r274, -128;
	shr.u32 	%r276, %r275, 5;
	mul.wide.u32 	%rd132, %r276, 4;
	sub.s64 	%rd59, %rd2, %rd132;
	ld.local.u32 	%r321, [%rd59+24];
	ld.local.u32 	%r322, [%rd59+20];
	setp.eq.s32 	%p69, %r104, 0;
	@%p69 bra 	$L__BB0_68;
	shf.l.wrap.b32 	%r321, %r322, %r321, %r104;
	ld.local.u32 	%r277, [%rd59+16];
	shf.l.wrap.b32 	%r322, %r277, %r322, %r104;
$L__BB0_68:
	shr.u32 	%r278, %r321, 30;
	shf.l.wrap.b32 	%r279, %r322, %r321, 2;
	shl.b32 	%r280, %r322, 2;
	shr.u32 	%r281, %r279, 31;
	add.s32 	%r282, %r281, %r278;
	neg.s32 	%r283, %r282;
	setp.lt.s32 	%p70, %r100, 0;
	selp.b32 	%r323, %r283, %r282, %p70;
	xor.b32  	%r284, %r279, %r100;
	shr.s32 	%r285, %r279, 31;
	xor.b32  	%r286, %r285, %r279;
	xor.b32  	%r287, %r285, %r280;
	cvt.u64.u32 	%rd133, %r286;
	shl.b64 	%rd134, %rd133, 32;
	cvt.u64.u32 	%rd135, %r287;
	or.b64  	%rd136, %rd134, %rd135;
	cvt.rn.f64.s64 	%fd29, %rd136;
	mul.f64 	%fd30, %fd29, 0d3BF921FB54442D19;
	cvt.rn.f32.f64 	%f183, %fd30;
	neg.f32 	%f184, %f183;
	setp.lt.s32 	%p71, %r284, 0;
	selp.f32 	%f208, %f184, %f183, %p71;
$L__BB0_69:
	add.s32 	%r289, %r323, 1;
	mul.rn.f32 	%f186, %f208, %f208;
	and.b32  	%r290, %r323, 1;
	setp.eq.b32 	%p72, %r290, 1;
	selp.f32 	%f187, %f208, 0f3F800000, %p72;
	fma.rn.f32 	%f188, %f186, %f187, 0f00000000;
	fma.rn.f32 	%f189, %f186, 0f37CBAC00, 0fBAB607ED;
	selp.f32 	%f190, 0fB94D4153, %f189, %p72;
	selp.f32 	%f191, 0f3C0885E4, 0f3D2AAABB, %p72;
	fma.rn.f32 	%f192, %f190, %f186, %f191;
	selp.f32 	%f193, 0fBE2AAAA8, 0fBEFFFFFF, %p72;
	fma.rn.f32 	%f194, %f192, %f186, %f193;
	fma.rn.f32 	%f195, %f194, %f188, %f187;
	and.b32  	%r291, %r289, 2;
	setp.eq.s32 	%p73, %r291, 0;
	mov.f32 	%f196, 0f00000000;
	sub.f32 	%f197, %f196, %f195;
	selp.f32 	%f198, %f195, %f197, %p73;
	mul.f32 	%f199, %f23, %f198;
	st.global.f32 	[%rd3], %f36;
	st.global.f32 	[%rd3+4], %f199;
	st.global.f32 	[%rd3+8], %f44;
	st.global.f32 	[%rd3+20], %f23;
$L__BB0_70:
	ret;

}
	// .globl	_Z27point_cloud_stanford_kernelPtPfPiS1_
.visible .entry _Z27point_cloud_stanford_kernelPtPfPiS1_(
	.param .u64 .ptr .align 1 _Z27point_cloud_stanford_kernelPtPfPiS1__param_0,
	.param .u64 .ptr .align 1 _Z27point_cloud_stanford_kernelPtPfPiS1__param_1,
	.param .u64 .ptr .align 1 _Z27point_cloud_stanford_kernelPtPfPiS1__param_2,
	.param .u64 .ptr .align 1 _Z27point_cloud_stanford_kernelPtPfPiS1__param_3
)
{
	.local .align 4 .b8 	__local_depot1[28];
	.reg .b64 	%SP;
	.reg .b64 	%SPL;
	.reg .pred 	%p<44>;
	.reg .b16 	%rs<2>;
	.reg .b32 	%r<206>;
	.reg .b32 	%f<124>;
	.reg .b64 	%rd<105>;
	.reg .b64 	%fd<24>;

	mov.u64 	%SPL, __local_depot1;
	ld.param.u64 	%rd38, [_Z27point_cloud_stanford_kernelPtPfPiS1__param_0];
	ld.param.u64 	%rd39, [_Z27point_cloud_stanford_kernelPtPfPiS1__param_1];
	ld.param.u64 	%rd40, [_Z27point_cloud_stanford_kernelPtPfPiS1__param_2];
	ld.param.u64 	%rd41, [_Z27point_cloud_stanford_kernelPtPfPiS1__param_3];
	cvta.to.global.u64 	%rd42, %rd41;
	cvta.to.global.u64 	%rd43, %rd40;
	add.u64 	%rd1, %SPL, 0;
	mov.u32 	%r71, %tid.x;
	mov.u32 	%r72, %ctaid.x;
	mov.u32 	%r73, %ntid.x;
	mad.lo.s32 	%r1, %r72, %r73, %r71;
	ld.global.u32 	%r2, [%rd43];
	ld.global.u32 	%r3, [%rd42];
	mul.lo.s32 	%r74, %r3, %r2;
	setp.ge.s32 	%p1, %r1, %r74;
	@%p1 bra 	$L__BB1_43;
	cvta.to.global.u64 	%rd45, %rd39;
	cvta.to.global.u64 	%rd46, %rd38;
	div.s32 	%r75, %r1, %r2;
	mul.lo.s32 	%r76, %r2, %r75;
	sub.s32 	%r77, %r1, %r76;
	cvt.rn.f64.s32 	%fd1, %r3;
	rcp.rn.f64 	%fd2, %fd1;
	cvt.rn.f64.s32 	%fd3, %r2;
	mov.f64 	%fd4, 0d4000000000000000;
	div.rn.f64 	%fd5, %fd4, %fd3;
	mul.wide.s32 	%rd47, %r1, 2;
	add.s64 	%rd48, %rd46, %rd47;
	ld.global.u16 	%rs1, [%rd48];
	cvt.rn.f64.s32 	%fd6, %r75;
	mul.f64 	%fd7, %fd2, %fd6;
	mul.f64 	%fd8, %fd7, 0d400921FB00000000;
	cvt.rn.f32.f64 	%f1, %fd8;
	cvt.rn.f64.s32 	%fd9, %r77;
	mul.f64 	%fd10, %fd5, %fd9;
	mul.f64 	%fd11, %fd10, 0d400921FB00000000;
	cvt.rn.f32.f64 	%f2, %fd11;
	mul.lo.s32 	%r78, %r1, 6;
	mul.wide.s32 	%rd49, %r78, 4;
	add.s64 	%rd2, %rd45, %rd49;
	st.global.f32 	[%rd2+12], %f1;
	st.global.f32 	[%rd2+16], %f2;
	setp.eq.s16 	%p2, %rs1, -1;
	@%p2 bra 	$L__BB1_43;
	cvt.rn.f64.u16 	%fd12, %rs1;
	mul.f64 	%fd13, %fd12, 0d3F60000000000000;
	cvt.rn.f32.f64 	%f28, %fd13;
	setp.gt.f32 	%p3, %f28, 0f41F00000;
	selp.f32 	%f3, 0f41F00000, %f28, %p3;
	mul.f32 	%f29, %f1, 0f3F22F983;
	cvt.rni.s32.f32 	%r205, %f29;
	cvt.rn.f32.s32 	%f30, %r205;
	fma.rn.f32 	%f31, %f30, 0fBFC90FDA, %f1;
	fma.rn.f32 	%f32, %f30, 0fB3A22168, %f31;
	fma.rn.f32 	%f123, %f30, 0fA7C234C5, %f32;
	abs.f32 	%f5, %f1;
	setp.ltu.f32 	%p4, %f5, 0f47CE4780;
	mov.u32 	%r189, %r205;
	mov.f32 	%f119, %f123;
	@%p4 bra 	$L__BB1_10;
	setp.neu.f32 	%p5, %f5, 0f7F800000;
	@%p5 bra 	$L__BB1_5;
	mov.f32 	%f35, 0f00000000;
	mul.rn.f32 	%f119, %f1, %f35;
	mov.b32 	%r189, 0;
	bra.uni 	$L__BB1_10;
$L__BB1_5:
	mov.b32 	%r5, %f1;
	shl.b32 	%r80, %r5, 8;
	or.b32  	%r6, %r80, -2147483648;
	mov.b64 	%rd92, 0;
	mov.b32 	%r186, 0;
	mov.u64 	%rd90, __cudart_i2opi_f;
	mov.u64 	%rd91, %rd1;
$L__BB1_6:
	.pragma "nounroll";
	ld.global.nc.u32 	%r81, [%rd90];
	mad.wide.u32 	%rd52, %r81, %r6, %rd92;
	shr.u64 	%rd92, %rd52, 32;
	st.local.u32 	[%rd91], %rd52;
	add.s32 	%r186, %r186, 1;
	add.s64 	%rd91, %rd91, 4;
	add.s64 	%rd90, %rd90, 4;
	setp.ne.s32 	%p6, %r186, 6;
	@%p6 bra 	$L__BB1_6;
	shr.u32 	%r82, %r5, 23;
	st.local.u32 	[%rd1+24], %rd92;
	and.b32  	%r9, %r82, 31;
	and.b32  	%r83, %r82, 224;
	add.s32 	%r84, %r83, -128;
	shr.u32 	%r85, %r84, 5;
	mul.wide.u32 	%rd53, %r85, 4;
	sub.s64 	%rd9, %rd1, %rd53;
	ld.local.u32 	%r187, [%rd9+24];
	ld.local.u32 	%r188, [%rd9+20];
	setp.eq.s32 	%p7, %r9, 0;
	@%p7 bra 	$L__BB1_9;
	shf.l.wrap.b32 	%r187, %r188, %r187, %r9;
	ld.local.u32 	%r86, [%rd9+16];
	shf.l.wrap.b32 	%r188, %r86, %r188, %r9;
$L__BB1_9:
	shr.u32 	%r87, %r187, 30;
	shf.l.wrap.b32 	%r88, %r188, %r187, 2;
	shl.b32 	%r89, %r188, 2;
	shr.u32 	%r90, %r88, 31;
	add.s32 	%r91, %r90, %r87;
	neg.s32 	%r92, %r91;
	setp.lt.s32 	%p8, %r5, 0;
	selp.b32 	%r189, %r92, %r91, %p8;
	xor.b32  	%r93, %r88, %r5;
	shr.s32 	%r94, %r88, 31;
	xor.b32  	%r95, %r94, %r88;
	xor.b32  	%r96, %r94, %r89;
	cvt.u64.u32 	%rd54, %r95;
	shl.b64 	%rd55, %rd54, 32;
	cvt.u64.u32 	%rd56, %r96;
	or.b64  	%rd57, %rd55, %rd56;
	cvt.rn.f64.s64 	%fd14, %rd57;
	mul.f64 	%fd15, %fd14, 0d3BF921FB54442D19;
	cvt.rn.f32.f64 	%f33, %fd15;
	neg.f32 	%f34, %f33;
	setp.lt.s32 	%p9, %r93, 0;
	selp.f32 	%f119, %f34, %f33, %p9;
$L__BB1_10:
	mul.rn.f32 	%f36, %f119, %f119;
	and.b32  	%r98, %r189, 1;
	setp.eq.b32 	%p10, %r98, 1;
	selp.f32 	%f37, 0f3F800000, %f119, %p10;
	fma.rn.f32 	%f38, %f36, %f37, 0f00000000;
	fma.rn.f32 	%f39, %f36, 0f37CBAC00, 0fBAB607ED;
	selp.f32 	%f40, %f39, 0fB94D4153, %p10;
	selp.f32 	%f41, 0f3D2AAABB, 0f3C0885E4, %p10;
	fma.rn.f32 	%f42, %f40, %f36, %f41;
	selp.f32 	%f43, 0fBEFFFFFF, 0fBE2AAAA8, %p10;
	fma.rn.f32 	%f44, %f42, %f36, %f43;
	fma.rn.f32 	%f45, %f44, %f38, %f37;
	and.b32  	%r99, %r189, 2;
	setp.eq.s32 	%p11, %r99, 0;
	mov.f32 	%f46, 0f00000000;
	sub.f32 	%f47, %f46, %f45;
	selp.f32 	%f9, %f45, %f47, %p11;
	mov.f32 	%f48, 0f40490FD8;
	sub.f32 	%f10, %f48, %f2;
	mul.f32 	%f49, %f10, 0f3F22F983;
	cvt.rni.s32.f32 	%r201, %f49;
	cvt.rn.f32.s32 	%f50, %r201;
	fma.rn.f32 	%f51, %f50, 0fBFC90FDA, %f10;
	fma.rn.f32 	%f52, %f50, 0fB3A22168, %f51;
	fma.rn.f32 	%f122, %f50, 0fA7C234C5, %f52;
	abs.f32 	%f12, %f10;
	setp.ltu.f32 	%p12, %f12, 0f47CE4780;
	mov.u32 	%r193, %r201;
	mov.f32 	%f120, %f122;
	@%p12 bra 	$L__BB1_18;
	setp.neu.f32 	%p13, %f12, 0f7F800000;
	@%p13 bra 	$L__BB1_13;
	mov.f32 	%f55, 0f00000000;
	mul.rn.f32 	%f120, %f10, %f55;
	mov.b32 	%r193, 0;
	bra.uni 	$L__BB1_18;
$L__BB1_13:
	mov.b32 	%r19, %f10;
	shl.b32 	%r101, %r19, 8;
	or.b32  	%r20, %r101, -2147483648;
	mov.b64 	%rd95, 0;
	mov.b32 	%r190, 0;
	mov.u64 	%rd93, __cudart_i2opi_f;
	mov.u64 	%rd94, %rd1;
$L__BB1_14:
	.pragma "nounroll";
	ld.global.nc.u32 	%r102, [%rd93];
	mad.wide.u32 	%rd60, %r102, %r20, %rd95;
	shr.u64 	%rd95, %rd60, 32;
	st.local.u32 	[%rd94], %rd60;
	add.s32 	%r190, %r190, 1;
	add.s64 	%rd94, %rd94, 4;
	add.s64 	%rd93, %rd93, 4;
	setp.ne.s32 	%p14, %r190, 6;
	@%p14 bra 	$L__BB1_14;
	shr.u32 	%r103, %r19, 23;
	st.local.u32 	[%rd1+24], %rd95;
	and.b32  	%r23, %r103, 31;
	and.b32  	%r104, %r103, 224;
	add.s32 	%r105, %r104, -128;
	shr.u32 	%r106, %r105, 5;
	mul.wide.u32 	%rd61, %r106, 4;
	sub.s64 	%rd16, %rd1, %rd61;
	ld.local.u32 	%r191, [%rd16+24];
	ld.local.u32 	%r192, [%rd16+20];
	setp.eq.s32 	%p15, %r23, 0;
	@%p15 bra 	$L__BB1_17;
	shf.l.wrap.b32 	%r191, %r192, %r191, %r23;
	ld.local.u32 	%r107, [%rd16+16];
	shf.l.wrap.b32 	%r192, %r107, %r192, %r23;
$L__BB1_17:
	shr.u32 	%r108, %r191, 30;
	shf.l.wrap.b32 	%r109, %r192, %r191, 2;
	shl.b32 	%r110, %r192, 2;
	shr.u32 	%r111, %r109, 31;
	add.s32 	%r112, %r111, %r108;
	neg.s32 	%r113, %r112;
	setp.lt.s32 	%p16, %r19, 0;
	selp.b32 	%r193, %r113, %r112, %p16;
	xor.b32  	%r114, %r109, %r19;
	shr.s32 	%r115, %r109, 31;
	xor.b32  	%r116, %r115, %r109;
	xor.b32  	%r117, %r115, %r110;
	cvt.u64.u32 	%rd62, %r116;
	shl.b64 	%rd63, %rd62, 32;
	cvt.u64.u32 	%rd64, %r117;
	or.b64  	%rd65, %rd63, %rd64;
	cvt.rn.f64.s64 	%fd16, %rd65;
	mul.f64 	%fd17, %fd16, 0d3BF921FB54442D19;
	cvt.rn.f32.f64 	%f53, %fd17;
	neg.f32 	%f54, %f53;
	setp.lt.s32 	%p17, %r114, 0;
	selp.f32 	%f120, %f54, %f53, %p17;
$L__BB1_18:
	setp.ltu.f32 	%p18, %f5, 0f47CE4780;
	add.s32 	%r119, %r193, 1;
	mul.rn.f32 	%f56, %f120, %f120;
	and.b32  	%r120, %r193, 1;
	setp.eq.b32 	%p19, %r120, 1;
	selp.f32 	%f57, %f120, 0f3F800000, %p19;
	fma.rn.f32 	%f58, %f56, %f57, 0f00000000;
	fma.rn.f32 	%f59, %f56, 0f37CBAC00, 0fBAB607ED;
	selp.f32 	%f60, 0fB94D4153, %f59, %p19;
	selp.f32 	%f61, 0f3C0885E4, 0f3D2AAABB, %p19;
	fma.rn.f32 	%f62, %f60, %f56, %f61;
	selp.f32 	%f63, 0fBE2AAAA8, 0fBEFFFFFF, %p19;
	fma.rn.f32 	%f64, %f62, %f56, %f63;
	fma.rn.f32 	%f65, %f64, %f58, %f57;
	and.b32  	%r121, %r119, 2;
	setp.eq.s32 	%p20, %r121, 0;
	mov.f32 	%f66, 0f00000000;
	sub.f32 	%f67, %f66, %f65;
	selp.f32 	%f68, %f65, %f67, %p20;
	mul.f32 	%f69, %f3, %f9;
	mul.f32 	%f16, %f69, %f68;
	mov.u32 	%r197, %r205;
	mov.f32 	%f121, %f123;
	@%p18 bra 	$L__BB1_26;
	setp.neu.f32 	%p21, %f5, 0f7F800000;
	@%p21 bra 	$L__BB1_21;
	mov.f32 	%f72, 0f00000000;
	mul.rn.f32 	%f121, %f1, %f72;
	mov.b32 	%r197, 0;
	bra.uni 	$L__BB1_26;
$L__BB1_21:
	mov.b32 	%r32, %f1;
	shl.b32 	%r123, %r32, 8;
	or.b32  	%r33, %r123, -2147483648;
	mov.b64 	%rd98, 0;
	mov.b32 	%r194, 0;
	mov.u64 	%rd96, __cudart_i2opi_f;
	mov.u64 	%rd97, %rd1;
$L__BB1_22:
	.pragma "nounroll";
	ld.global.nc.u32 	%r124, [%rd96];
	mad.wide.u32 	%rd68, %r124, %r33, %rd98;
	shr.u64 	%rd98, %rd68, 32;
	st.local.u32 	[%rd97], %rd68;
	add.s32 	%r194, %r194, 1;
	add.s64 	%rd97, %rd97, 4;
	add.s64 	%rd96, %rd96, 4;
	setp.ne.s32 	%p22, %r194, 6;
	@%p22 bra 	$L__BB1_22;
	shr.u32 	%r125, %r32, 23;
	st.local.u32 	[%rd1+24], %rd98;
	and.b32  	%r36, %r125, 31;
	and.b32  	%r126, %r125, 224;
	add.s32 	%r127, %r126, -128;
	shr.u32 	%r128, %r127, 5;
	mul.wide.u32 	%rd69, %r128, 4;
	sub.s64 	%rd23, %rd1, %rd69;
	ld.local.u32 	%r195, [%rd23+24];
	ld.local.u32 	%r196, [%rd23+20];
	setp.eq.s32 	%p23, %r36, 0;
	@%p23 bra 	$L__BB1_25;
	shf.l.wrap.b32 	%r195, %r196, %r195, %r36;
	ld.local.u32 	%r129, [%rd23+16];
	shf.l.wrap.b32 	%r196, %r129, %r196, %r36;
$L__BB1_25:
	shr.u32 	%r130, %r195, 30;
	shf.l.wrap.b32 	%r131, %r196, %r195, 2;
	shl.b32 	%r132, %r196, 2;
	shr.u32 	%r133, %r131, 31;
	add.s32 	%r134, %r133, %r130;
	neg.s32 	%r135, %r134;
	setp.lt.s32 	%p24, %r32, 0;
	selp.b32 	%r197, %r135, %r134, %p24;
	xor.b32  	%r136, %r131, %r32;
	shr.s32 	%r137, %r131, 31;
	xor.b32  	%r138, %r137, %r131;
	xor.b32  	%r139, %r137, %r132;
	cvt.u64.u32 	%rd70, %r138;
	shl.b64 	%rd71, %rd70, 32;
	cvt.u64.u32 	%rd72, %r139;
	or.b64  	%rd73, %rd71, %rd72;
	cvt.rn.f64.s64 	%fd18, %rd73;
	mul.f64 	%fd19, %fd18, 0d3BF921FB54442D19;
	cvt.rn.f32.f64 	%f70, %fd19;
	neg.f32 	%f71, %f70;
	setp.lt.s32 	%p25, %r136, 0;
	selp.f32 	%f121, %f71, %f70, %p25;
$L__BB1_26:
	setp.ltu.f32 	%p26, %f12, 0f47CE4780;
	mul.rn.f32 	%f73, %f121, %f121;
	and.b32  	%r141, %r197, 1;
	setp.eq.b32 	%p27, %r141, 1;
	selp.f32 	%f74, 0f3F800000, %f121, %p27;
	fma.rn.f32 	%f75, %f73, %f74, 0f00000000;
	fma.rn.f32 	%f76, %f73, 0f37CBAC00, 0fBAB607ED;
	selp.f32 	%f77, %f76, 0fB94D4153, %p27;
	selp.f32 	%f78, 0f3D2AAABB, 0f3C0885E4, %p27;
	fma.rn.f32 	%f79, %f77, %f73, %f78;
	selp.f32 	%f80, 0fBEFFFFFF, 0fBE2AAAA8, %p27;
	fma.rn.f32 	%f81, %f79, %f73, %f80;
	fma.rn.f32 	%f82, %f81, %f75, %f74;
	and.b32  	%r142, %r197, 2;
	setp.eq.s32 	%p28, %r142, 0;
	mov.f32 	%f83, 0f00000000;
	sub.f32 	%f84, %f83, %f82;
	selp.f32 	%f20, %f82, %f84, %p28;
	@%p26 bra 	$L__BB1_34;
	setp.neu.f32 	%p29, %f12, 0f7F800000;
	@%p29 bra 	$L__BB1_29;
	mov.f32 	%f87, 0f00000000;
	mul.rn.f32 	%f122, %f10, %f87;
	mov.b32 	%r201, 0;
	bra.uni 	$L__BB1_34;
$L__BB1_29:
	mov.b32 	%r45, %f10;
	shl.b32 	%r144, %r45, 8;
	or.b32  	%r46, %r144, -2147483648;
	mov.b64 	%rd101, 0;
	mov.b32 	%r198, 0;
	mov.u64 	%rd99, __cudart_i2opi_f;
	mov.u64 	%rd100, %rd1;
$L__BB1_30:
	.pragma "nounroll";
	ld.global.nc.u32 	%r145, [%rd99];
	mad.wide.u32 	%rd76, %r145, %r46, %rd101;
	shr.u64 	%rd101, %rd76, 32;
	st.local.u32 	[%rd100], %rd76;
	add.s32 	%r198, %r198, 1;
	add.s64 	%rd100, %rd100, 4;
	add.s64 	%rd99, %rd99, 4;
	setp.ne.s32 	%p30, %r198, 6;
	@%p30 bra 	$L__BB1_30;
	shr.u32 	%r146, %r45, 23;
	st.local.u32 	[%rd1+24], %rd101;
	and.b32  	%r49, %r146, 31;
	and.b32  	%r147, %r146, 224;
	add.s32 	%r148, %r147, -128;
	shr.u32 	%r149, %r148, 5;
	mul.wide.u32 	%rd77, %r149, 4;
	sub.s64 	%rd30, %rd1, %rd77;
	ld.local.u32 	%r199, [%rd30+24];
	ld.local.u32 	%r200, [%rd30+20];
	setp.eq.s32 	%p31, %r49, 0;
	@%p31 bra 	$L__BB1_33;
	shf.l.wrap.b32 	%r199, %r200, %r199, %r49;
	ld.local.u32 	%r150, [%rd30+16];
	shf.l.wrap.b32 	%r200, %r150, %r200, %r49;
$L__BB1_33:
	shr.u32 	%r151, %r199, 30;
	shf.l.wrap.b32 	%r152, %r200, %r199, 2;
	shl.b32 	%r153, %r200, 2;
	shr.u32 	%r154, %r152, 31;
	add.s32 	%r155, %r154, %r151;
	neg.s32 	%r156, %r155;
	setp.lt.s32 	%p32, %r45, 0;
	selp.b32 	%r201, %r156, %r155, %p32;
	xor.b32  	%r157, %r152, %r45;
	shr.s32 	%r158, %r152, 31;
	xor.b32  	%r159, %r158, %r152;
	xor.b32  	%r160, %r158, %r153;
	cvt.u64.u32 	%rd78, %r159;
	shl.b64 	%rd79, %rd78, 32;
	cvt.u64.u32 	%rd80, %r160;
	or.b64  	%rd81, %rd79, %rd80;
	cvt.rn.f64.s64 	%fd20, %rd81;
	mul.f64 	%fd21, %fd20, 0d3BF921FB54442D19;
	cvt.rn.f32.f64 	%f85, %fd21;
	neg.f32 	%f86, %f85;
	setp.lt.s32 	%p33, %r157, 0;
	selp.f32 	%f122, %f86, %f85, %p33;
$L__BB1_34:
	setp.ltu.f32 	%p34, %f5, 0f47CE4780;
	mul.rn.f32 	%f88, %f122, %f122;
	and.b32  	%r162, %r201, 1;
	setp.eq.b32 	%p35, %r162, 1;
	selp.f32 	%f89, 0f3F800000, %f122, %p35;
	fma.rn.f32 	%f90, %f88, %f89, 0f00000000;
	fma.rn.f32 	%f91, %f88, 0f37CBAC00, 0fBAB607ED;
	selp.f32 	%f92, %f91, 0fB94D4153, %p35;
	selp.f32 	%f93, 0f3D2AAABB, 0f3C0885E4, %p35;
	fma.rn.f32 	%f94, %f92, %f88, %f93;
	selp.f32 	%f95, 0fBEFFFFFF, 0fBE2AAAA8, %p35;
	fma.rn.f32 	%f96, %f94, %f88, %f95;
	fma.rn.f32 	%f97, %f96, %f90, %f89;
	and.b32  	%r163, %r201, 2;
	setp.eq.s32 	%p36, %r163, 0;
	mov.f32 	%f98, 0f00000000;
	sub.f32 	%f99, %f98, %f97;
	selp.f32 	%f100, %f97, %f99, %p36;
	mul.f32 	%f101, %f3, %f20;
	mul.f32 	%f24, %f101, %f100;
	@%p34 bra 	$L__BB1_42;
	setp.neu.f32 	%p37, %f5, 0f7F800000;
	@%p37 bra 	$L__BB1_37;
	mov.f32 	%f104, 0f00000000;
	mul.rn.f32 	%f123, %f1, %f104;
	mov.b32 	%r205, 0;
	bra.uni 	$L__BB1_42;
$L__BB1_37:
	mov.b32 	%r58, %f1;
	shl.b32 	%r165, %r58, 8;
	or.b32  	%r59, %r165, -2147483648;
	mov.b64 	%rd104, 0;
	mov.b32 	%r202, 0;
	mov.u64 	%rd102, __cudart_i2opi_f;
	mov.u64 	%rd103, %rd1;
$L__BB1_38:
	.pragma "nounroll";
	ld.global.nc.u32 	%r166, [%rd102];
	mad.wide.u32 	%rd84, %r166, %r59, %rd104;
	shr.u64 	%rd104, %rd84, 32;
	st.local.u32 	[%rd103], %rd84;
	add.s32 	%r202, %r202, 1;
	add.s64 	%rd103, %rd103, 4;
	add.s64 	%rd102, %rd102, 4;
	setp.ne.s32 	%p38, %r202, 6;
	@%p38 bra 	$L__BB1_38;
	shr.u32 	%r167, %r58, 23;
	st.local.u32 	[%rd1+24], %rd104;
	and.b32  	%r62, %r167, 31;
	and.b32  	%r168, %r167, 224;
	add.s32 	%r169, %r168, -128;
	shr.u32 	%r170, %r169, 5;
	mul.wide.u32 	%rd85, %r170, 4;
	sub.s64 	%rd37, %rd1, %rd85;
	ld.local.u32 	%r203, [%rd37+24];
	ld.local.u32 	%r204, [%rd37+20];
	setp.eq.s32 	%p39, %r62, 0;
	@%p39 bra 	$L__BB1_41;
	shf.l.wrap.b32 	%r203, %r204, %r203, %r62;
	ld.local.u32 	%r171, [%rd37+16];
	shf.l.wrap.b32 	%r204, %r171, %r204, %r62;
$L__BB1_41:
	shr.u32 	%r172, %r203, 30;
	shf.l.wrap.b32 	%r173, %r204, %r203, 2;
	shl.b32 	%r174, %r204, 2;
	shr.u32 	%r175, %r173, 31;
	add.s32 	%r176, %r175, %r172;
	neg.s32 	%r177, %r176;
	setp.lt.s32 	%p40, %r58, 0;
	selp.b32 	%r205, %r177, %r176, %p40;
	xor.b32  	%r178, %r173, %r58;
	shr.s32 	%r179, %r173, 31;
	xor.b32  	%r180, %r179, %r173;
	xor.b32  	%r181, %r179, %r174;
	cvt.u64.u32 	%rd86, %r180;
	shl.b64 	%rd87, %rd86, 32;
	cvt.u64.u32 	%rd88, %r181;
	or.b64  	%rd89, %rd87, %rd88;
	cvt.rn.f64.s64 	%fd22, %rd89;
	mul.f64 	%fd23, %fd22, 0d3BF921FB54442D19;
	cvt.rn.f32.f64 	%f102, %fd23;
	neg.f32 	%f103, %f102;
	setp.lt.s32 	%p41, %r178, 0;
	selp.f32 	%f123, %f103, %f102, %p41;
$L__BB1_42:
	add.s32 	%r183, %r205, 1;
	mul.rn.f32 	%f105, %f123, %f123;
	and.b32  	%r184, %r205, 1;
	setp.eq.b32 	%p42, %r184, 1;
	selp.f32 	%f106, %f123, 0f3F800000, %p42;
	fma.rn.f32 	%f107, %f105, %f106, 0f00000000;
	fma.rn.f32 	%f108, %f105, 0f37CBAC00, 0fBAB607ED;
	selp.f32 	%f109, 0fB94D4153, %f108, %p42;
	selp.f32 	%f110, 0f3C0885E4, 0f3D2AAABB, %p42;
	fma.rn.f32 	%f111, %f109, %f105, %f110;
	selp.f32 	%f112, 0fBE2AAAA8, 0fBEFFFFFF, %p42;
	fma.rn.f32 	%f113, %f111, %f105, %f112;
	fma.rn.f32 	%f114, %f113, %f107, %f106;
	and.b32  	%r185, %r183, 2;
	setp.eq.s32 	%p43, %r185, 0;
	mov.f32 	%f115, 0f00000000;
	sub.f32 	%f116, %f115, %f114;
	selp.f32 	%f117, %f114, %f116, %p43;
	mul.f32 	%f118, %f3, %f117;
	st.global.f32 	[%rd2], %f16;
	st.global.f32 	[%rd2+4], %f118;
	st.global.f32 	[%rd2+8], %f24;
	st.global.f32 	[%rd2+20], %f3;
$L__BB1_43:
	ret;

}
	// .globl	_Z17get_voxels_kernelPfPiS_S0_PhS_
.visible .entry _Z17get_voxels_kernelPfPiS_S0_PhS_(
	.param .u64 .ptr .align 1 _Z17get_voxels_kernelPfPiS_S0_PhS__param_0,
	.param .u64 .ptr .align 1 _Z17get_voxels_kernelPfPiS_S0_PhS__param_1,
	.param .u64 .ptr .align 1 _Z17get_voxels_kernelPfPiS_S0_PhS__param_2,
	.param .u64 .ptr .align 1 _Z17get_voxels_kernelPfPiS_S0_PhS__param_3,
	.param .u64 .ptr .align 1 _Z17get_voxels_kernelPfPiS_S0_PhS__param_4,
	.param .u64 .ptr .align 1 _Z17get_voxels_kernelPfPiS_S0_PhS__param_5
)
{
	.reg .pred 	%p<55>;
	.reg .b16 	%rs<2>;
	.reg .b32 	%r<99>;
	.reg .b32 	%f<163>;
	.reg .b64 	%rd<17>;
	.reg .b64 	%fd<165>;

	ld.param.u64 	%rd2, [_Z17get_voxels_kernelPfPiS_S0_PhS__param_0];
	ld.param.u64 	%rd6, [_Z17get_voxels_kernelPfPiS_S0_PhS__param_1];
	ld.param.u64 	%rd7, [_Z17get_voxels_kernelPfPiS_S0_PhS__param_2];
	ld.param.u64 	%rd3, [_Z17get_voxels_kernelPfPiS_S0_PhS__param_3];
	ld.param.u64 	%rd4, [_Z17get_voxels_kernelPfPiS_S0_PhS__param_4];
	ld.param.u64 	%rd5, [_Z17get_voxels_kernelPfPiS_S0_PhS__param_5];
	cvta.to.global.u64 	%rd1, %rd7;
	cvta.to.global.u64 	%rd8, %rd6;
	mov.u32 	%r54, %tid.x;
	mov.u32 	%r55, %ctaid.x;
	mov.u32 	%r56, %ntid.x;
	mad.lo.s32 	%r1, %r55, %r56, %r54;
	ld.global.u32 	%r57, [%rd8];
	setp.ge.s32 	%p1, %r1, %r57;
	@%p1 bra 	$L__BB2_37;
	cvta.to.global.u64 	%rd9, %rd2;
	cvta.to.global.u64 	%rd10, %rd5;
	mul.lo.s32 	%r58, %r1, 6;
	ld.global.f32 	%f1, [%rd1+8];
	mul.wide.s32 	%rd11, %r58, 4;
	add.s64 	%rd12, %rd9, %rd11;
	ld.global.f32 	%f2, [%rd12];
	ld.global.f32 	%f9, [%rd12+4];
	ld.global.f32 	%f10, [%rd12+8];
	ld.global.f32 	%f5, [%rd10];
	ld.global.f32 	%f6, [%rd10+24];
	ld.global.f32 	%f7, [%rd10+28];
	ld.global.f32 	%f8, [%rd10+20];
	ld.global.f32 	%f11, [%rd10+8];
	cvt.rzi.s32.f32 	%r2, %f11;
	ld.global.f32 	%f12, [%rd10+12];
	cvt.rzi.s32.f32 	%r3, %f12;
	ld.global.f32 	%f13, [%rd10+16];
	cvt.rzi.s32.f32 	%r4, %f13;
	setp.eq.f32 	%p2, %f2, 0f00000000;
	setp.eq.f32 	%p3, %f9, 0f00000000;
	and.pred  	%p4, %p2, %p3;
	setp.eq.f32 	%p5, %f10, 0f00000000;
	and.pred  	%p6, %p4, %p5;
	@%p6 bra 	$L__BB2_37;
	ld.global.f32 	%f14, [%rd1+20];
	ld.global.f32 	%f16, [%rd1+16];
	ld.global.f32 	%f18, [%rd1+12];
	ld.global.f32 	%f20, [%rd1+4];
	ld.global.f32 	%f22, [%rd1];
	setp.lt.f32 	%p7, %f2, %f22;
	setp.gt.f32 	%p8, %f2, %f20;
	setp.lt.f32 	%p9, %f9, %f1;
	or.pred  	%p10, %p7, %p9;
	or.pred  	%p11, %p10, %p8;
	setp.gt.f32 	%p12, %f9, %f18;
	or.pred  	%p13, %p11, %p12;
	setp.lt.f32 	%p14, %f10, %f16;
	or.pred  	%p15, %p13, %p14;
	setp.gt.f32 	%p16, %f10, %f14;
	or.pred  	%p17, %p15, %p16;
	@%p17 bra 	$L__BB2_37;
	cvta.to.global.u64 	%rd13, %rd3;
	ld.global.u32 	%r5, [%rd13];
	setp.ne.s32 	%p18, %r5, 1;
	@%p18 bra 	$L__BB2_7;
	abs.f32 	%f23, %f10;
	cvt.f64.f32 	%fd9, %f23;
	add.f64 	%fd10, %fd9, 0d3FFB333333333333;
	mul.f32 	%f24, %f6, 0f3F000000;
	cvt.f64.f32 	%fd11, %f24;
	mul.f64 	%fd12, %fd10, %fd11;
	cvt.f64.f32 	%fd13, %f8;
	div.rn.f64 	%fd14, %fd12, %fd13;
	cvt.rn.f32.f64 	%f25, %fd14;
	mul.f32 	%f26, %f7, 0f3F000000;
	cvt.f64.f32 	%fd15, %f26;
	mul.f64 	%fd16, %fd10, %fd15;
	div.rn.f64 	%fd1, %fd16, %fd13;
	abs.f32 	%f27, %f2;
	setp.gt.f32 	%p19, %f27, %f25;
	@%p19 bra 	$L__BB2_37;
	cvt.rn.f32.f64 	%f28, %fd1;
	sub.f32 	%f29, %f9, %f1;
	cvt.f64.f32 	%fd17, %f29;
	add.f64 	%fd18, %fd17, 0dBFF0000000000000;
	abs.f64 	%fd19, %fd18;
	cvt.f64.f32 	%fd20, %f28;
	setp.gt.f64 	%p20, %fd19, %fd20;
	@%p20 bra 	$L__BB2_37;
	div.rn.f32 	%f30, %f10, %f5;
	cvt.rmi.f32.f32 	%f31, %f30;
	cvt.rzi.s32.f32 	%r80, %f31;
	div.rn.f32 	%f32, %f2, %f5;
	shr.u32 	%r60, %r4, 31;
	add.s32 	%r61, %r4, %r60;
	shr.s32 	%r62, %r61, 1;
	cvt.rn.f32.s32 	%f33, %r62;
	add.f32 	%f34, %f32, %f33;
	cvt.rmi.f32.f32 	%f35, %f34;
	cvt.rzi.s32.f32 	%r78, %f35;
	cvt.f64.f32 	%fd21, %f9;
	cvt.f64.f32 	%fd22, %f1;
	sub.f64 	%fd23, %fd21, %fd22;
	cvt.f64.f32 	%fd24, %f5;
	div.rn.f64 	%fd25, %fd23, %fd24;
	cvt.rmi.f64.f64 	%fd26, %fd25;
	cvt.rzi.s32.f64 	%r79, %fd26;
$L__BB2_7:
	setp.ne.s32 	%p21, %r5, 2;
	@%p21 bra 	$L__BB2_11;
	add.f32 	%f36, %f2, %f10;
	cvt.f64.f32 	%fd27, %f36;
	add.f64 	%fd28, %fd27, %fd27;
	mul.f64 	%fd29, %fd28, %fd27;
	cvt.rn.f32.f64 	%f37, %fd29;
	sqrt.rn.f32 	%f38, %f37;
	mul.f32 	%f39, %f38, 0f3F000000;
	setp.le.f32 	%p22, %f2, %f10;
	selp.f32 	%f40, %f2, %f10, %p22;
	add.f32 	%f41, %f40, %f40;
	mul.f32 	%f42, %f40, %f41;
	sqrt.rn.f32 	%f43, %f42;
	sub.f32 	%f44, %f39, %f43;
	cvt.f64.f32 	%fd30, %f39;
	add.f64 	%fd31, %fd30, 0d3FFB333333333333;
	mul.f32 	%f45, %f6, 0f3F000000;
	cvt.f64.f32 	%fd32, %f45;
	mul.f64 	%fd33, %fd31, %fd32;
	cvt.f64.f32 	%fd34, %f8;
	div.rn.f64 	%fd35, %fd33, %fd34;
	cvt.rn.f32.f64 	%f46, %fd35;
	mul.f32 	%f47, %f7, 0f3F000000;
	cvt.f64.f32 	%fd36, %f47;
	mul.f64 	%fd37, %fd31, %fd36;
	div.rn.f64 	%fd2, %fd37, %fd34;
	abs.f32 	%f48, %f44;
	setp.gt.f32 	%p23, %f48, %f46;
	@%p23 bra 	$L__BB2_37;
	cvt.rn.f32.f64 	%f49, %fd2;
	sub.f32 	%f50, %f9, %f1;
	cvt.f64.f32 	%fd38, %f50;
	add.f64 	%fd39, %fd38, 0dBFF0000000000000;
	abs.f64 	%fd40, %fd39;
	cvt.f64.f32 	%fd41, %f49;
	setp.gt.f64 	%p24, %fd40, %fd41;
	@%p24 bra 	$L__BB2_37;
	div.rn.f32 	%f51, %f10, %f5;
	cvt.rmi.f32.f32 	%f52, %f51;
	cvt.rzi.s32.f32 	%r80, %f52;
	div.rn.f32 	%f53, %f2, %f5;
	cvt.rmi.f32.f32 	%f54, %f53;
	cvt.rzi.s32.f32 	%r78, %f54;
	cvt.f64.f32 	%fd42, %f9;
	cvt.f64.f32 	%fd43, %f1;
	sub.f64 	%fd44, %fd42, %fd43;
	cvt.f64.f32 	%fd45, %f5;
	div.rn.f64 	%fd46, %fd44, %fd45;
	cvt.rmi.f64.f64 	%fd47, %fd46;
	cvt.rzi.s32.f64 	%r79, %fd47;
$L__BB2_11:
	setp.ne.s32 	%p25, %r5, 3;
	@%p25 bra 	$L__BB2_15;
	abs.f32 	%f55, %f2;
	cvt.f64.f32 	%fd48, %f55;
	add.f64 	%fd49, %fd48, 0d3FFB333333333333;
	mul.f32 	%f56, %f6, 0f3F000000;
	cvt.f64.f32 	%fd50, %f56;
	mul.f64 	%fd51, %fd49, %fd50;
	cvt.f64.f32 	%fd52, %f8;
	div.rn.f64 	%fd53, %fd51, %fd52;
	cvt.rn.f32.f64 	%f57, %fd53;
	mul.f32 	%f58, %f7, 0f3F000000;
	cvt.f64.f32 	%fd54, %f58;
	mul.f64 	%fd55, %fd49, %fd54;
	div.rn.f64 	%fd3, %fd55, %fd52;
	abs.f32 	%f59, %f10;
	setp.gt.f32 	%p26, %f59, %f57;
	@%p26 bra 	$L__BB2_37;
	cvt.rn.f32.f64 	%f60, %fd3;
	sub.f32 	%f61, %f9, %f1;
	cvt.f64.f32 	%fd56, %f61;
	add.f64 	%fd57, %fd56, 0dBFF0000000000000;
	abs.f64 	%fd58, %fd57;
	cvt.f64.f32 	%fd59, %f60;
	setp.gt.f64 	%p27, %fd58, %fd59;
	@%p27 bra 	$L__BB2_37;
	div.rn.f32 	%f62, %f10, %f5;
	shr.u32 	%r63, %r4, 31;
	add.s32 	%r64, %r4, %r63;
	shr.s32 	%r65, %r64, 1;
	cvt.rn.f32.s32 	%f63, %r65;
	add.f32 	%f64, %f62, %f63;
	cvt.rmi.f32.f32 	%f65, %f64;
	cvt.rzi.s32.f32 	%r80, %f65;
	div.rn.f32 	%f66, %f2, %f5;
	cvt.rmi.f32.f32 	%f67, %f66;
	cvt.rzi.s32.f32 	%r78, %f67;
	cvt.f64.f32 	%fd60, %f9;
	cvt.f64.f32 	%fd61, %f1;
	sub.f64 	%fd62, %fd60, %fd61;
	cvt.f64.f32 	%fd63, %f5;
	div.rn.f64 	%fd64, %fd62, %fd63;
	cvt.rmi.f64.f64 	%fd65, %fd64;
	cvt.rzi.s32.f64 	%r79, %fd65;
$L__BB2_15:
	setp.ne.s32 	%p28, %r5, 4;
	@%p28 bra 	$L__BB2_19;
	abs.f32 	%f68, %f2;
	abs.f32 	%f69, %f10;
	add.f32 	%f70, %f68, %f69;
	cvt.f64.f32 	%fd66, %f70;
	add.f64 	%fd67, %fd66, %fd66;
	mul.f64 	%fd68, %fd67, %fd66;
	cvt.rn.f32.f64 	%f71, %fd68;
	sqrt.rn.f32 	%f72, %f71;
	mul.f32 	%f73, %f72, 0f3F000000;
	setp.le.f32 	%p29, %f68, %f69;
	selp.f32 	%f74, %f68, %f69, %p29;
	add.f32 	%f75, %f74, %f74;
	mul.f32 	%f76, %f74, %f75;
	sqrt.rn.f32 	%f77, %f76;
	sub.f32 	%f78, %f73, %f77;
	cvt.f64.f32 	%fd69, %f73;
	add.f64 	%fd70, %fd69, 0d3FFB333333333333;
	mul.f32 	%f79, %f6, 0f3F000000;
	cvt.f64.f32 	%fd71, %f79;
	mul.f64 	%fd72, %fd70, %fd71;
	cvt.f64.f32 	%fd73, %f8;
	div.rn.f64 	%fd74, %fd72, %fd73;
	cvt.rn.f32.f64 	%f80, %fd74;
	mul.f32 	%f81, %f7, 0f3F000000;
	cvt.f64.f32 	%fd75, %f81;
	mul.f64 	%fd76, %fd70, %fd75;
	div.rn.f64 	%fd4, %fd76, %fd73;
	abs.f32 	%f82, %f78;
	setp.gt.f32 	%p30, %f82, %f80;
	@%p30 bra 	$L__BB2_37;
	cvt.rn.f32.f64 	%f83, %fd4;
	sub.f32 	%f84, %f9, %f1;
	cvt.f64.f32 	%fd77, %f84;
	add.f64 	%fd78, %fd77, 0dBFF0000000000000;
	abs.f64 	%fd79, %fd78;
	cvt.f64.f32 	%fd80, %f83;
	setp.gt.f64 	%p31, %fd79, %fd80;
	@%p31 bra 	$L__BB2_37;
	div.rn.f32 	%f85, %f2, %f5;
	cvt.rmi.f32.f32 	%f86, %f85;
	cvt.rzi.s32.f32 	%r80, %f86;
	neg.f32 	%f87, %f10;
	div.rn.f32 	%f88, %f87, %f5;
	cvt.rmi.f32.f32 	%f89, %f88;
	cvt.rzi.s32.f32 	%r78, %f89;
	cvt.f64.f32 	%fd81, %f9;
	cvt.f64.f32 	%fd82, %f1;
	sub.f64 	%fd83, %fd81, %fd82;
	cvt.f64.f32 	%fd84, %f5;
	div.rn.f64 	%fd85, %fd83, %fd84;
	cvt.rmi.f64.f64 	%fd86, %fd85;
	cvt.rzi.s32.f64 	%r79, %fd86;
$L__BB2_19:
	setp.ne.s32 	%p32, %r5, 5;
	@%p32 bra 	$L__BB2_23;
	abs.f32 	%f90, %f10;
	cvt.f64.f32 	%fd87, %f90;
	add.f64 	%fd88, %fd87, 0d3FFB333333333333;
	mul.f32 	%f91, %f6, 0f3F000000;
	cvt.f64.f32 	%fd89, %f91;
	mul.f64 	%fd90, %fd88, %fd89;
	cvt.f64.f32 	%fd91, %f8;
	div.rn.f64 	%fd92, %fd90, %fd91;
	cvt.rn.f32.f64 	%f92, %fd92;
	mul.f32 	%f93, %f7, 0f3F000000;
	cvt.f64.f32 	%fd93, %f93;
	mul.f64 	%fd94, %fd88, %fd93;
	div.rn.f64 	%fd5, %fd94, %fd91;
	abs.f32 	%f94, %f2;
	setp.gt.f32 	%p33, %f94, %f92;
	@%p33 bra 	$L__BB2_37;
	cvt.rn.f32.f64 	%f95, %fd5;
	sub.f32 	%f96, %f9, %f1;
	cvt.f64.f32 	%fd95, %f96;
	add.f64 	%fd96, %fd95, 0dBFF0000000000000;
	abs.f64 	%fd97, %fd96;
	cvt.f64.f32 	%fd98, %f95;
	setp.gt.f64 	%p34, %fd97, %fd98;
	@%p34 bra 	$L__BB2_37;
	neg.f32 	%f97, %f10;
	div.rn.f32 	%f98, %f97, %f5;
	cvt.rmi.f32.f32 	%f99, %f98;
	cvt.rzi.s32.f32 	%r80, %f99;
	shr.u32 	%r66, %r2, 31;
	add.s32 	%r67, %r2, %r66;
	shr.s32 	%r68, %r67, 1;
	cvt.rn.f32.s32 	%f100, %r68;
	div.rn.f32 	%f101, %f2, %f5;
	sub.f32 	%f102, %f100, %f101;
	cvt.rmi.f32.f32 	%f103, %f102;
	cvt.rzi.s32.f32 	%r78, %f103;
	cvt.f64.f32 	%fd99, %f9;
	cvt.f64.f32 	%fd100, %f1;
	sub.f64 	%fd101, %fd99, %fd100;
	cvt.f64.f32 	%fd102, %f5;
	div.rn.f64 	%fd103, %fd101, %fd102;
	cvt.rmi.f64.f64 	%fd104, %fd103;
	cvt.rzi.s32.f64 	%r79, %fd104;
$L__BB2_23:
	setp.ne.s32 	%p35, %r5, 6;
	@%p35 bra 	$L__BB2_27;
	abs.f32 	%f104, %f2;
	abs.f32 	%f105, %f10;
	add.f32 	%f106, %f104, %f105;
	cvt.f64.f32 	%fd105, %f106;
	add.f64 	%fd106, %fd105, %fd105;
	mul.f64 	%fd107, %fd106, %fd105;
	cvt.rn.f32.f64 	%f107, %fd107;
	sqrt.rn.f32 	%f108, %f107;
	mul.f32 	%f109, %f108, 0f3F000000;
	setp.le.f32 	%p36, %f104, %f105;
	selp.f32 	%f110, %f104, %f105, %p36;
	add.f32 	%f111, %f110, %f110;
	mul.f32 	%f112, %f110, %f111;
	sqrt.rn.f32 	%f113, %f112;
	sub.f32 	%f114, %f109, %f113;
	cvt.f64.f32 	%fd108, %f109;
	add.f64 	%fd109, %fd108, 0d3FFB333333333333;
	mul.f32 	%f115, %f6, 0f3F000000;
	cvt.f64.f32 	%fd110, %f115;
	mul.f64 	%fd111, %fd109, %fd110;
	cvt.f64.f32 	%fd112, %f8;
	div.rn.f64 	%fd113, %fd111, %fd112;
	cvt.rn.f32.f64 	%f116, %fd113;
	mul.f32 	%f117, %f7, 0f3F000000;
	cvt.f64.f32 	%fd114, %f117;
	mul.f64 	%fd115, %fd109, %fd114;
	div.rn.f64 	%fd6, %fd115, %fd112;
	abs.f32 	%f118, %f114;
	setp.gt.f32 	%p37, %f118, %f116;
	@%p37 bra 	$L__BB2_37;
	cvt.rn.f32.f64 	%f119, %fd6;
	sub.f32 	%f120, %f9, %f1;
	cvt.f64.f32 	%fd116, %f120;
	add.f64 	%fd117, %fd116, 0dBFF0000000000000;
	abs.f64 	%fd118, %fd117;
	cvt.f64.f32 	%fd119, %f119;
	setp.gt.f64 	%p38, %fd118, %fd119;
	@%p38 bra 	$L__BB2_37;
	neg.f32 	%f121, %f10;
	div.rn.f32 	%f122, %f121, %f5;
	cvt.rmi.f32.f32 	%f123, %f122;
	cvt.rzi.s32.f32 	%r80, %f123;
	neg.f32 	%f124, %f2;
	div.rn.f32 	%f125, %f124, %f5;
	cvt.rmi.f32.f32 	%f126, %f125;
	cvt.rzi.s32.f32 	%r78, %f126;
	cvt.f64.f32 	%fd120, %f9;
	cvt.f64.f32 	%fd121, %f1;
	sub.f64 	%fd122, %fd120, %fd121;
	cvt.f64.f32 	%fd123, %f5;
	div.rn.f64 	%fd124, %fd122, %fd123;
	cvt.rmi.f64.f64 	%fd125, %fd124;
	cvt.rzi.s32.f64 	%r79, %fd125;
$L__BB2_27:
	setp.ne.s32 	%p39, %r5, 7;
	@%p39 bra 	$L__BB2_31;
	abs.f32 	%f127, %f2;
	cvt.f64.f32 	%fd126, %f127;
	add.f64 	%fd127, %fd126, 0d3FFB333333333333;
	mul.f32 	%f128, %f6, 0f3F000000;
	cvt.f64.f32 	%fd128, %f128;
	mul.f64 	%fd129, %fd127, %fd128;
	cvt.f64.f32 	%fd130, %f8;
	div.rn.f64 	%fd131, %fd129, %fd130;
	cvt.rn.f32.f64 	%f129, %fd131;
	mul.f32 	%f130, %f7, 0f3F000000;
	cvt.f64.f32 	%fd132, %f130;
	mul.f64 	%fd133, %fd127, %fd132;
	div.rn.f64 	%fd7, %fd133, %fd130;
	abs.f32 	%f131, %f10;
	setp.gt.f32 	%p40, %f131, %f129;
	@%p40 bra 	$L__BB2_37;
	cvt.rn.f32.f64 	%f132, %fd7;
	sub.f32 	%f133, %f9, %f1;
	cvt.f64.f32 	%fd134, %f133;
	add.f64 	%fd135, %fd134, 0dBFF0000000000000;
	abs.f64 	%fd136, %fd135;
	cvt.f64.f32 	%fd137, %f132;
	setp.gt.f64 	%p41, %fd136, %fd137;
	@%p41 bra 	$L__BB2_37;
	shr.u32 	%r69, %r2, 31;
	add.s32 	%r70, %r2, %r69;
	shr.s32 	%r71, %r70, 1;
	cvt.rn.f32.s32 	%f134, %r71;
	div.rn.f32 	%f135, %f10, %f5;
	sub.f32 	%f136, %f134, %f135;
	cvt.rmi.f32.f32 	%f137, %f136;
	cvt.rzi.s32.f32 	%r80, %f137;
	neg.f32 	%f138, %f2;
	div.rn.f32 	%f139, %f138, %f5;
	cvt.rmi.f32.f32 	%f140, %f139;
	cvt.rzi.s32.f32 	%r78, %f140;
	cvt.f64.f32 	%fd138, %f9;
	cvt.f64.f32 	%fd139, %f1;
	sub.f64 	%fd140, %fd138, %fd139;
	cvt.f64.f32 	%fd141, %f5;
	div.rn.f64 	%fd142, %fd140, %fd141;
	cvt.rmi.f64.f64 	%fd143, %fd142;
	cvt.rzi.s32.f64 	%r79, %fd143;
$L__BB2_31:
	setp.ne.s32 	%p42, %r5, 8;
	@%p42 bra 	$L__BB2_35;
	abs.f32 	%f141, %f2;
	abs.f32 	%f142, %f10;
	add.f32 	%f143, %f141, %f142;
	cvt.f64.f32 	%fd144, %f143;
	add.f64 	%fd145, %fd144, %fd144;
	mul.f64 	%fd146, %fd145, %fd144;
	cvt.rn.f32.f64 	%f144, %fd146;
	sqrt.rn.f32 	%f145, %f144;
	mul.f32 	%f146, %f145, 0f3F000000;
	setp.le.f32 	%p43, %f141, %f142;
	selp.f32 	%f147, %f141, %f142, %p43;
	add.f32 	%f148, %f147, %f147;
	mul.f32 	%f149, %f147, %f148;
	sqrt.rn.f32 	%f150, %f149;
	sub.f32 	%f151, %f146, %f150;
	cvt.f64.f32 	%fd147, %f146;
	add.f64 	%fd148, %fd147, 0d3FFB333333333333;
	mul.f32 	%f152, %f6, 0f3F000000;
	cvt.f64.f32 	%fd149, %f152;
	mul.f64 	%fd150, %fd148, %fd149;
	cvt.f64.f32 	%fd151, %f8;
	div.rn.f64 	%fd152, %fd150, %fd151;
	cvt.rn.f32.f64 	%f153, %fd152;
	mul.f32 	%f154, %f7, 0f3F000000;
	cvt.f64.f32 	%fd153, %f154;
	mul.f64 	%fd154, %fd148, %fd153;
	div.rn.f64 	%fd8, %fd154, %fd151;
	abs.f32 	%f155, %f151;
	setp.gt.f32 	%p44, %f155, %f153;
	@%p44 bra 	$L__BB2_37;
	cvt.rn.f32.f64 	%f156, %fd8;
	sub.f32 	%f157, %f9, %f1;
	cvt.f64.f32 	%fd155, %f157;
	add.f64 	%fd156, %fd155, 0dBFF0000000000000;
	abs.f64 	%fd157, %fd156;
	cvt.f64.f32 	%fd158, %f156;
	setp.gt.f64 	%p45, %fd157, %fd158;
	@%p45 bra 	$L__BB2_37;
	div.rn.f32 	%f158, %f10, %f5;
	cvt.rmi.f32.f32 	%f159, %f158;
	cvt.rzi.s32.f32 	%r80, %f159;
	neg.f32 	%f160, %f2;
	div.rn.f32 	%f161, %f160, %f5;
	cvt.rmi.f32.f32 	%f162, %f161;
	cvt.rzi.s32.f32 	%r78, %f162;
	cvt.f64.f32 	%fd159, %f9;
	cvt.f64.f32 	%fd160, %f1;
	sub.f64 	%fd161, %fd159, %fd160;
	cvt.f64.f32 	%fd162, %f5;
	div.rn.f64 	%fd163, %fd161, %fd162;
	cvt.rmi.f64.f64 	%fd164, %fd163;
	cvt.rzi.s32.f64 	%r79, %fd164;
$L__BB2_35:
	or.b32  	%r72, %r78, %r79;
	setp.ge.s32 	%p46, %r78, %r2;
	setp.lt.s32 	%p47, %r72, 0;
	setp.ge.s32 	%p48, %r79, %r3;
	or.pred  	%p49, %p46, %p48;
	or.pred  	%p50, %p49, %p47;
	setp.lt.s32 	%p51, %r80, 0;
	or.pred  	%p52, %p50, %p51;
	setp.ge.s32 	%p53, %r80, %r4;
	or.pred  	%p54, %p52, %p53;
	@%p54 bra 	$L__BB2_37;
	mad.lo.s32 	%r73, %r80, %r3, %r79;
	mad.lo.s32 	%r74, %r73, %r2, %r78;
	cvt.s64.s32 	%rd14, %r74;
	cvta.to.global.u64 	%rd15, %rd4;
	add.s64 	%rd16, %rd15, %rd14;
	mov.b16 	%rs1, 1;
	st.global.u8 	[%rd16], %rs1;
$L__BB2_37:
	ret;

}
	// .globl	_Z22get_voxels_edge_kernelPfPiS0_S_S0_PhS1_S_
.visible .entry _Z22get_voxels_edge_kernelPfPiS0_S_S0_PhS1_S_(
	.param .u64 .ptr .align 1 _Z22get_voxels_edge_kernelPfPiS0_S_S0_PhS1_S__param_0,
	.param .u64 .ptr .align 1 _Z22get_voxels_edge_kernelPfPiS0_S_S0_PhS1_S__param_1,
	.param .u64 .ptr .align 1 _Z22get_voxels_edge_kernelPfPiS0_S_S0_PhS1_S__param_2,
	.param .u64 .ptr .align 1 _Z22get_voxels_edge_kernelPfPiS0_S_S0_PhS1_S__param_3,
	.param .u64 .ptr .align 1 _Z22get_voxels_edge_kernelPfPiS0_S_S0_PhS1_S__param_4,
	.param .u64 .ptr .align 1 _Z22get_voxels_edge_kernelPfPiS0_S_S0_PhS1_S__param_5,
	.param .u64 .ptr .align 1 _Z22get_voxels_edge_kernelPfPiS0_S_S0_PhS1_S__param_6,
	.param .u64 .ptr .align 1 _Z22get_voxels_edge_kernelPfPiS0_S_S0_PhS1_S__param_7
)
{
	.reg .pred 	%p<99>;
	.reg .b16 	%rs<3>;
	.reg .b32 	%r<185>;
	.reg .b32 	%f<197>;
	.reg .b64 	%rd<43>;
	.reg .b64 	%fd<165>;

	ld.param.u64 	%rd7, [_Z22get_voxels_edge_kernelPfPiS0_S_S0_PhS1_S__param_0];
	ld.param.u64 	%rd8, [_Z22get_voxels_edge_kernelPfPiS0_S_S0_PhS1_S__param_1];
	ld.param.u64 	%rd9, [_Z22get_voxels_edge_kernelPfPiS0_S_S0_PhS1_S__param_2];
	ld.param.u64 	%rd10, [_Z22get_voxels_edge_kernelPfPiS0_S_S0_PhS1_S__param_3];
	ld.param.u64 	%rd3, [_Z22get_voxels_edge_kernelPfPiS0_S_S0_PhS1_S__param_4];
	ld.param.u64 	%rd4, [_Z22get_voxels_edge_kernelPfPiS0_S_S0_PhS1_S__param_5];
	ld.param.u64 	%rd5, [_Z22get_voxels_edge_kernelPfPiS0_S_S0_PhS1_S__param_6];
	ld.param.u64 	%rd6, [_Z22get_voxels_edge_kernelPfPiS0_S_S0_PhS1_S__param_7];
	cvta.to.global.u64 	%rd1, %rd10;
	cvta.to.global.u64 	%rd2, %rd7;
	cvta.to.global.u64 	%rd11, %rd9;
	cvta.to.global.u64 	%rd12, %rd8;
	ld.global.u32 	%r1, [%rd12];
	ld.global.u32 	%r2, [%rd11];
	mul.lo.s32 	%r105, %r2, %r1;
	mov.u32 	%r106, %tid.x;
	mov.u32 	%r107, %ctaid.x;
	mov.u32 	%r108, %ntid.x;
	mad.lo.s32 	%r3, %r107, %r108, %r106;
	setp.ge.s32 	%p1, %r3, %r105;
	@%p1 bra 	$L__BB3_59;
	cvta.to.global.u64 	%rd13, %rd5;
	div.s32 	%r4, %r3, %r1;
	mul.lo.s32 	%r6, %r4, %r1;
	sub.s32 	%r5, %r3, %r6;
	cvt.s64.s32 	%rd14, %r3;
	add.s64 	%rd15, %rd13, %rd14;
	ld.global.u8 	%rs1, [%rd15];
	setp.eq.s16 	%p2, %rs1, 0;
	@%p2 bra 	$L__BB3_59;
	mul.wide.s32 	%rd16, %r3, 4;
	add.s64 	%rd17, %rd2, %rd16;
	ld.global.f32 	%f194, [%rd17+20];
	add.s32 	%r8, %r5, -1;
	add.s32 	%r9, %r4, -1;
	setp.lt.s32 	%p3, %r5, 1;
	setp.lt.s32 	%p4, %r1, 0;
	or.pred  	%p5, %p3, %p4;
	mov.u32 	%r153, %r5;
	mov.u32 	%r154, %r4;
	@%p5 bra 	$L__BB3_9;
	add.s32 	%r10, %r5, 4;
	setp.lt.s32 	%p6, %r4, 1;
	setp.gt.s32 	%p7, %r4, %r2;
	or.pred  	%p8, %p6, %p7;
	mov.u32 	%r153, %r5;
	mov.u32 	%r154, %r4;
	@%p8 bra 	$L__BB3_5;
	sub.s32 	%r109, %r6, %r1;
	add.s32 	%r110, %r10, %r109;
	mul.wide.s32 	%rd18, %r110, 4;
	add.s64 	%rd19, %rd2, %rd18;
	ld.global.f32 	%f26, [%rd19];
	setp.lt.f32 	%p9, %f26, %f194;
	selp.f32 	%f194, %f26, %f194, %p9;
	selp.b32 	%r153, %r8, %r5, %p9;
	selp.b32 	%r154, %r9, %r4, %p9;
$L__BB3_5:
	setp.lt.s32 	%p10, %r4, 0;
	setp.ge.s32 	%p11, %r4, %r2;
	or.pred  	%p12, %p10, %p11;
	@%p12 bra 	$L__BB3_7;
	add.s32 	%r111, %r3, 4;
	mul.wide.s32 	%rd20, %r111, 4;
	add.s64 	%rd21, %rd2, %rd20;
	ld.global.f32 	%f27, [%rd21];
	setp.lt.f32 	%p13, %f27, %f194;
	selp.f32 	%f194, %f27, %f194, %p13;
	selp.b32 	%r153, %r8, %r153, %p13;
	selp.b32 	%r154, %r4, %r154, %p13;
$L__BB3_7:
	add.s32 	%r19, %r4, 1;
	setp.lt.s32 	%p14, %r4, -1;
	setp.ge.s32 	%p15, %r19, %r2;
	or.pred  	%p16, %p14, %p15;
	@%p16 bra 	$L__BB3_9;
	add.s32 	%r112, %r6, %r1;
	add.s32 	%r113, %r10, %r112;
	mul.wide.s32 	%rd22, %r113, 4;
	add.s64 	%rd23, %rd2, %rd22;
	ld.global.f32 	%f28, [%rd23];
	setp.lt.f32 	%p17, %f28, %f194;
	selp.f32 	%f194, %f28, %f194, %p17;
	selp.b32 	%r153, %r8, %r153, %p17;
	selp.b32 	%r154, %r19, %r154, %p17;
$L__BB3_9:
	or.b32  	%r114, %r5, %r1;
	setp.lt.s32 	%p18, %r114, 0;
	@%p18 bra 	$L__BB3_16;
	add.s32 	%r24, %r5, 5;
	setp.lt.s32 	%p19, %r4, 1;
	setp.gt.s32 	%p20, %r4, %r2;
	or.pred  	%p21, %p19, %p20;
	@%p21 bra 	$L__BB3_12;
	sub.s32 	%r115, %r6, %r1;
	add.s32 	%r116, %r24, %r115;
	mul.wide.s32 	%rd24, %r116, 4;
	add.s64 	%rd25, %rd2, %rd24;
	ld.global.f32 	%f29, [%rd25];
	setp.lt.f32 	%p22, %f29, %f194;
	selp.f32 	%f194, %f29, %f194, %p22;
	selp.b32 	%r153, %r5, %r153, %p22;
	selp.b32 	%r154, %r9, %r154, %p22;
$L__BB3_12:
	setp.lt.s32 	%p23, %r4, 0;
	setp.ge.s32 	%p24, %r4, %r2;
	or.pred  	%p25, %p23, %p24;
	@%p25 bra 	$L__BB3_14;
	add.s32 	%r117, %r3, 5;
	mul.wide.s32 	%rd26, %r117, 4;
	add.s64 	%rd27, %rd2, %rd26;
	ld.global.f32 	%f30, [%rd27];
	setp.lt.f32 	%p26, %f30, %f194;
	selp.f32 	%f194, %f30, %f194, %p26;
	selp.b32 	%r153, %r5, %r153, %p26;
	selp.b32 	%r154, %r4, %r154, %p26;
$L__BB3_14:
	add.s32 	%r33, %r4, 1;
	setp.lt.s32 	%p27, %r4, -1;
	setp.ge.s32 	%p28, %r33, %r2;
	or.pred  	%p29, %p27, %p28;
	@%p29 bra 	$L__BB3_16;
	add.s32 	%r118, %r6, %r1;
	add.s32 	%r119, %r24, %r118;
	mul.wide.s32 	%rd28, %r119, 4;
	add.s64 	%rd29, %rd2, %rd28;
	ld.global.f32 	%f31, [%rd29];
	setp.lt.f32 	%p30, %f31, %f194;
	selp.f32 	%f194, %f31, %f194, %p30;
	selp.b32 	%r153, %r5, %r153, %p30;
	selp.b32 	%r154, %r33, %r154, %p30;
$L__BB3_16:
	add.s32 	%r38, %r5, 1;
	setp.lt.s32 	%p31, %r5, -1;
	setp.ge.s32 	%p32, %r38, %r1;
	or.pred  	%p33, %p31, %p32;
	@%p33 bra 	$L__BB3_23;
	add.s32 	%r39, %r5, 6;
	setp.lt.s32 	%p34, %r4, 1;
	setp.gt.s32 	%p35, %r4, %r2;
	or.pred  	%p36, %p34, %p35;
	@%p36 bra 	$L__BB3_19;
	sub.s32 	%r120, %r6, %r1;
	add.s32 	%r121, %r39, %r120;
	mul.wide.s32 	%rd30, %r121, 4;
	add.s64 	%rd31, %rd2, %rd30;
	ld.global.f32 	%f32, [%rd31];
	setp.lt.f32 	%p37, %f32, %f194;
	selp.f32 	%f194, %f32, %f194, %p37;
	selp.b32 	%r153, %r38, %r153, %p37;
	selp.b32 	%r154, %r9, %r154, %p37;
$L__BB3_19:
	setp.lt.s32 	%p38, %r4, 0;
	setp.ge.s32 	%p39, %r4, %r2;
	or.pred  	%p40, %p38, %p39;
	@%p40 bra 	$L__BB3_21;
	add.s32 	%r122, %r3, 6;
	mul.wide.s32 	%rd32, %r122, 4;
	add.s64 	%rd33, %rd2, %rd32;
	ld.global.f32 	%f33, [%rd33];
	setp.lt.f32 	%p41, %f33, %f194;
	selp.f32 	%f194, %f33, %f194, %p41;
	selp.b32 	%r153, %r38, %r153, %p41;
	selp.b32 	%r154, %r4, %r154, %p41;
$L__BB3_21:
	add.s32 	%r48, %r4, 1;
	setp.lt.s32 	%p42, %r4, -1;
	setp.ge.s32 	%p43, %r48, %r2;
	or.pred  	%p44, %p42, %p43;
	@%p44 bra 	$L__BB3_23;
	add.s32 	%r123, %r6, %r1;
	add.s32 	%r124, %r39, %r123;
	mul.wide.s32 	%rd34, %r124, 4;
	add.s64 	%rd35, %rd2, %rd34;
	ld.global.f32 	%f34, [%rd35];
	setp.lt.f32 	%p45, %f34, %f194;
	selp.b32 	%r153, %r38, %r153, %p45;
	selp.b32 	%r154, %r48, %r154, %p45;
$L__BB3_23:
	cvta.to.global.u64 	%rd36, %rd6;
	mad.lo.s32 	%r125, %r1, %r154, %r153;
	mul.lo.s32 	%r126, %r125, 6;
	ld.global.f32 	%f18, [%rd1+8];
	mul.wide.s32 	%rd37, %r126, 4;
	add.s64 	%rd38, %rd2, %rd37;
	ld.global.f32 	%f19, [%rd38];
	ld.global.f32 	%f35, [%rd38+4];
	ld.global.f32 	%f36, [%rd38+8];
	ld.global.f32 	%f22, [%rd36];
	ld.global.f32 	%f23, [%rd36+24];
	ld.global.f32 	%f24, [%rd36+28];
	ld.global.f32 	%f25, [%rd36+20];
	ld.global.f32 	%f37, [%rd36+8];
	cvt.rzi.s32.f32 	%r53, %f37;
	ld.global.f32 	%f38, [%rd36+12];
	cvt.rzi.s32.f32 	%r54, %f38;
	ld.global.f32 	%f39, [%rd36+16];
	cvt.rzi.s32.f32 	%r55, %f39;
	setp.eq.f32 	%p46, %f19, 0f00000000;
	setp.eq.f32 	%p47, %f35, 0f00000000;
	and.pred  	%p48, %p46, %p47;
	setp.eq.f32 	%p49, %f36, 0f00000000;
	and.pred  	%p50, %p48, %p49;
	@%p50 bra 	$L__BB3_59;
	ld.global.f32 	%f40, [%rd1+20];
	ld.global.f32 	%f42, [%rd1+16];
	ld.global.f32 	%f44, [%rd1+12];
	ld.global.f32 	%f46, [%rd1+4];
	ld.global.f32 	%f48, [%rd1];
	setp.lt.f32 	%p51, %f19, %f48;
	setp.gt.f32 	%p52, %f19, %f46;
	setp.lt.f32 	%p53, %f35, %f18;
	or.pred  	%p54, %p51, %p53;
	or.pred  	%p55, %p54, %p52;
	setp.gt.f32 	%p56, %f35, %f44;
	or.pred  	%p57, %p55, %p56;
	setp.lt.f32 	%p58, %f36, %f42;
	or.pred  	%p59, %p57, %p58;
	setp.gt.f32 	%p60, %f36, %f40;
	or.pred  	%p61, %p59, %p60;
	@%p61 bra 	$L__BB3_59;
	cvta.to.global.u64 	%rd39, %rd3;
	ld.global.u32 	%r56, [%rd39];
	setp.ne.s32 	%p62, %r56, 1;
	@%p62 bra 	$L__BB3_29;
	abs.f32 	%f49, %f36;
	cvt.f64.f32 	%fd9, %f49;
	add.f64 	%fd10, %fd9, 0d3FFB333333333333;
	mul.f32 	%f50, %f23, 0f3F000000;
	cvt.f64.f32 	%fd11, %f50;
	mul.f64 	%fd12, %fd10, %fd11;
	cvt.f64.f32 	%fd13, %f25;
	div.rn.f64 	%fd14, %fd12, %fd13;
	cvt.rn.f32.f64 	%f51, %fd14;
	mul.f32 	%f52, %f24, 0f3F000000;
	cvt.f64.f32 	%fd15, %f52;
	mul.f64 	%fd16, %fd10, %fd15;
	div.rn.f64 	%fd1, %fd16, %fd13;
	abs.f32 	%f53, %f19;
	setp.gt.f32 	%p63, %f53, %f51;
	@%p63 bra 	$L__BB3_59;
	cvt.rn.f32.f64 	%f54, %fd1;
	sub.f32 	%f55, %f35, %f18;
	cvt.f64.f32 	%fd17, %f55;
	add.f64 	%fd18, %fd17, 0dBFF0000000000000;
	abs.f64 	%fd19, %fd18;
	cvt.f64.f32 	%fd20, %f54;
	setp.gt.f64 	%p64, %fd19, %fd20;
	@%p64 bra 	$L__BB3_59;
	div.rn.f32 	%f56, %f36, %f22;
	cvt.rmi.f32.f32 	%f57, %f56;
	cvt.rzi.s32.f32 	%r166, %f57;
	div.rn.f32 	%f58, %f19, %f22;
	shr.u32 	%r128, %r55, 31;
	add.s32 	%r129, %r55, %r128;
	shr.s32 	%r130, %r129, 1;
	cvt.rn.f32.s32 	%f59, %r130;
	add.f32 	%f60, %f58, %f59;
	cvt.rmi.f32.f32 	%f61, %f60;
	cvt.rzi.s32.f32 	%r164, %f61;
	cvt.f64.f32 	%fd21, %f35;
	cvt.f64.f32 	%fd22, %f18;
	sub.f64 	%fd23, %fd21, %fd22;
	cvt.f64.f32 	%fd24, %f22;
	div.rn.f64 	%fd25, %fd23, %fd24;
	cvt.rmi.f64.f64 	%fd26, %fd25;
	cvt.rzi.s32.f64 	%r165, %fd26;
$L__BB3_29:
	setp.ne.s32 	%p65, %r56, 2;
	@%p65 bra 	$L__BB3_33;
	add.f32 	%f62, %f19, %f36;
	cvt.f64.f32 	%fd27, %f62;
	add.f64 	%fd28, %fd27, %fd27;
	mul.f64 	%fd29, %fd28, %fd27;
	cvt.rn.f32.f64 	%f63, %fd29;
	sqrt.rn.f32 	%f64, %f63;
	mul.f32 	%f65, %f64, 0f3F000000;
	setp.le.f32 	%p66, %f19, %f36;
	selp.f32 	%f66, %f19, %f36, %p66;
	add.f32 	%f67, %f66, %f66;
	mul.f32 	%f68, %f66, %f67;
	sqrt.rn.f32 	%f69, %f68;
	sub.f32 	%f70, %f65, %f69;
	cvt.f64.f32 	%fd30, %f65;
	add.f64 	%fd31, %fd30, 0d3FFB333333333333;
	mul.f32 	%f71, %f23, 0f3F000000;
	cvt.f64.f32 	%fd32, %f71;
	mul.f64 	%fd33, %fd31, %fd32;
	cvt.f64.f32 	%fd34, %f25;
	div.rn.f64 	%fd35, %fd33, %fd34;
	cvt.rn.f32.f64 	%f72, %fd35;
	mul.f32 	%f73, %f24, 0f3F000000;
	cvt.f64.f32 	%fd36, %f73;
	mul.f64 	%fd37, %fd31, %fd36;
	div.rn.f64 	%fd2, %fd37, %fd34;
	abs.f32 	%f74, %f70;
	setp.gt.f32 	%p67, %f74, %f72;
	@%p67 bra 	$L__BB3_59;
	cvt.rn.f32.f64 	%f75, %fd2;
	sub.f32 	%f76, %f35, %f18;
	cvt.f64.f32 	%fd38, %f76;
	add.f64 	%fd39, %fd38, 0dBFF0000000000000;
	abs.f64 	%fd40, %fd39;
	cvt.f64.f32 	%fd41, %f75;
	setp.gt.f64 	%p68, %fd40, %fd41;
	@%p68 bra 	$L__BB3_59;
	div.rn.f32 	%f77, %f36, %f22;
	cvt.rmi.f32.f32 	%f78, %f77;
	cvt.rzi.s32.f32 	%r166, %f78;
	div.rn.f32 	%f79, %f19, %f22;
	cvt.rmi.f32.f32 	%f80, %f79;
	cvt.rzi.s32.f32 	%r164, %f80;
	cvt.f64.f32 	%fd42, %f35;
	cvt.f64.f32 	%fd43, %f18;
	sub.f64 	%fd44, %fd42, %fd43;
	cvt.f64.f32 	%fd45, %f22;
	div.rn.f64 	%fd46, %fd44, %fd45;
	cvt.rmi.f64.f64 	%fd47, %fd46;
	cvt.rzi.s32.f64 	%r165, %fd47;
$L__BB3_33:
	setp.ne.s32 	%p69, %r56, 3;
	@%p69 bra 	$L__BB3_37;
	abs.f32 	%f81, %f19;
	cvt.f64.f32 	%fd48, %f81;
	add.f64 	%fd49, %fd48, 0d3FFB333333333333;
	mul.f32 	%f82, %f23, 0f3F000000;
	cvt.f64.f32 	%fd50, %f82;
	mul.f64 	%fd51, %fd49, %fd50;
	cvt.f64.f32 	%fd52, %f25;
	div.rn.f64 	%fd53, %fd51, %fd52;
	cvt.rn.f32.f64 	%f83, %fd53;
	mul.f32 	%f84, %f24, 0f3F000000;
	cvt.f64.f32 	%fd54, %f84;
	mul.f64 	%fd55, %fd49, %fd54;
	div.rn.f64 	%fd3, %fd55, %fd52;
	abs.f32 	%f85, %f36;
	setp.gt.f32 	%p70, %f85, %f83;
	@%p70 bra 	$L__BB3_59;
	cvt.rn.f32.f64 	%f86, %fd3;
	sub.f32 	%f87, %f35, %f18;
	cvt.f64.f32 	%fd56, %f87;
	add.f64 	%fd57, %fd56, 0dBFF0000000000000;
	abs.f64 	%fd58, %fd57;
	cvt.f64.f32 	%fd59, %f86;
	setp.gt.f64 	%p71, %fd58, %fd59;
	@%p71 bra 	$L__BB3_59;
	div.rn.f32 	%f88, %f36, %f22;
	shr.u32 	%r131, %r55, 31;
	add.s32 	%r132, %r55, %r131;
	shr.s32 	%r133, %r132, 1;
	cvt.rn.f32.s32 	%f89, %r133;
	add.f32 	%f90, %f88, %f89;
	cvt.rmi.f32.f32 	%f91, %f90;
	cvt.rzi.s32.f32 	%r166, %f91;
	div.rn.f32 	%f92, %f19, %f22;
	cvt.rmi.f32.f32 	%f93, %f92;
	cvt.rzi.s32.f32 	%r164, %f93;
	cvt.f64.f32 	%fd60, %f35;
	cvt.f64.f32 	%fd61, %f18;
	sub.f64 	%fd62, %fd60, %fd61;
	cvt.f64.f32 	%fd63, %f22;
	div.rn.f64 	%fd64, %fd62, %fd63;
	cvt.rmi.f64.f64 	%fd65, %fd64;
	cvt.rzi.s32.f64 	%r165, %fd65;
$L__BB3_37:
	setp.ne.s32 	%p72, %r56, 4;
	@%p72 bra 	$L__BB3_41;
	abs.f32 	%f94, %f19;
	abs.f32 	%f95, %f36;
	add.f32 	%f96, %f94, %f95;
	cvt.f64.f32 	%fd66, %f96;
	add.f64 	%fd67, %fd66, %fd66;
	mul.f64 	%fd68, %fd67, %fd66;
	cvt.rn.f32.f64 	%f97, %fd68;
	sqrt.rn.f32 	%f98, %f97;
	mul.f32 	%f99, %f98, 0f3F000000;
	setp.le.f32 	%p73, %f94, %f95;
	selp.f32 	%f100, %f94, %f95, %p73;
	add.f32 	%f101, %f100, %f100;
	mul.f32 	%f102, %f100, %f101;
	sqrt.rn.f32 	%f103, %f102;
	sub.f32 	%f104, %f99, %f103;
	cvt.f64.f32 	%fd69, %f99;
	add.f64 	%fd70, %fd69, 0d3FFB333333333333;
	mul.f32 	%f105, %f23, 0f3F000000;
	cvt.f64.f32 	%fd71, %f105;
	mul.f64 	%fd72, %fd70, %fd71;
	cvt.f64.f32 	%fd73, %f25;
	div.rn.f64 	%fd74, %fd72, %fd73;
	cvt.rn.f32.f64 	%f106, %fd74;
	mul.f32 	%f107, %f24, 0f3F000000;
	cvt.f64.f32 	%fd75, %f107;
	mul.f64 	%fd76, %fd70, %fd75;
	div.rn.f64 	%fd4, %fd76, %fd73;
	abs.f32 	%f108, %f104;
	setp.gt.f32 	%p74, %f108, %f106;
	@%p74 bra 	$L__BB3_59;
	cvt.rn.f32.f64 	%f109, %fd4;
	sub.f32 	%f110, %f35, %f18;
	cvt.f64.f32 	%fd77, %f110;
	add.f64 	%fd78, %fd77, 0dBFF0000000000000;
	abs.f64 	%fd79, %fd78;
	cvt.f64.f32 	%fd80, %f109;
	setp.gt.f64 	%p75, %fd79, %fd80;
	@%p75 bra 	$L__BB3_59;
	div.rn.f32 	%f111, %f19, %f22;
	cvt.rmi.f32.f32 	%f112, %f111;
	cvt.rzi.s32.f32 	%r166, %f112;
	neg.f32 	%f113, %f36;
	div.rn.f32 	%f114, %f113, %f22;
	cvt.rmi.f32.f32 	%f115, %f114;
	cvt.rzi.s32.f32 	%r164, %f115;
	cvt.f64.f32 	%fd81, %f35;
	cvt.f64.f32 	%fd82, %f18;
	sub.f64 	%fd83, %fd81, %fd82;
	cvt.f64.f32 	%fd84, %f22;
	div.rn.f64 	%fd85, %fd83, %fd84;
	cvt.rmi.f64.f64 	%fd86, %fd85;
	cvt.rzi.s32.f64 	%r165, %fd86;
$L__BB3_41:
	setp.ne.s32 	%p76, %r56, 5;
	@%p76 bra 	$L__BB3_45;
	abs.f32 	%f116, %f36;
	cvt.f64.f32 	%fd87, %f116;
	add.f64 	%fd88, %fd87, 0d3FFB333333333333;
	mul.f32 	%f117, %f23, 0f3F000000;
	cvt.f64.f32 	%fd89, %f117;
	mul.f64 	%fd90, %fd88, %fd89;
	cvt.f64.f32 	%fd91, %f25;
	div.rn.f64 	%fd92, %fd90, %fd91;
	cvt.rn.f32.f64 	%f118, %fd92;
	mul.f32 	%f119, %f24, 0f3F000000;
	cvt.f64.f32 	%fd93, %f119;
	mul.f64 	%fd94, %fd88, %fd93;
	div.rn.f64 	%fd5, %fd94, %fd91;
	abs.f32 	%f120, %f19;
	setp.gt.f32 	%p77, %f120, %f118;
	@%p77 bra 	$L__BB3_59;
	cvt.rn.f32.f64 	%f121, %fd5;
	sub.f32 	%f122, %f35, %f18;
	cvt.f64.f32 	%fd95, %f122;
	add.f64 	%fd96, %fd95, 0dBFF0000000000000;
	abs.f64 	%fd97, %fd96;
	cvt.f64.f32 	%fd98, %f121;
	setp.gt.f64 	%p78, %fd97, %fd98;
	@%p78 bra 	$L__BB3_59;
	neg.f32 	%f123, %f36;
	div.rn.f32 	%f124, %f123, %f22;
	cvt.rmi.f32.f32 	%f125, %f124;
	cvt.rzi.s32.f32 	%r166, %f125;
	shr.u32 	%r134, %r53, 31;
	add.s32 	%r135, %r53, %r134;
	shr.s32 	%r136, %r135, 1;
	cvt.rn.f32.s32 	%f126, %r136;
	div.rn.f32 	%f127, %f19, %f22;
	sub.f32 	%f128, %f126, %f127;
	cvt.rmi.f32.f32 	%f129, %f128;
	cvt.rzi.s32.f32 	%r164, %f129;
	cvt.f64.f32 	%fd99, %f35;
	cvt.f64.f32 	%fd100, %f18;
	sub.f64 	%fd101, %fd99, %fd100;
	cvt.f64.f32 	%fd102, %f22;
	div.rn.f64 	%fd103, %fd101, %fd102;
	cvt.rmi.f64.f64 	%fd104, %fd103;
	cvt.rzi.s32.f64 	%r165, %fd104;
$L__BB3_45:
	setp.ne.s32 	%p79, %r56, 6;
	@%p79 bra 	$L__BB3_49;
	abs.f32 	%f130, %f19;
	abs.f32 	%f131, %f36;
	add.f32 	%f132, %f130, %f131;
	cvt.f64.f32 	%fd105, %f132;
	add.f64 	%fd106, %fd105, %fd105;
	mul.f64 	%fd107, %fd106, %fd105;
	cvt.rn.f32.f64 	%f133, %fd107;
	sqrt.rn.f32 	%f134, %f133;
	mul.f32 	%f135, %f134, 0f3F000000;
	setp.le.f32 	%p80, %f130, %f131;
	selp.f32 	%f136, %f130, %f131, %p80;
	add.f32 	%f137, %f136, %f136;
	mul.f32 	%f138, %f136, %f137;
	sqrt.rn.f32 	%f139, %f138;
	sub.f32 	%f140, %f135, %f139;
	cvt.f64.f32 	%fd108, %f135;
	add.f64 	%fd109, %fd108, 0d3FFB333333333333;
	mul.f32 	%f141, %f23, 0f3F000000;
	cvt.f64.f32 	%fd110, %f141;
	mul.f64 	%fd111, %fd109, %fd110;
	cvt.f64.f32 	%fd112, %f25;
	div.rn.f64 	%fd113, %fd111, %fd112;
	cvt.rn.f32.f64 	%f142, %fd113;
	mul.f32 	%f143, %f24, 0f3F000000;
	cvt.f64.f32 	%fd114, %f143;
	mul.f64 	%fd115, %fd109, %fd114;
	div.rn.f64 	%fd6, %fd115, %fd112;
	abs.f32 	%f144, %f140;
	setp.gt.f32 	%p81, %f144, %f142;
	@%p81 bra 	$L__BB3_59;
	cvt.rn.f32.f64 	%f145, %fd6;
	sub.f32 	%f146, %f35, %f18;
	cvt.f64.f32 	%fd116, %f146;
	add.f64 	%fd117, %fd116, 0dBFF0000000000000;
	abs.f64 	%fd118, %fd117;
	cvt.f64.f32 	%fd119, %f145;
	setp.gt.f64 	%p82, %fd118, %fd119;
	@%p82 bra 	$L__BB3_59;
	neg.f32 	%f147, %f36;
	div.rn.f32 	%f148, %f147, %f22;
	cvt.rmi.f32.f32 	%f149, %f148;
	cvt.rzi.s32.f32 	%r166, %f149;
	neg.f32 	%f150, %f19;
	div.rn.f32 	%f151, %f150, %f22;
	cvt.rmi.f32.f32 	%f152, %f151;
	cvt.rzi.s32.f32 	%r164, %f152;
	cvt.f64.f32 	%fd120, %f35;
	cvt.f64.f32 	%fd121, %f18;
	sub.f64 	%fd122, %fd120, %fd121;
	cvt.f64.f32 	%fd123, %f22;
	div.rn.f64 	%fd124, %fd122, %fd123;
	cvt.rmi.f64.f64 	%fd125, %fd124;
	cvt.rzi.s32.f64 	%r165, %fd125;
$L__BB3_49:
	setp.ne.s32 	%p83, %r56, 7;
	@%p83 bra 	$L__BB3_53;
	abs.f32 	%f153, %f19;
	cvt.f64.f32 	%fd126, %f153;
	add.f64 	%fd127, %fd126, 0d3FFB333333333333;
	mul.f32 	%f154, %f23, 0f3F000000;
	cvt.f64.f32 	%fd128, %f154;
	mul.f64 	%fd129, %fd127, %fd128;
	cvt.f64.f32 	%fd130, %f25;
	div.rn.f64 	%fd131, %fd129, %fd130;
	cvt.rn.f32.f64 	%f155, %fd131;
	mul.f32 	%f156, %f24, 0f3F000000;
	cvt.f64.f32 	%fd132, %f156;
	mul.f64 	%fd133, %fd127, %fd132;
	div.rn.f64 	%fd7, %fd133, %fd130;
	abs.f32 	%f157, %f36;
	setp.gt.f32 	%p84, %f157, %f155;
	@%p84 bra 	$L__BB3_59;
	cvt.rn.f32.f64 	%f158, %fd7;
	sub.f32 	%f159, %f35, %f18;
	cvt.f64.f32 	%fd134, %f159;
	add.f64 	%fd135, %fd134, 0dBFF0000000000000;
	abs.f64 	%fd136, %fd135;
	cvt.f64.f32 	%fd137, %f158;
	setp.gt.f64 	%p85, %fd136, %fd137;
	@%p85 bra 	$L__BB3_59;
	shr.u32 	%r137, %r53, 31;
	add.s32 	%r138, %r53, %r137;
	shr.s32 	%r139, %r138, 1;
	cvt.rn.f32.s32 	%f160, %r139;
	div.rn.f32 	%f161, %f36, %f22;
	sub.f32 	%f162, %f160, %f161;
	cvt.rmi.f32.f32 	%f163, %f162;
	cvt.rzi.s32.f32 	%r166, %f163;
	neg.f32 	%f164, %f19;
	div.rn.f32 	%f165, %f164, %f22;
	cvt.rmi.f32.f32 	%f166, %f165;
	cvt.rzi.s32.f32 	%r164, %f166;
	cvt.f64.f32 	%fd138, %f35;
	cvt.f64.f32 	%fd139, %f18;
	sub.f64 	%fd140, %fd138, %fd139;
	cvt.f64.f32 	%fd141, %f22;
	div.rn.f64 	%fd142, %fd140, %fd141;
	cvt.rmi.f64.f64 	%fd143, %fd142;
	cvt.rzi.s32.f64 	%r165, %fd143;
$L__BB3_53:
	setp.ne.s32 	%p86, %r56, 8;
	@%p86 bra 	$L__BB3_57;
	abs.f32 	%f167, %f19;
	abs.f32 	%f168, %f36;
	add.f32 	%f169, %f167, %f168;
	cvt.f64.f32 	%fd144, %f169;
	add.f64 	%fd145, %fd144, %fd144;
	mul.f64 	%fd146, %fd145, %fd144;
	cvt.rn.f32.f64 	%f170, %fd146;
	sqrt.rn.f32 	%f171, %f170;
	mul.f32 	%f172, %f171, 0f3F000000;
	setp.le.f32 	%p87, %f167, %f168;
	selp.f32 	%f173, %f167, %f168, %p87;
	add.f32 	%f174, %f173, %f173;
	mul.f32 	%f175, %f173, %f174;
	sqrt.rn.f32 	%f176, %f175;
	sub.f32 	%f177, %f172, %f176;
	cvt.f64.f32 	%fd147, %f172;
	add.f64 	%fd148, %fd147, 0d3FFB333333333333;
	mul.f32 	%f178, %f23, 0f3F000000;
	cvt.f64.f32 	%fd149, %f178;
	mul.f64 	%fd150, %fd148, %fd149;
	cvt.f64.f32 	%fd151, %f25;
	div.rn.f64 	%fd152, %fd150, %fd151;
	cvt.rn.f32.f64 	%f179, %fd152;
	mul.f32 	%f180, %f24, 0f3F000000;
	cvt.f64.f32 	%fd153, %f180;
	mul.f64 	%fd154, %fd148, %fd153;
	div.rn.f64 	%fd8, %fd154, %fd151;
	abs.f32 	%f181, %f177;
	setp.gt.f32 	%p88, %f181, %f179;
	@%p88 bra 	$L__BB3_59;
	cvt.rn.f32.f64 	%f182, %fd8;
	sub.f32 	%f183, %f35, %f18;
	cvt.f64.f32 	%fd155, %f183;
	add.f64 	%fd156, %fd155, 0dBFF0000000000000;
	abs.f64 	%fd157, %fd156;
	cvt.f64.f32 	%fd158, %f182;
	setp.gt.f64 	%p89, %fd157, %fd158;
	@%p89 bra 	$L__BB3_59;
	div.rn.f32 	%f184, %f36, %f22;
	cvt.rmi.f32.f32 	%f185, %f184;
	cvt.rzi.s32.f32 	%r166, %f185;
	neg.f32 	%f186, %f19;
	div.rn.f32 	%f187, %f186, %f22;
	cvt.rmi.f32.f32 	%f188, %f187;
	cvt.rzi.s32.f32 	%r164, %f188;
	cvt.f64.f32 	%fd159, %f35;
	cvt.f64.f32 	%fd160, %f18;
	sub.f64 	%fd161, %fd159, %fd160;
	cvt.f64.f32 	%fd162, %f22;
	div.rn.f64 	%fd163, %fd161, %fd162;
	cvt.rmi.f64.f64 	%fd164, %fd163;
	cvt.rzi.s32.f64 	%r165, %fd164;
$L__BB3_57:
	or.b32  	%r140, %r164, %r165;
	setp.ge.s32 	%p90, %r164, %r53;
	setp.lt.s32 	%p91, %r140, 0;
	setp.ge.s32 	%p92, %r165, %r54;
	or.pred  	%p93, %p90, %p92;
	or.pred  	%p94, %p93, %p91;
	setp.lt.s32 	%p95, %r166, 0;
	or.pred  	%p96, %p94, %p95;
	setp.ge.s32 	%p97, %r166, %r55;
	or.pred  	%p98, %p96, %p97;
	@%p98 bra 	$L__BB3_59;
	mad.lo.s32 	%r141, %r166, %r54, %r165;
	mad.lo.s32 	%r142, %r141, %r53, %r164;
	cvt.s64.s32 	%rd40, %r142;
	cvta.to.global.u64 	%rd41, %rd4;
	add.s64 	%rd42, %rd41, %rd40;
	mov.b16 	%rs2, 1;
	st.global.u8 	[%rd42], %rs2;
$L__BB3_59:
	ret;

}
	// .globl	_Z20filter_voxels_kernelPhS_Pf
.visible .entry _Z20filter_voxels_kernelPhS_Pf(
	.param .u64 .ptr .align 1 _Z20filter_voxels_kernelPhS_Pf_param_0,
	.param .u64 .ptr .align 1 _Z20filter_voxels_kernelPhS_Pf_param_1,
	.param .u64 .ptr .align 1 _Z20filter_voxels_kernelPhS_Pf_param_2
)
{
	.reg .pred 	%p<17>;
	.reg .b16 	%rs<6>;
	.reg .b32 	%r<47>;
	.reg .b32 	%f<28>;
	.reg .b64 	%rd<17>;

	ld.param.u64 	%rd3, [_Z20filter_voxels_kernelPhS_Pf_param_0];
	ld.param.u64 	%rd4, [_Z20filter_voxels_kernelPhS_Pf_param_1];
	ld.param.u64 	%rd5, [_Z20filter_voxels_kernelPhS_Pf_param_2];
	cvta.to.global.u64 	%rd1, %rd4;
	cvta.to.global.u64 	%rd2, %rd3;
	cvta.to.global.u64 	%rd6, %rd5;
	mov.u32 	%r26, %tid.x;
	mov.u32 	%r27, %ctaid.x;
	mov.u32 	%r28, %ntid.x;
	mad.lo.s32 	%r1, %r27, %r28, %r26;
	ld.global.f32 	%f6, [%rd6+8];
	cvt.rzi.s32.f32 	%r2, %f6;
	ld.global.f32 	%f7, [%rd6+12];
	cvt.rzi.s32.f32 	%r3, %f7;
	ld.global.f32 	%f8, [%rd6+16];
	cvt.rzi.s32.f32 	%r4, %f8;
	mul.lo.s32 	%r5, %r3, %r2;
	mul.lo.s32 	%r29, %r5, %r4;
	setp.ge.s32 	%p1, %r1, %r29;
	@%p1 bra 	$L__BB4_15;
	cvt.s64.s32 	%rd7, %r1;
	add.s64 	%rd8, %rd2, %rd7;
	ld.global.u8 	%rs1, [%rd8];
	setp.ne.s16 	%p2, %rs1, 0;
	@%p2 bra 	$L__BB4_3;
	add.s64 	%rd16, %rd1, %rd7;
	mov.b16 	%rs5, 0;
	st.global.u8 	[%rd16], %rs5;
	bra.uni 	$L__BB4_15;
$L__BB4_3:
	rem.s32 	%r30, %r1, %r2;
	cvt.rn.f32.s32 	%f9, %r30;
	add.f32 	%f10, %f9, 0fC0000000;
	setp.le.f32 	%p3, %f10, 0f00000000;
	selp.f32 	%f11, 0f00000000, %f10, %p3;
	cvt.rzi.s32.f32 	%r38, %f11;
	cvt.rn.f32.s32 	%f12, %r38;
	add.f32 	%f13, %f9, 0f40000000;
	cvt.rn.f32.s32 	%f14, %r2;
	setp.le.f32 	%p4, %f13, %f14;
	selp.f32 	%f1, %f13, %f14, %p4;
	setp.leu.f32 	%p5, %f1, %f12;
	@%p5 bra 	$L__BB4_14;
	div.s32 	%r32, %r1, %r2;
	rem.s32 	%r33, %r32, %r3;
	cvt.rn.f32.s32 	%f15, %r33;
	add.f32 	%f16, %f15, 0fC0000000;
	setp.le.f32 	%p6, %f16, 0f00000000;
	selp.f32 	%f17, 0f00000000, %f16, %p6;
	cvt.rzi.s32.f32 	%r7, %f17;
	cvt.rn.f32.s32 	%f2, %r7;
	add.f32 	%f18, %f15, 0f40000000;
	cvt.rn.f32.s32 	%f19, %r3;
	setp.le.f32 	%p7, %f18, %f19;
	selp.f32 	%f3, %f18, %f19, %p7;
	div.s32 	%r34, %r1, %r5;
	rem.s32 	%r35, %r34, %r4;
	cvt.rn.f32.s32 	%f20, %r35;
	add.f32 	%f21, %f20, 0fC0000000;
	setp.le.f32 	%p8, %f21, 0f00000000;
	selp.f32 	%f22, 0f00000000, %f21, %p8;
	cvt.rzi.s32.f32 	%r8, %f22;
	cvt.rn.f32.s32 	%f4, %r8;
	add.f32 	%f23, %f20, 0f40000000;
	cvt.rn.f32.s32 	%f24, %r4;
	setp.le.f32 	%p9, %f23, %f24;
	selp.f32 	%f5, %f23, %f24, %p9;
	mul.lo.s32 	%r36, %r8, %r3;
	mul.lo.s32 	%r9, %r36, %r2;
	mov.b32 	%r45, 0;
$L__BB4_5:
	setp.leu.f32 	%p10, %f3, %f2;
	@%p10 bra 	$L__BB4_11;
	add.s32 	%r12, %r9, %r38;
	mov.u32 	%r40, %r7;
$L__BB4_7:
	setp.leu.f32 	%p11, %f5, %f4;
	@%p11 bra 	$L__BB4_10;
	mad.lo.s32 	%r42, %r40, %r4, %r12;
	mov.u32 	%r43, %r8;
$L__BB4_9:
	cvt.s64.s32 	%rd9, %r42;
	add.s64 	%rd10, %rd2, %rd9;
	ld.global.u8 	%rs2, [%rd10];
	setp.ne.s16 	%p12, %rs2, 0;
	selp.u32 	%r37, 1, 0, %p12;
	add.s32 	%r45, %r45, %r37;
	add.s32 	%r43, %r43, 1;
	cvt.rn.f32.s32 	%f25, %r43;
	setp.gt.f32 	%p13, %f5, %f25;
	add.s32 	%r42, %r42, %r5;
	@%p13 bra 	$L__BB4_9;
$L__BB4_10:
	add.s32 	%r40, %r40, 1;
	cvt.rn.f32.s32 	%f26, %r40;
	setp.gt.f32 	%p14, %f3, %f26;
	@%p14 bra 	$L__BB4_7;
$L__BB4_11:
	add.s32 	%r38, %r38, 1;
	cvt.rn.f32.s32 	%f27, %r38;
	setp.gt.f32 	%p15, %f1, %f27;
	@%p15 bra 	$L__BB4_5;
	setp.lt.s32 	%p16, %r45, 8;
	@%p16 bra 	$L__BB4_14;
	add.s64 	%rd14, %rd1, %rd7;
	mov.b16 	%rs4, 1;
	st.global.u8 	[%rd14], %rs4;
	bra.uni 	$L__BB4_15;
$L__BB4_14:
	add.s64 	%rd12, %rd1, %rd7;
	mov.b16 	%rs3, 0;
	st.global.u8 	[%rd12], %rs3;
$L__BB4_15:
	ret;

}
	// .globl	_Z18get_one_hot_kernelPfPiS_S0_S_
.visible .entry _Z18get_one_hot_kernelPfPiS_S0_S_(
	.param .u64 .ptr .align 1 _Z18get_one_hot_kernelPfPiS_S0_S__param_0,
	.param .u64 .ptr .align 1 _Z18get_one_hot_kernelPfPiS_S0_S__param_1,
	.param .u64 .ptr .align 1 _Z18get_one_hot_kernelPfPiS_S0_S__param_2,
	.param .u64 .ptr .align 1 _Z18get_one_hot_kernelPfPiS_S0_S__param_3,
	.param .u64 .ptr .align 1 _Z18get_one_hot_kernelPfPiS_S0_S__param_4
)
{
	.reg .pred 	%p<22>;
	.reg .b32 	%r<33>;
	.reg .b32 	%f<36>;
	.reg .b64 	%rd<15>;

	ld.param.u64 	%rd1, [_Z18get_one_hot_kernelPfPiS_S0_S__param_0];
	ld.param.u64 	%rd5, [_Z18get_one_hot_kernelPfPiS_S0_S__param_1];
	ld.param.u64 	%rd2, [_Z18get_one_hot_kernelPfPiS_S0_S__param_2];
	ld.param.u64 	%rd3, [_Z18get_one_hot_kernelPfPiS_S0_S__param_3];
	ld.param.u64 	%rd4, [_Z18get_one_hot_kernelPfPiS_S0_S__param_4];
	cvta.to.global.u64 	%rd6, %rd5;
	mov.u32 	%r7, %tid.x;
	mov.u32 	%r8, %ctaid.x;
	mov.u32 	%r9, %ntid.x;
	mad.lo.s32 	%r1, %r8, %r9, %r7;
	ld.global.u32 	%r10, [%rd6];
	setp.ge.s32 	%p1, %r1, %r10;
	@%p1 bra 	$L__BB5_4;
	cvta.to.global.u64 	%rd7, %rd1;
	cvta.to.global.u64 	%rd8, %rd2;
	shl.b32 	%r11, %r1, 2;
	mul.wide.s32 	%rd9, %r11, 4;
	add.s64 	%rd10, %rd7, %rd9;
	ld.global.f32 	%f6, [%rd10];
	ld.global.f32 	%f7, [%rd10+4];
	ld.global.f32 	%f8, [%rd10+8];
	ld.global.f32 	%f4, [%rd10+12];
	ld.global.f32 	%f9, [%rd8];
	ld.global.f32 	%f10, [%rd8+4];
	ld.global.f32 	%f12, [%rd8+8];
	ld.global.f32 	%f13, [%rd8+12];
	ld.global.f32 	%f15, [%rd8+16];
	ld.global.f32 	%f17, [%rd8+20];
	setp.lt.f32 	%p2, %f6, %f9;
	setp.gt.f32 	%p3, %f6, %f10;
	setp.lt.f32 	%p4, %f7, %f12;
	or.pred  	%p5, %p2, %p4;
	or.pred  	%p6, %p5, %p3;
	setp.gt.f32 	%p7, %f7, %f13;
	or.pred  	%p8, %p6, %p7;
	setp.lt.f32 	%p9, %f8, %f15;
	or.pred  	%p10, %p8, %p9;
	setp.gt.f32 	%p11, %f8, %f17;
	or.pred  	%p12, %p10, %p11;
	@%p12 bra 	$L__BB5_4;
	cvta.to.global.u64 	%rd11, %rd4;
	ld.global.f32 	%f19, [%rd11];
	mul.f32 	%f20, %f19, 0f40800000;
	ld.global.f32 	%f21, [%rd11+8];
	mul.f32 	%f22, %f21, 0f3F000000;
	cvt.rzi.s32.f32 	%r12, %f22;
	ld.global.f32 	%f23, [%rd11+12];
	mul.f32 	%f24, %f23, 0f3E800000;
	cvt.rzi.s32.f32 	%r13, %f24;
	ld.global.f32 	%f25, [%rd11+16];
	mul.f32 	%f26, %f25, 0f3F000000;
	cvt.rzi.s32.f32 	%r14, %f26;
	div.rn.f32 	%f27, %f6, %f20;
	cvt.rmi.f32.f32 	%f28, %f27;
	cvt.rzi.s32.f32 	%r16, %f28;
	shr.u32 	%r18, %r12, 31;
	add.s32 	%r19, %r12, %r18;
	shr.s32 	%r20, %r19, 1;
	add.s32 	%r4, %r16, %r20;
	sub.f32 	%f29, %f7, %f12;
	div.rn.f32 	%f30, %f29, %f20;
	cvt.rmi.f32.f32 	%f31, %f30;
	cvt.rzi.s32.f32 	%r21, %f31;
	div.rn.f32 	%f32, %f8, %f20;
	cvt.rmi.f32.f32 	%f33, %f32;
	cvt.rzi.s32.f32 	%r22, %f33;
	shr.u32 	%r24, %r14, 31;
	add.s32 	%r25, %r14, %r24;
	shr.s32 	%r26, %r25, 1;
	add.s32 	%r6, %r26, %r22;
	or.b32  	%r27, %r4, %r21;
	setp.ge.s32 	%p13, %r4, %r12;
	setp.lt.s32 	%p14, %r27, 0;
	setp.ge.s32 	%p15, %r21, %r13;
	or.pred  	%p16, %p13, %p15;
	or.pred  	%p17, %p16, %p14;
	setp.lt.s32 	%p18, %r6, 0;
	or.pred  	%p19, %p17, %p18;
	setp.ge.s32 	%p20, %r6, %r14;
	or.pred  	%p21, %p19, %p20;
	@%p21 bra 	$L__BB5_4;
	mad.lo.s32 	%r28, %r6, %r13, %r21;
	mad.lo.s32 	%r29, %r28, %r12, %r4;
	mul.lo.s32 	%r30, %r29, 12;
	cvt.rn.f32.s32 	%f34, %r30;
	add.f32 	%f35, %f4, %f34;
	cvt.rzi.s32.f32 	%r31, %f35;
	cvta.to.global.u64 	%rd12, %rd3;
	mul.wide.s32 	%rd13, %r31, 4;
	add.s64 	%rd14, %rd12, %rd13;
	atom.global.add.u32 	%r32, [%rd14], 1;
$L__BB5_4:
	ret;

}
	// .globl	_Z13get_gt_kernelPiPhPf
.visible .entry _Z13get_gt_kernelPiPhPf(
	.param .u64 .ptr .align 1 _Z13get_gt_kernelPiPhPf_param_0,
	.param .u64 .ptr .align 1 _Z13get_gt_kernelPiPhPf_param_1,
	.param .u64 .ptr .align 1 _Z13get_gt_kernelPiPhPf_param_2
)
{
	.reg .pred 	%p<14>;
	.reg .b16 	%rs<12>;
	.reg .b32 	%r<45>;
	.reg .b32 	%f<7>;
	.reg .b64 	%rd<11>;

	ld.param.u64 	%rd1, [_Z13get_gt_kernelPiPhPf_param_0];
	ld.param.u64 	%rd2, [_Z13get_gt_kernelPiPhPf_param_1];
	ld.param.u64 	%rd3, [_Z13get_gt_kernelPiPhPf_param_2];
	cvta.to.global.u64 	%rd4, %rd3;
	mov.u32 	%r2, %tid.x;
	mov.u32 	%r3, %ctaid.x;
	mov.u32 	%r4, %ntid.x;
	mad.lo.s32 	%r1, %r3, %r4, %r2;
	ld.global.f32 	%f1, [%rd4+8];
	mul.f32 	%f2, %f1, 0f3F000000;
	cvt.rzi.s32.f32 	%r5, %f2;
	ld.global.f32 	%f3, [%rd4+12];
	mul.f32 	%f4, %f3, 0f3E800000;
	cvt.rzi.s32.f32 	%r6, %f4;
	ld.global.f32 	%f5, [%rd4+16];
	mul.f32 	%f6, %f5, 0f3F000000;
	cvt.rzi.s32.f32 	%r7, %f6;
	mul.lo.s32 	%r8, %r6, %r5;
	mul.lo.s32 	%r9, %r8, %r7;
	setp.ge.s32 	%p1, %r1, %r9;
	@%p1 bra 	$L__BB6_3;
	cvta.to.global.u64 	%rd5, %rd1;
	mul.lo.s32 	%r10, %r1, 12;
	mul.wide.s32 	%rd6, %r10, 4;
	add.s64 	%rd7, %rd5, %rd6;
	ld.global.u32 	%r11, [%rd7];
	max.s32 	%r12, %r11, 0;
	ld.global.u32 	%r13, [%rd7+4];
	add.s32 	%r14, %r13, %r11;
	setp.gt.s32 	%p2, %r13, %r12;
	max.s32 	%r15, %r13, %r12;
	selp.u16 	%rs2, 1, 0, %p2;
	ld.global.u32 	%r16, [%rd7+8];
	add.s32 	%r17, %r16, %r14;
	setp.gt.s32 	%p3, %r16, %r15;
	max.s32 	%r18, %r16, %r15;
	selp.b16 	%rs3, 2, %rs2, %p3;
	ld.global.u32 	%r19, [%rd7+12];
	add.s32 	%r20, %r19, %r17;
	setp.gt.s32 	%p4, %r19, %r18;
	max.s32 	%r21, %r19, %r18;
	selp.b16 	%rs4, 3, %rs3, %p4;
	ld.global.u32 	%r22, [%rd7+16];
	add.s32 	%r23, %r22, %r20;
	setp.gt.s32 	%p5, %r22, %r21;
	max.s32 	%r24, %r22, %r21;
	selp.b16 	%rs5, 4, %rs4, %p5;
	ld.global.u32 	%r25, [%rd7+20];
	add.s32 	%r26, %r25, %r23;
	setp.gt.s32 	%p6, %r25, %r24;
	max.s32 	%r27, %r25, %r24;
	selp.b16 	%rs6, 5, %rs5, %p6;
	ld.global.u32 	%r28, [%rd7+24];
	add.s32 	%r29, %r28, %r26;
	setp.gt.s32 	%p7, %r28, %r27;
	max.s32 	%r30, %r28, %r27;
	selp.b16 	%rs7, 6, %rs6, %p7;
	ld.global.u32 	%r31, [%rd7+28];
	add.s32 	%r32, %r31, %r29;
	setp.gt.s32 	%p8, %r31, %r30;
	max.s32 	%r33, %r31, %r30;
	selp.b16 	%rs8, 7, %rs7, %p8;
	ld.global.u32 	%r34, [%rd7+32];
	add.s32 	%r35, %r34, %r32;
	setp.gt.s32 	%p9, %r34, %r33;
	max.s32 	%r36, %r34, %r33;
	selp.b16 	%rs9, 8, %rs8, %p9;
	ld.global.u32 	%r37, [%rd7+36];
	add.s32 	%r38, %r37, %r35;
	setp.gt.s32 	%p10, %r37, %r36;
	max.s32 	%r39, %r37, %r36;
	selp.b16 	%rs10, 9, %rs9, %p10;
	ld.global.u32 	%r40, [%rd7+40];
	add.s32 	%r41, %r40, %r38;
	setp.gt.s32 	%p11, %r40, %r39;
	max.s32 	%r42, %r40, %r39;
	selp.b16 	%rs11, 10, %rs10, %p11;
	ld.global.u32 	%r43, [%rd7+44];
	add.s32 	%r44, %r43, %r41;
	setp.gt.s32 	%p12, %r43, %r42;
	selp.b16 	%rs1, 11, %rs11, %p12;
	setp.lt.s32 	%p13, %r44, 33;
	@%p13 bra 	$L__BB6_3;
	cvt.s64.s32 	%rd8, %r1;
	cvta.to.global.u64 	%rd9, %rd2;
	add.s64 	%rd10, %rd9, %rd8;
	st.global.u8 	[%rd10], %rs1;
$L__BB6_3:
	ret;

}
	// .globl	_Z22downsample_grid_kernelPhS_Pf
.visible .entry _Z22downsample_grid_kernelPhS_Pf(
	.param .u64 .ptr .align 1 _Z22downsample_grid_kernelPhS_Pf_param_0,
	.param .u64 .ptr .align 1 _Z22downsample_grid_kernelPhS_Pf_param_1,
	.param .u64 .ptr .align 1 _Z22downsample_grid_kernelPhS_Pf_param_2
)
{
	.reg .pred 	%p<10>;
	.reg .b16 	%rs<4>;
	.reg .b32 	%r<54>;
	.reg .b32 	%f<28>;
	.reg .b64 	%rd<13>;

	ld.param.u64 	%rd3, [_Z22downsample_grid_kernelPhS_Pf_param_0];
	ld.param.u64 	%rd4, [_Z22downsample_grid_kernelPhS_Pf_param_1];
	ld.param.u64 	%rd5, [_Z22downsample_grid_kernelPhS_Pf_param_2];
	cvta.to.global.u64 	%rd1, %rd4;
	cvta.to.global.u64 	%rd6, %rd5;
	mov.u32 	%r32, %tid.x;
	mov.u32 	%r33, %ctaid.x;
	mov.u32 	%r34, %ntid.x;
	mad.lo.s32 	%r1, %r33, %r34, %r32;
	ld.global.f32 	%f6, [%rd6+8];
	cvt.rzi.s32.f32 	%r2, %f6;
	ld.global.f32 	%f7, [%rd6+12];
	cvt.rzi.s32.f32 	%r3, %f7;
	ld.global.f32 	%f8, [%rd6+16];
	cvt.rzi.s32.f32 	%r4, %f8;
	cvt.rn.f32.s32 	%f9, %r2;
	mul.f32 	%f10, %f9, 0f3E800000;
	cvt.rzi.s32.f32 	%r5, %f10;
	cvt.rn.f32.s32 	%f11, %r3;
	mul.f32 	%f12, %f11, 0f3E800000;
	cvt.rzi.s32.f32 	%r6, %f12;
	cvt.rn.f32.s32 	%f13, %r4;
	mul.f32 	%f14, %f13, 0f3E800000;
	cvt.rzi.s32.f32 	%r7, %f14;
	mul.lo.s32 	%r8, %r6, %r5;
	mul.lo.s32 	%r35, %r8, %r7;
	setp.ge.s32 	%p1, %r1, %r35;
	@%p1 bra 	$L__BB7_13;
	div.s32 	%r36, %r1, %r8;
	rem.s32 	%r9, %r36, %r7;
	div.s32 	%r37, %r1, %r5;
	rem.s32 	%r10, %r37, %r6;
	mul.lo.s32 	%r38, %r37, %r5;
	sub.s32 	%r39, %r1, %r38;
	cvt.rn.f32.s32 	%f15, %r39;
	mul.f32 	%f16, %f15, 0f40800000;
	cvt.rzi.s32.f32 	%r45, %f16;
	cvt.rn.f32.s32 	%f17, %r45;
	add.s32 	%r40, %r39, 1;
	cvt.rn.f32.s32 	%f18, %r40;
	mul.f32 	%f1, %f18, 0f40800000;
	setp.leu.f32 	%p2, %f1, %f17;
	@%p2 bra 	$L__BB7_12;
	cvt.rn.f32.s32 	%f19, %r10;
	mul.f32 	%f20, %f19, 0f40800000;
	cvt.rzi.s32.f32 	%r12, %f20;
	cvt.rn.f32.s32 	%f2, %r12;
	add.s32 	%r42, %r10, 1;
	cvt.rn.f32.s32 	%f21, %r42;
	mul.f32 	%f3, %f21, 0f40800000;
	cvt.rn.f32.s32 	%f22, %r9;
	mul.f32 	%f23, %f22, 0f40800000;
	cvt.rzi.s32.f32 	%r13, %f23;
	cvt.rn.f32.s32 	%f4, %r13;
	add.s32 	%r43, %r9, 1;
	cvt.rn.f32.s32 	%f24, %r43;
	mul.f32 	%f5, %f24, 0f40800000;
	mul.lo.s32 	%r14, %r3, %r2;
	mul.lo.s32 	%r15, %r14, %r13;
	cvta.to.global.u64 	%rd2, %rd3;
	mov.b32 	%r52, 0;
$L__BB7_3:
	setp.leu.f32 	%p3, %f3, %f2;
	@%p3 bra 	$L__BB7_9;
	add.s32 	%r18, %r15, %r45;
	mov.u32 	%r47, %r12;
$L__BB7_5:
	setp.leu.f32 	%p4, %f5, %f4;
	@%p4 bra 	$L__BB7_8;
	mad.lo.s32 	%r49, %r47, %r4, %r18;
	mov.u32 	%r50, %r13;
$L__BB7_7:
	cvt.s64.s32 	%rd7, %r49;
	add.s64 	%rd8, %rd2, %rd7;
	ld.global.u8 	%rs1, [%rd8];
	setp.ne.s16 	%p5, %rs1, 0;
	selp.u32 	%r44, 1, 0, %p5;
	add.s32 	%r52, %r52, %r44;
	add.s32 	%r50, %r50, 1;
	cvt.rn.f32.s32 	%f25, %r50;
	setp.gt.f32 	%p6, %f5, %f25;
	add.s32 	%r49, %r49, %r14;
	@%p6 bra 	$L__BB7_7;
$L__BB7_8:
	add.s32 	%r47, %r47, 1;
	cvt.rn.f32.s32 	%f26, %r47;
	setp.gt.f32 	%p7, %f3, %f26;
	@%p7 bra 	$L__BB7_5;
$L__BB7_9:
	add.s32 	%r45, %r45, 1;
	cvt.rn.f32.s32 	%f27, %r45;
	setp.gt.f32 	%p8, %f1, %f27;
	@%p8 bra 	$L__BB7_3;
	setp.lt.s32 	%p9, %r52, 4;
	@%p9 bra 	$L__BB7_12;
	cvt.s64.s32 	%rd11, %r1;
	add.s64 	%rd12, %rd1, %rd11;
	mov.b16 	%rs3, 1;
	st.global.u8 	[%rd12], %rs3;
	bra.uni 	$L__BB7_13;
$L__BB7_12:
	cvt.s64.s32 	%rd9, %r1;
	add.s64 	%rd10, %rd1, %rd9;
	mov.b16 	%rs2, 0;
	st.global.u8 	[%rd10], %rs2;
$L__BB7_13:
	ret;

}
	// .globl	_Z24downsample_limits_kernelPhS_Pf
.visible .entry _Z24downsample_limits_kernelPhS_Pf(
	.param .u64 .ptr .align 1 _Z24downsample_limits_kernelPhS_Pf_param_0,
	.param .u64 .ptr .align 1 _Z24downsample_limits_kernelPhS_Pf_param_1,
	.param .u64 .ptr .align 1 _Z24downsample_limits_kernelPhS_Pf_param_2
)
{
	.reg .pred 	%p<11>;
	.reg .b16 	%rs<4>;
	.reg .b32 	%r<67>;
	.reg .b32 	%f<28>;
	.reg .b64 	%rd<13>;

	ld.param.u64 	%rd3, [_Z24downsample_limits_kernelPhS_Pf_param_0];
	ld.param.u64 	%rd4, [_Z24downsample_limits_kernelPhS_Pf_param_1];
	ld.param.u64 	%rd5, [_Z24downsample_limits_kernelPhS_Pf_param_2];
	cvta.to.global.u64 	%rd1, %rd4;
	cvta.to.global.u64 	%rd6, %rd5;
	mov.u32 	%r38, %tid.x;
	mov.u32 	%r39, %ctaid.x;
	mov.u32 	%r40, %ntid.x;
	mad.lo.s32 	%r1, %r39, %r40, %r38;
	ld.global.f32 	%f6, [%rd6+8];
	cvt.rzi.s32.f32 	%r2, %f6;
	ld.global.f32 	%f7, [%rd6+12];
	cvt.rzi.s32.f32 	%r3, %f7;
	ld.global.f32 	%f8, [%rd6+16];
	cvt.rzi.s32.f32 	%r4, %f8;
	cvt.rn.f32.s32 	%f9, %r2;
	mul.f32 	%f10, %f9, 0f3E800000;
	cvt.rzi.s32.f32 	%r5, %f10;
	cvt.rn.f32.s32 	%f11, %r3;
	mul.f32 	%f12, %f11, 0f3E800000;
	cvt.rzi.s32.f32 	%r6, %f12;
	cvt.rn.f32.s32 	%f13, %r4;
	mul.f32 	%f14, %f13, 0f3E800000;
	cvt.rzi.s32.f32 	%r7, %f14;
	mul.lo.s32 	%r8, %r6, %r5;
	mul.lo.s32 	%r41, %r8, %r7;
	setp.ge.s32 	%p1, %r1, %r41;
	@%p1 bra 	$L__BB8_13;
	div.s32 	%r42, %r1, %r8;
	rem.s32 	%r9, %r42, %r7;
	div.s32 	%r43, %r1, %r5;
	rem.s32 	%r10, %r43, %r6;
	mul.lo.s32 	%r44, %r43, %r5;
	sub.s32 	%r45, %r1, %r44;
	cvt.rn.f32.s32 	%f15, %r45;
	mul.f32 	%f16, %f15, 0f40800000;
	cvt.rzi.s32.f32 	%r53, %f16;
	cvt.rn.f32.s32 	%f17, %r53;
	add.s32 	%r46, %r45, 1;
	cvt.rn.f32.s32 	%f18, %r46;
	mul.f32 	%f1, %f18, 0f40800000;
	setp.leu.f32 	%p2, %f1, %f17;
	@%p2 bra 	$L__BB8_12;
	cvt.rn.f32.s32 	%f19, %r10;
	mul.f32 	%f20, %f19, 0f40800000;
	cvt.rzi.s32.f32 	%r12, %f20;
	cvt.rn.f32.s32 	%f2, %r12;
	add.s32 	%r48, %r10, 1;
	cvt.rn.f32.s32 	%f21, %r48;
	mul.f32 	%f3, %f21, 0f40800000;
	cvt.rn.f32.s32 	%f22, %r9;
	mul.f32 	%f23, %f22, 0f40800000;
	cvt.rzi.s32.f32 	%r13, %f23;
	cvt.rn.f32.s32 	%f4, %r13;
	add.s32 	%r49, %r9, 1;
	cvt.rn.f32.s32 	%f24, %r49;
	mul.f32 	%f5, %f24, 0f40800000;
	mul.lo.s32 	%r14, %r3, %r2;
	mul.lo.s32 	%r15, %r14, %r13;
	cvta.to.global.u64 	%rd2, %rd3;
	mov.b32 	%r64, 0;
	mov.u32 	%r63, %r64;
$L__BB8_3:
	setp.leu.f32 	%p3, %f3, %f2;
	@%p3 bra 	$L__BB8_9;
	add.s32 	%r19, %r15, %r53;
	mov.u32 	%r56, %r12;
$L__BB8_5:
	setp.leu.f32 	%p4, %f5, %f4;
	@%p4 bra 	$L__BB8_8;
	mad.lo.s32 	%r59, %r56, %r4, %r19;
	mov.u32 	%r60, %r13;
$L__BB8_7:
	cvt.s64.s32 	%rd7, %r59;
	add.s64 	%rd8, %rd2, %rd7;
	ld.global.u8 	%rs1, [%rd8];
	setp.eq.s16 	%p5, %rs1, 1;
	selp.u32 	%r50, 1, 0, %p5;
	add.s32 	%r63, %r63, %r50;
	setp.eq.s16 	%p6, %rs1, 2;
	selp.u32 	%r51, 1, 0, %p6;
	add.s32 	%r64, %r64, %r51;
	add.s32 	%r60, %r60, 1;
	cvt.rn.f32.s32 	%f25, %r60;
	setp.gt.f32 	%p7, %f5, %f25;
	add.s32 	%r59, %r59, %r14;
	@%p7 bra 	$L__BB8_7;
$L__BB8_8:
	add.s32 	%r56, %r56, 1;
	cvt.rn.f32.s32 	%f26, %r56;
	setp.gt.f32 	%p8, %f3, %f26;
	@%p8 bra 	$L__BB8_5;
$L__BB8_9:
	add.s32 	%r53, %r53, 1;
	cvt.rn.f32.s32 	%f27, %r53;
	setp.gt.f32 	%p9, %f1, %f27;
	@%p9 bra 	$L__BB8_3;
	add.s32 	%r52, %r64, %r63;
	setp.lt.s32 	%p10, %r52, 4;
	@%p10 bra 	$L__BB8_12;
	cvt.s64.s32 	%rd11, %r1;
	add.s64 	%rd12, %rd1, %rd11;
	mov.b16 	%rs3, 1;
	st.global.u8 	[%rd12], %rs3;
	bra.uni 	$L__BB8_13;
$L__BB8_12:
	cvt.s64.s32 	%rd9, %r1;
	add.s64 	%rd10, %rd1, %rd9;
	mov.b16 	%rs2, 0;
	st.global.u8 	[%rd10], %rs2;
$L__BB8_13:
	ret;

}
	// .globl	_Z24SquaredDistanceTransformPhS_PfS_S0_PiS1_S0_S1_S0_
.visible .entry _Z24SquaredDistanceTransformPhS_PfS_S0_PiS1_S0_S1_S0_(
	.param .u64 .ptr .align 1 _Z24SquaredDistanceTransformPhS_PfS_S0_PiS1_S0_S1_S0__param_0,
	.param .u64 .ptr .align 1 _Z24SquaredDistanceTransformPhS_PfS_S0_PiS1_S0_S1_S0__param_1,
	.param .u64 .ptr .align 1 _Z24SquaredDistanceTransformPhS_PfS_S0_PiS1_S0_S1_S0__param_2,
	.param .u64 .ptr .align 1 _Z24SquaredDistanceTransformPhS_PfS_S0_PiS1_S0_S1_S0__param_3,
	.param .u64 .ptr .align 1 _Z24SquaredDistanceTransformPhS_PfS_S0_PiS1_S0_S1_S0__param_4,
	.param .u64 .ptr .align 1 _Z24SquaredDistanceTransformPhS_PfS_S0_PiS1_S0_S1_S0__param_5,
	.param .u64 .ptr .align 1 _Z24SquaredDistanceTransformPhS_PfS_S0_PiS1_S0_S1_S0__param_6,
	.param .u64 .ptr .align 1 _Z24SquaredDistanceTransformPhS_PfS_S0_PiS1_S0_S1_S0__param_7,
	.param .u64 .ptr .align 1 _Z24SquaredDistanceTransformPhS_PfS_S0_PiS1_S0_S1_S0__param_8,
	.param .u64 .ptr .align 1 _Z24SquaredDistanceTransformPhS_PfS_S0_PiS1_S0_S1_S0__param_9
)
{
	.local .align 4 .b8 	__local_depot9[28];
	.reg .b64 	%SP;
	.reg .b64 	%SPL;
	.reg .pred 	%p<435>;
	.reg .b16 	%rs<106>;
	.reg .b32 	%r<1268>;
	.reg .b32 	%f<1130>;
	.reg .b64 	%rd<292>;
	.reg .b64 	%fd<129>;

	mov.u64 	%SPL, __local_depot9;
	ld.param.u64 	%rd38, [_Z24SquaredDistanceTransformPhS_PfS_S0_PiS1_S0_S1_S0__param_1];
	ld.param.u64 	%rd39, [_Z24SquaredDistanceTransformPhS_PfS_S0_PiS1_S0_S1_S0__param_2];
	ld.param.u64 	%rd40, [_Z24SquaredDistanceTransformPhS_PfS_S0_PiS1_S0_S1_S0__param_3];
	ld.param.u64 	%rd41, [_Z24SquaredDistanceTransformPhS_PfS_S0_PiS1_S0_S1_S0__param_7];
	ld.param.u64 	%rd37, [_Z24SquaredDistanceTransformPhS_PfS_S0_PiS1_S0_S1_S0__param_8];
	ld.param.u64 	%rd42, [_Z24SquaredDistanceTransformPhS_PfS_S0_PiS1_S0_S1_S0__param_9];
	cvta.to.global.u64 	%rd1, %rd40;
	cvta.to.global.u64 	%rd2, %rd39;
	cvta.to.global.u64 	%rd3, %rd38;
	cvta.to.global.u64 	%rd43, %rd41;
	cvta.to.global.u64 	%rd44, %rd42;
	add.u64 	%rd4, %SPL, 0;
	add.u64 	%rd5, %SPL, 0;
	add.u64 	%rd6, %SPL, 0;
	ld.global.f32 	%f1, [%rd44];
	ld.global.f32 	%f238, [%rd44+4];
	ld.global.f32 	%f2, [%rd44+24];
	ld.global.f32 	%f3, [%rd44+28];
	ld.global.f32 	%f4, [%rd44+20];
	ld.global.f32 	%f239, [%rd44+8];
	cvt.rzi.s32.f32 	%r1, %f239;
	ld.global.f32 	%f240, [%rd44+12];
	cvt.rzi.s32.f32 	%r2, %f240;
	ld.global.f32 	%f241, [%rd44+16];
	cvt.rzi.s32.f32 	%r3, %f241;
	ld.global.f32 	%f5, [%rd43];
	ld.global.f32 	%f6, [%rd43+4];
	ld.global.f32 	%f7, [%rd43+8];
	ld.global.f32 	%f8, [%rd43+12];
	ld.global.f32 	%f9, [%rd43+16];
	ld.global.f32 	%f10, [%rd43+20];
	div.rn.f32 	%f242, %f238, %f1;
	mov.f32 	%f243, 0f3F000000;
	copysign.f32 	%f244, %f242, %f243;
	add.rz.f32 	%f245, %f242, %f244;
	cvt.rzi.f32.f32 	%f246, %f245;
	cvt.rzi.s32.f32 	%r4, %f246;
	mov.u32 	%r418, %tid.x;
	mov.u32 	%r419, %ctaid.x;
	mov.u32 	%r420, %ntid.x;
	mad.lo.s32 	%r5, %r419, %r420, %r418;
	mul.lo.s32 	%r6, %r2, %r1;
	mul.lo.s32 	%r421, %r6, %r3;
	setp.ge.s32 	%p1, %r5, %r421;
	@%p1 bra 	$L__BB9_448;
	cvta.to.global.u64 	%rd48, %rd37;
	div.s32 	%r422, %r5, %r6;
	rem.s32 	%r7, %r422, %r3;
	div.s32 	%r423, %r5, %r1;
	rem.s32 	%r8, %r423, %r2;
	mul.lo.s32 	%r424, %r423, %r1;
	sub.s32 	%r9, %r5, %r424;
	ld.global.u32 	%r10, [%rd48];
	setp.ne.s32 	%p2, %r10, 1;
	@%p2 bra 	$L__BB9_7;
	cvt.rn.f32.s32 	%f248, %r7;
	mul.f32 	%f1106, %f1, %f248;
	cvt.rn.f32.s32 	%f250, %r9;
	shr.u32 	%r425, %r3, 31;
	add.s32 	%r426, %r3, %r425;
	shr.s32 	%r427, %r426, 1;
	cvt.rn.f32.s32 	%f251, %r427;
	sub.f32 	%f252, %f250, %f251;
	mul.f32 	%f1105, %f1, %f252;
	cvt.rn.f32.s32 	%f254, %r8;
	fma.rn.f32 	%f1104, %f1, %f254, %f7;
	setp.geu.f32 	%p3, %f1105, %f5;
	setp.leu.f32 	%p4, %f1105, %f6;
	setp.geu.f32 	%p5, %f1104, %f7;
	and.pred  	%p6, %p3, %p5;
	and.pred  	%p7, %p6, %p4;
	setp.leu.f32 	%p8, %f1104, %f8;
	and.pred  	%p9, %p7, %p8;
	setp.geu.f32 	%p10, %f1106, %f9;
	and.pred  	%p11, %p9, %p10;
	setp.leu.f32 	%p12, %f1106, %f10;
	and.pred  	%p13, %p11, %p12;
	@%p13 bra 	$L__BB9_4;
	cvt.s64.s32 	%rd277, %r5;
	mul.wide.s32 	%rd278, %r5, 4;
	add.s64 	%rd279, %rd2, %rd278;
	mov.b32 	%r1068, 1157234688;
	st.global.u32 	[%rd279], %r1068;
	add.s64 	%rd280, %rd1, %rd277;
	mov.b16 	%rs105, 3;
	st.global.u8 	[%rd280], %rs105;
	bra.uni 	$L__BB9_448;
$L__BB9_4:
	abs.f32 	%f256, %f1106;
	cvt.f64.f32 	%fd9, %f256;
	add.f64 	%fd10, %fd9, 0d3FFB333333333333;
	mul.f32 	%f257, %f2, 0f3F000000;
	cvt.f64.f32 	%fd11, %f257;
	mul.f64 	%fd12, %fd10, %fd11;
	cvt.f64.f32 	%fd13, %f4;
	div.rn.f64 	%fd14, %fd12, %fd13;
	cvt.rn.f32.f64 	%f258, %fd14;
	mul.f32 	%f259, %f3, 0f3F000000;
	cvt.f64.f32 	%fd15, %f259;
	mul.f64 	%fd16, %fd10, %fd15;
	div.rn.f64 	%fd1, %fd16, %fd13;
	abs.f32 	%f260, %f1105;
	setp.gt.f32 	%p14, %f260, %f258;
	@%p14 bra 	$L__BB9_6;
	cvt.rn.f32.f64 	%f261, %fd1;
	sub.f32 	%f262, %f1104, %f7;
	cvt.f64.f32 	%fd17, %f262;
	add.f64 	%fd18, %fd17, 0dBFF0000000000000;
	abs.f64 	%fd19, %fd18;
	cvt.f64.f32 	%fd20, %f261;
	setp.leu.f64 	%p15, %fd19, %fd20;
	@%p15 bra 	$L__BB9_7;
$L__BB9_6:
	cvt.s64.s32 	%rd273, %r5;
	mul.wide.s32 	%rd274, %r5, 4;
	add.s64 	%rd275, %rd2, %rd274;
	mov.b32 	%r1067, 1157234688;
	st.global.u32 	[%rd275], %r1067;
	add.s64 	%rd276, %rd1, %rd273;
	mov.b16 	%rs104, 4;
	st.global.u8 	[%rd276], %rs104;
	bra.uni 	$L__BB9_448;
$L__BB9_7:
	setp.ne.s32 	%p16, %r10, 2;
	@%p16 bra 	$L__BB9_13;
	cvt.rn.f32.s32 	%f263, %r7;
	mul.f32 	%f1106, %f1, %f263;
	cvt.rn.f32.s32 	%f265, %r9;
	mul.f32 	%f1105, %f1, %f265;
	cvt.rn.f32.s32 	%f267, %r8;
	fma.rn.f32 	%f1104, %f1, %f267, %f7;
	setp.geu.f32 	%p17, %f1105, %f5;
	setp.leu.f32 	%p18, %f1105, %f6;
	setp.geu.f32 	%p19, %f1104, %f7;
	and.pred  	%p20, %p17, %p19;
	and.pred  	%p21, %p20, %p18;
	setp.leu.f32 	%p22, %f1104, %f8;
	and.pred  	%p23, %p21, %p22;
	setp.geu.f32 	%p24, %f1106, %f9;
	and.pred  	%p25, %p23, %p24;
	setp.leu.f32 	%p26, %f1106, %f10;
	and.pred  	%p27, %p25, %p26;
	@%p27 bra 	$L__BB9_10;
	cvt.s64.s32 	%rd269, %r5;
	mul.wide.s32 	%rd270, %r5, 4;
	add.s64 	%rd271, %rd2, %rd270;
	mov.b32 	%r1066, 1157234688;
	st.global.u32 	[%rd271], %r1066;
	add.s64 	%rd272, %rd1, %rd269;
	mov.b16 	%rs103, 3;
	st.global.u8 	[%rd272], %rs103;
	bra.uni 	$L__BB9_448;
$L__BB9_10:
	add.f32 	%f269, %f1106, %f1105;
	cvt.f64.f32 	%fd21, %f269;
	add.f64 	%fd22, %fd21, %fd21;
	mul.f64 	%fd23, %fd22, %fd21;
	cvt.rn.f32.f64 	%f270, %fd23;
	sqrt.rn.f32 	%f271, %f270;
	mul.f32 	%f272, %f271, 0f3F000000;
	setp.le.f32 	%p28, %f1105, %f1106;
	selp.f32 	%f273, %f1105, %f1106, %p28;
	add.f32 	%f274, %f273, %f273;
	mul.f32 	%f275, %f273, %f274;
	sqrt.rn.f32 	%f276, %f275;
	sub.f32 	%f277, %f272, %f276;
	cvt.f64.f32 	%fd24, %f272;
	add.f64 	%fd25, %fd24, 0d3FFB333333333333;
	mul.f32 	%f278, %f2, 0f3F000000;
	cvt.f64.f32 	%fd26, %f278;
	mul.f64 	%fd27, %fd25, %fd26;
	cvt.f64.f32 	%fd28, %f4;
	div.rn.f64 	%fd29, %fd27, %fd28;
	cvt.rn.f32.f64 	%f279, %fd29;
	mul.f32 	%f280, %f3, 0f3F000000;
	cvt.f64.f32 	%fd30, %f280;
	mul.f64 	%fd31, %fd25, %fd30;
	div.rn.f64 	%fd2, %fd31, %fd28;
	abs.f32 	%f281, %f277;
	setp.gt.f32 	%p29, %f281, %f279;
	@%p29 bra 	$L__BB9_12;
	cvt.rn.f32.f64 	%f282, %fd2;
	sub.f32 	%f283, %f1104, %f7;
	cvt.f64.f32 	%fd32, %f283;
	add.f64 	%fd33, %fd32, 0dBFF0000000000000;
	abs.f64 	%fd34, %fd33;
	cvt.f64.f32 	%fd35, %f282;
	setp.leu.f64 	%p30, %fd34, %fd35;
	@%p30 bra 	$L__BB9_13;
$L__BB9_12:
	cvt.s64.s32 	%rd265, %r5;
	mul.wide.s32 	%rd266, %r5, 4;
	add.s64 	%rd267, %rd2, %rd266;
	mov.b32 	%r1065, 1157234688;
	st.global.u32 	[%rd267], %r1065;
	add.s64 	%rd268, %rd1, %rd265;
	mov.b16 	%rs102, 4;
	st.global.u8 	[%rd268], %rs102;
	bra.uni 	$L__BB9_448;
$L__BB9_13:
	setp.ne.s32 	%p31, %r10, 3;
	@%p31 bra 	$L__BB9_19;
	cvt.rn.f32.s32 	%f284, %r7;
	shr.u32 	%r428, %r1, 31;
	add.s32 	%r429, %r1, %r428;
	shr.s32 	%r430, %r429, 1;
	cvt.rn.f32.s32 	%f285, %r430;
	sub.f32 	%f286, %f284, %f285;
	mul.f32 	%f1106, %f1, %f286;
	cvt.rn.f32.s32 	%f288, %r9;
	mul.f32 	%f1105, %f1, %f288;
	cvt.rn.f32.s32 	%f290, %r8;
	fma.rn.f32 	%f1104, %f1, %f290, %f7;
	setp.geu.f32 	%p32, %f1105, %f5;
	setp.leu.f32 	%p33, %f1105, %f6;
	setp.geu.f32 	%p34, %f1104, %f7;
	and.pred  	%p35, %p32, %p34;
	and.pred  	%p36, %p35, %p33;
	setp.leu.f32 	%p37, %f1104, %f8;
	and.pred  	%p38, %p36, %p37;
	setp.geu.f32 	%p39, %f1106, %f9;
	and.pred  	%p40, %p38, %p39;
	setp.leu.f32 	%p41, %f1106, %f10;
	and.pred  	%p42, %p40, %p41;
	@%p42 bra 	$L__BB9_16;
	cvt.s64.s32 	%rd261, %r5;
	mul.wide.s32 	%rd262, %r5, 4;
	add.s64 	%rd263, %rd2, %rd262;
	mov.b32 	%r1064, 1157234688;
	st.global.u32 	[%rd263], %r1064;
	add.s64 	%rd264, %rd1, %rd261;
	mov.b16 	%rs101, 3;
	st.global.u8 	[%rd264], %rs101;
	bra.uni 	$L__BB9_448;
$L__BB9_16:
	abs.f32 	%f292, %f1105;
	cvt.f64.f32 	%fd36, %f292;
	add.f64 	%fd37, %fd36, 0d3FFB333333333333;
	mul.f32 	%f293, %f2, 0f3F000000;
	cvt.f64.f32 	%fd38, %f293;
	mul.f64 	%fd39, %fd37, %fd38;
	cvt.f64.f32 	%fd40, %f4;
	div.rn.f64 	%fd41, %fd39, %fd40;
	cvt.rn.f32.f64 	%f294, %fd41;
	mul.f32 	%f295, %f3, 0f3F000000;
	cvt.f64.f32 	%fd42, %f295;
	mul.f64 	%fd43, %fd37, %fd42;
	div.rn.f64 	%fd3, %fd43, %fd40;
	abs.f32 	%f296, %f1106;
	setp.gt.f32 	%p43, %f296, %f294;
	@%p43 bra 	$L__BB9_18;
	cvt.rn.f32.f64 	%f297, %fd3;
	sub.f32 	%f298, %f1104, %f7;
	cvt.f64.f32 	%fd44, %f298;
	add.f64 	%fd45, %fd44, 0dBFF0000000000000;
	abs.f64 	%fd46, %fd45;
	cvt.f64.f32 	%fd47, %f297;
	setp.leu.f64 	%p44, %fd46, %fd47;
	@%p44 bra 	$L__BB9_19;
$L__BB9_18:
	cvt.s64.s32 	%rd257, %r5;
	mul.wide.s32 	%rd258, %r5, 4;
	add.s64 	%rd259, %rd2, %rd258;
	mov.b32 	%r1063, 1157234688;
	st.global.u32 	[%rd259], %r1063;
	add.s64 	%rd260, %rd1, %rd257;
	mov.b16 	%rs100, 4;
	st.global.u8 	[%rd260], %rs100;
	bra.uni 	$L__BB9_448;
$L__BB9_19:
	setp.ne.s32 	%p45, %r10, 4;
	@%p45 bra 	$L__BB9_25;
	neg.s32 	%r431, %r9;
	cvt.rn.f32.s32 	%f299, %r431;
	mul.f32 	%f1106, %f1, %f299;
	cvt.rn.f32.s32 	%f301, %r7;
	mul.f32 	%f1105, %f1, %f301;
	cvt.rn.f32.s32 	%f303, %r8;
	fma.rn.f32 	%f1104, %f1, %f303, %f7;
	setp.geu.f32 	%p46, %f1105, %f5;
	setp.leu.f32 	%p47, %f1105, %f6;
	setp.geu.f32 	%p48, %f1104, %f7;
	and.pred  	%p49, %p46, %p48;
	and.pred  	%p50, %p49, %p47;
	setp.leu.f32 	%p51, %f1104, %f8;
	and.pred  	%p52, %p50, %p51;
	setp.geu.f32 	%p53, %f1106, %f9;
	and.pred  	%p54, %p52, %p53;
	setp.leu.f32 	%p55, %f1106, %f10;
	and.pred  	%p56, %p54, %p55;
	@%p56 bra 	$L__BB9_22;
	cvt.s64.s32 	%rd253, %r5;
	mul.wide.s32 	%rd254, %r5, 4;
	add.s64 	%rd255, %rd2, %rd254;
	mov.b32 	%r1062, 1157234688;
	st.global.u32 	[%rd255], %r1062;
	add.s64 	%rd256, %rd1, %rd253;
	mov.b16 	%rs99, 3;
	st.global.u8 	[%rd256], %rs99;
	bra.uni 	$L__BB9_448;
$L__BB9_22:
	abs.f32 	%f305, %f1105;
	abs.f32 	%f306, %f1106;
	add.f32 	%f307, %f305, %f306;
	cvt.f64.f32 	%fd48, %f307;
	add.f64 	%fd49, %fd48, %fd48;
	mul.f64 	%fd50, %fd49, %fd48;
	cvt.rn.f32.f64 	%f308, %fd50;
	sqrt.rn.f32 	%f309, %f308;
	mul.f32 	%f310, %f309, 0f3F000000;
	setp.le.f32 	%p57, %f305, %f306;
	selp.f32 	%f311, %f305, %f306, %p57;
	add.f32 	%f312, %f311, %f311;
	mul.f32 	%f313, %f311, %f312;
	sqrt.rn.f32 	%f314, %f313;
	sub.f32 	%f315, %f310, %f314;
	cvt.f64.f32 	%fd51, %f310;
	add.f64 	%fd52, %fd51, 0d3FFB333333333333;
	mul.f32 	%f316, %f2, 0f3F000000;
	cvt.f64.f32 	%fd53, %f316;
	mul.f64 	%fd54, %fd52, %fd53;
	cvt.f64.f32 	%fd55, %f4;
	div.rn.f64 	%fd56, %fd54, %fd55;
	cvt.rn.f32.f64 	%f317, %fd56;
	mul.f32 	%f318, %f3, 0f3F000000;
	cvt.f64.f32 	%fd57, %f318;
	mul.f64 	%fd58, %fd52, %fd57;
	div.rn.f64 	%fd4, %fd58, %fd55;
	abs.f32 	%f319, %f315;
	setp.gt.f32 	%p58, %f319, %f317;
	@%p58 bra 	$L__BB9_24;
	cvt.rn.f32.f64 	%f320, %fd4;
	sub.f32 	%f321, %f1104, %f7;
	cvt.f64.f32 	%fd59, %f321;
	add.f64 	%fd60, %fd59, 0dBFF0000000000000;
	abs.f64 	%fd61, %fd60;
	cvt.f64.f32 	%fd62, %f320;
	setp.leu.f64 	%p59, %fd61, %fd62;
	@%p59 bra 	$L__BB9_25;
$L__BB9_24:
	cvt.s64.s32 	%rd249, %r5;
	mul.wide.s32 	%rd250, %r5, 4;
	add.s64 	%rd251, %rd2, %rd250;
	mov.b32 	%r1061, 1157234688;
	st.global.u32 	[%rd251], %r1061;
	add.s64 	%rd252, %rd1, %rd249;
	mov.b16 	%rs98, 4;
	st.global.u8 	[%rd252], %rs98;
	bra.uni 	$L__BB9_448;
$L__BB9_25:
	setp.ne.s32 	%p60, %r10, 5;
	@%p60 bra 	$L__BB9_31;
	cvt.rn.f32.s32 	%f322, %r7;
	neg.f32 	%f323, %f322;
	mul.f32 	%f1106, %f1, %f323;
	cvt.rn.f32.s32 	%f325, %r9;
	shr.u32 	%r432, %r1, 31;
	add.s32 	%r433, %r1, %r432;
	shr.s32 	%r434, %r433, 1;
	cvt.rn.f32.s32 	%f326, %r434;
	sub.f32 	%f327, %f325, %f326;
	neg.f32 	%f328, %f327;
	mul.f32 	%f1105, %f1, %f328;
	cvt.rn.f32.s32 	%f330, %r8;
	fma.rn.f32 	%f1104, %f1, %f330, %f7;
	setp.geu.f32 	%p61, %f1105, %f5;
	setp.leu.f32 	%p62, %f1105, %f6;
	setp.geu.f32 	%p63, %f1104, %f7;
	and.pred  	%p64, %p61, %p63;
	and.pred  	%p65, %p64, %p62;
	setp.leu.f32 	%p66, %f1104, %f8;
	and.pred  	%p67, %p65, %p66;
	setp.geu.f32 	%p68, %f1106, %f9;
	and.pred  	%p69, %p67, %p68;
	setp.leu.f32 	%p70, %f1106, %f10;
	and.pred  	%p71, %p69, %p70;
	@%p71 bra 	$L__BB9_28;
	cvt.s64.s32 	%rd245, %r5;
	mul.wide.s32 	%rd246, %r5, 4;
	add.s64 	%rd247, %rd2, %rd246;
	mov.b32 	%r1060, 1157234688;
	st.global.u32 	[%rd247], %r1060;
	add.s64 	%rd248, %rd1, %rd245;
	mov.b16 	%rs97, 3;
	st.global.u8 	[%rd248], %rs97;
	bra.uni 	$L__BB9_448;
$L__BB9_28:
	abs.f32 	%f332, %f1106;
	cvt.f64.f32 	%fd63, %f332;
	add.f64 	%fd64, %fd63, 0d3FFB333333333333;
	mul.f32 	%f333, %f2, 0f3F000000;
	cvt.f64.f32 	%fd65, %f333;
	mul.f64 	%fd66, %fd64, %fd65;
	cvt.f64.f32 	%fd67, %f4;
	div.rn.f64 	%fd68, %fd66, %fd67;
	cvt.rn.f32.f64 	%f334, %fd68;
	mul.f32 	%f335, %f3, 0f3F000000;
	cvt.f64.f32 	%fd69, %f335;
	mul.f64 	%fd70, %fd64, %fd69;
	div.rn.f64 	%fd5, %fd70, %fd67;
	abs.f32 	%f336, %f1105;
	setp.gt.f32 	%p72, %f336, %f334;
	@%p72 bra 	$L__BB9_30;
	cvt.rn.f32.f64 	%f337, %fd5;
	sub.f32 	%f338, %f1104, %f7;
	cvt.f64.f32 	%fd71, %f338;
	add.f64 	%fd72, %fd71, 0dBFF0000000000000;
	abs.f64 	%fd73, %fd72;
	cvt.f64.f32 	%fd74, %f337;
	setp.leu.f64 	%p73, %fd73, %fd74;
	@%p73 bra 	$L__BB9_31;
$L__BB9_30:
	cvt.s64.s32 	%rd241, %r5;
	mul.wide.s32 	%rd242, %r5, 4;
	add.s64 	%rd243, %rd2, %rd242;
	mov.b32 	%r1059, 1157234688;
	st.global.u32 	[%rd243], %r1059;
	add.s64 	%rd244, %rd1, %rd241;
	mov.b16 	%rs96, 4;
	st.global.u8 	[%rd244], %rs96;
	bra.uni 	$L__BB9_448;
$L__BB9_31:
	setp.ne.s32 	%p74, %r10, 6;
	@%p74 bra 	$L__BB9_37;
	neg.s32 	%r435, %r7;
	cvt.rn.f32.s32 	%f339, %r435;
	mul.f32 	%f1106, %f1, %f339;
	neg.s32 	%r436, %r9;
	cvt.rn.f32.s32 	%f341, %r436;
	mul.f32 	%f1105, %f1, %f341;
	cvt.rn.f32.s32 	%f343, %r8;
	fma.rn.f32 	%f1104, %f1, %f343, %f7;
	setp.geu.f32 	%p75, %f1105, %f5;
	setp.leu.f32 	%p76, %f1105, %f6;
	setp.geu.f32 	%p77, %f1104, %f7;
	and.pred  	%p78, %p75, %p77;
	and.pred  	%p79, %p78, %p76;
	setp.leu.f32 	%p80, %f1104, %f8;
	and.pred  	%p81, %p79, %p80;
	setp.geu.f32 	%p82, %f1106, %f9;
	and.pred  	%p83, %p81, %p82;
	setp.leu.f32 	%p84, %f1106, %f10;
	and.pred  	%p85, %p83, %p84;
	@%p85 bra 	$L__BB9_34;
	cvt.s64.s32 	%rd237, %r5;
	mul.wide.s32 	%rd238, %r5, 4;
	add.s64 	%rd239, %rd2, %rd238;
	mov.b32 	%r1058, 1157234688;
	st.global.u32 	[%rd239], %r1058;
	add.s64 	%rd240, %rd1, %rd237;
	mov.b16 	%rs95, 3;
	st.global.u8 	[%rd240], %rs95;
	bra.uni 	$L__BB9_448;
$L__BB9_34:
	abs.f32 	%f345, %f1105;
	abs.f32 	%f346, %f1106;
	add.f32 	%f347, %f346, %f345;
	cvt.f64.f32 	%fd75, %f347;
	add.f64 	%fd76, %fd75, %fd75;
	mul.f64 	%fd77, %fd76, %fd75;
	cvt.rn.f32.f64 	%f348, %fd77;
	sqrt.rn.f32 	%f349, %f348;
	mul.f32 	%f350, %f349, 0f3F000000;
	setp.le.f32 	%p86, %f345, %f346;
	selp.f32 	%f351, %f345, %f346, %p86;
	add.f32 	%f352, %f351, %f351;
	mul.f32 	%f353, %f351, %f352;
	sqrt.rn.f32 	%f354, %f353;
	sub.f32 	%f355, %f350, %f354;
	cvt.f64.f32 	%fd78, %f350;
	add.f64 	%fd79, %fd78, 0d3FFB333333333333;
	mul.f32 	%f356, %f2, 0f3F000000;
	cvt.f64.f32 	%fd80, %f356;
	mul.f64 	%fd81, %fd79, %fd80;
	cvt.f64.f32 	%fd82, %f4;
	div.rn.f64 	%fd83, %fd81, %fd82;
	cvt.rn.f32.f64 	%f357, %fd83;
	mul.f32 	%f358, %f3, 0f3F000000;
	cvt.f64.f32 	%fd84, %f358;
	mul.f64 	%fd85, %fd79, %fd84;
	div.rn.f64 	%fd6, %fd85, %fd82;
	abs.f32 	%f359, %f355;
	setp.gt.f32 	%p87, %f359, %f357;
	@%p87 bra 	$L__BB9_36;
	cvt.rn.f32.f64 	%f360, %fd6;
	sub.f32 	%f361, %f1104, %f7;
	cvt.f64.f32 	%fd86, %f361;
	add.f64 	%fd87, %fd86, 0dBFF0000000000000;
	abs.f64 	%fd88, %fd87;
	cvt.f64.f32 	%fd89, %f360;
	setp.leu.f64 	%p88, %fd88, %fd89;
	@%p88 bra 	$L__BB9_37;
$L__BB9_36:
	cvt.s64.s32 	%rd233, %r5;
	mul.wide.s32 	%rd234, %r5, 4;
	add.s64 	%rd235, %rd2, %rd234;
	mov.b32 	%r1057, 1157234688;
	st.global.u32 	[%rd235], %r1057;
	add.s64 	%rd236, %rd1, %rd233;
	mov.b16 	%rs94, 4;
	st.global.u8 	[%rd236], %rs94;
	bra.uni 	$L__BB9_448;
$L__BB9_37:
	setp.ne.s32 	%p89, %r10, 7;
	@%p89 bra 	$L__BB9_43;
	cvt.rn.f32.s32 	%f362, %r7;
	shr.u32 	%r437, %r1, 31;
	add.s32 	%r438, %r1, %r437;
	shr.s32 	%r439, %r438, 1;
	cvt.rn.f32.s32 	%f363, %r439;
	sub.f32 	%f364, %f362, %f363;
	neg.f32 	%f365, %f364;
	mul.f32 	%f1106, %f1, %f365;
	cvt.rn.f32.s32 	%f367, %r9;
	neg.f32 	%f368, %f367;
	mul.f32 	%f1105, %f1, %f368;
	cvt.rn.f32.s32 	%f370, %r8;
	fma.rn.f32 	%f1104, %f1, %f370, %f7;
	setp.geu.f32 	%p90, %f1105, %f5;
	setp.leu.f32 	%p91, %f1105, %f6;
	setp.geu.f32 	%p92, %f1104, %f7;
	and.pred  	%p93, %p90, %p92;
	and.pred  	%p94, %p93, %p91;
	setp.leu.f32 	%p95, %f1104, %f8;
	and.pred  	%p96, %p94, %p95;
	setp.geu.f32 	%p97, %f1106, %f9;
	and.pred  	%p98, %p96, %p97;
	setp.leu.f32 	%p99, %f1106, %f10;
	and.pred  	%p100, %p98, %p99;
	@%p100 bra 	$L__BB9_40;
	cvt.s64.s32 	%rd229, %r5;
	mul.wide.s32 	%rd230, %r5, 4;
	add.s64 	%rd231, %rd2, %rd230;
	mov.b32 	%r1056, 1157234688;
	st.global.u32 	[%rd231], %r1056;
	add.s64 	%rd232, %rd1, %rd229;
	mov.b16 	%rs93, 3;
	st.global.u8 	[%rd232], %rs93;
	bra.uni 	$L__BB9_448;
$L__BB9_40:
	abs.f32 	%f372, %f1105;
	cvt.f64.f32 	%fd90, %f372;
	add.f64 	%fd91, %fd90, 0d3FFB333333333333;
	mul.f32 	%f373, %f2, 0f3F000000;
	cvt.f64.f32 	%fd92, %f373;
	mul.f64 	%fd93, %fd91, %fd92;
	cvt.f64.f32 	%fd94, %f4;
	div.rn.f64 	%fd95, %fd93, %fd94;
	cvt.rn.f32.f64 	%f374, %fd95;
	mul.f32 	%f375, %f3, 0f3F000000;
	cvt.f64.f32 	%fd96, %f375;
	mul.f64 	%fd97, %fd91, %fd96;
	div.rn.f64 	%fd7, %fd97, %fd94;
	abs.f32 	%f376, %f1106;
	setp.gt.f32 	%p101, %f376, %f374;
	@%p101 bra 	$L__BB9_42;
	cvt.rn.f32.f64 	%f377, %fd7;
	sub.f32 	%f378, %f1104, %f7;
	cvt.f64.f32 	%fd98, %f378;
	add.f64 	%fd99, %fd98, 0dBFF0000000000000;
	abs.f64 	%fd100, %fd99;
	cvt.f64.f32 	%fd101, %f377;
	setp.leu.f64 	%p102, %fd100, %fd101;
	@%p102 bra 	$L__BB9_43;
$L__BB9_42:
	cvt.s64.s32 	%rd225, %r5;
	mul.wide.s32 	%rd226, %r5, 4;
	add.s64 	%rd227, %rd2, %rd226;
	mov.b32 	%r1055, 1157234688;
	st.global.u32 	[%rd227], %r1055;
	add.s64 	%rd228, %rd1, %rd225;
	mov.b16 	%rs92, 4;
	st.global.u8 	[%rd228], %rs92;
	bra.uni 	$L__BB9_448;
$L__BB9_43:
	setp.ne.s32 	%p103, %r10, 8;
	@%p103 bra 	$L__BB9_49;
	cvt.rn.f32.s32 	%f379, %r7;
	mul.f32 	%f1106, %f1, %f379;
	neg.s32 	%r440, %r9;
	cvt.rn.f32.s32 	%f381, %r440;
	mul.f32 	%f1105, %f1, %f381;
	cvt.rn.f32.s32 	%f383, %r8;
	fma.rn.f32 	%f1104, %f1, %f383, %f7;
	setp.geu.f32 	%p104, %f1105, %f5;
	setp.leu.f32 	%p105, %f1105, %f6;
	setp.geu.f32 	%p106, %f1104, %f7;
	and.pred  	%p107, %p104, %p106;
	and.pred  	%p108, %p107, %p105;
	setp.leu.f32 	%p109, %f1104, %f8;
	and.pred  	%p110, %p108, %p109;
	setp.geu.f32 	%p111, %f1106, %f9;
	and.pred  	%p112, %p110, %p111;
	setp.leu.f32 	%p113, %f1106, %f10;
	and.pred  	%p114, %p112, %p113;
	@%p114 bra 	$L__BB9_46;
	cvt.s64.s32 	%rd221, %r5;
	mul.wide.s32 	%rd222, %r5, 4;
	add.s64 	%rd223, %rd2, %rd222;
	mov.b32 	%r1054, 1157234688;
	st.global.u32 	[%rd223], %r1054;
	add.s64 	%rd224, %rd1, %rd221;
	mov.b16 	%rs91, 3;
	st.global.u8 	[%rd224], %rs91;
	bra.uni 	$L__BB9_448;
$L__BB9_46:
	abs.f32 	%f385, %f1105;
	abs.f32 	%f386, %f1106;
	add.f32 	%f387, %f386, %f385;
	cvt.f64.f32 	%fd102, %f387;
	add.f64 	%fd103, %fd102, %fd102;
	mul.f64 	%fd104, %fd103, %fd102;
	cvt.rn.f32.f64 	%f388, %fd104;
	sqrt.rn.f32 	%f389, %f388;
	mul.f32 	%f390, %f389, 0f3F000000;
	setp.le.f32 	%p115, %f1105, %f1106;
	selp.f32 	%f391, %f1105, %f1106, %p115;
	add.f32 	%f392, %f391, %f391;
	mul.f32 	%f393, %f391, %f392;
	sqrt.rn.f32 	%f394, %f393;
	sub.f32 	%f395, %f390, %f394;
	cvt.f64.f32 	%fd105, %f390;
	add.f64 	%fd106, %fd105, 0d3FFB333333333333;
	mul.f32 	%f396, %f2, 0f3F000000;
	cvt.f64.f32 	%fd107, %f396;
	mul.f64 	%fd108, %fd106, %fd107;
	cvt.f64.f32 	%fd109, %f4;
	div.rn.f64 	%fd110, %fd108, %fd109;
	cvt.rn.f32.f64 	%f397, %fd110;
	mul.f32 	%f398, %f3, 0f3F000000;
	cvt.f64.f32 	%fd111, %f398;
	mul.f64 	%fd112, %fd106, %fd111;
	div.rn.f64 	%fd8, %fd112, %fd109;
	abs.f32 	%f399, %f395;
	setp.gt.f32 	%p116, %f399, %f397;
	@%p116 bra 	$L__BB9_48;
	cvt.rn.f32.f64 	%f400, %fd8;
	sub.f32 	%f401, %f1104, %f7;
	cvt.f64.f32 	%fd113, %f401;
	add.f64 	%fd114, %fd113, 0dBFF0000000000000;
	abs.f64 	%fd115, %fd114;
	cvt.f64.f32 	%fd116, %f400;
	setp.leu.f64 	%p117, %fd115, %fd116;
	@%p117 bra 	$L__BB9_49;
$L__BB9_48:
	cvt.s64.s32 	%rd217, %r5;
	mul.wide.s32 	%rd218, %r5, 4;
	add.s64 	%rd219, %rd2, %rd218;
	mov.b32 	%r1053, 1157234688;
	st.global.u32 	[%rd219], %r1053;
	add.s64 	%rd220, %rd1, %rd217;
	mov.b16 	%rs90, 4;
	st.global.u8 	[%rd220], %rs90;
	bra.uni 	$L__BB9_448;
$L__BB9_49:
	setp.neu.f32 	%p118, %f1105, 0f00000000;
	setp.neu.f32 	%p119, %f1104, 0f00000000;
	or.pred  	%p120, %p118, %p119;
	setp.neu.f32 	%p121, %f1106, 0f00000000;
	or.pred  	%p122, %p120, %p121;
	@%p122 bra 	$L__BB9_51;
	cvt.s64.s32 	%rd213, %r5;
	mul.wide.s32 	%rd214, %r5, 4;
	add.s64 	%rd215, %rd2, %rd214;
	mov.b32 	%r1052, 1157234688;
	st.global.u32 	[%rd215], %r1052;
	add.s64 	%rd216, %rd1, %rd213;
	mov.b16 	%rs89, 4;
	st.global.u8 	[%rd216], %rs89;
	bra.uni 	$L__BB9_448;
$L__BB9_51:
	mul.f32 	%f402, %f1106, %f1106;
	fma.rn.f32 	%f403, %f1105, %f1105, %f402;
	sqrt.rn.f32 	%f59, %f403;
	mul.f32 	%f404, %f59, %f59;
	fma.rn.f32 	%f405, %f1104, %f1104, %f404;
	sqrt.rn.f32 	%f60, %f405;
	div.rn.f32 	%f406, %f1104, %f60;
	abs.f32 	%f407, %f406;
	fma.rn.f32 	%f408, %f407, 0fBF000000, 0f3F000000;
	rsqrt.approx.ftz.f32 	%f409, %f408;
	mul.f32 	%f410, %f409, %f408;
	mul.f32 	%f411, %f409, 0fBF000000;
	fma.rn.f32 	%f412, %f410, %f411, 0f3F000000;
	fma.rn.f32 	%f413, %f410, %f412, %f410;
	setp.eq.f32 	%p123, %f407, 0f3F800000;
	selp.f32 	%f414, 0f00000000, %f413, %p123;
	setp.gt.f32 	%p124, %f407, 0f3F0F5C29;
	selp.f32 	%f415, %f414, %f407, %p124;
	mul.f32 	%f416, %f415, %f415;
	fma.rn.f32 	%f417, %f416, 0f3D4DD2F7, 0f3C99CA97;
	fma.rn.f32 	%f418, %f417, %f416, 0f3D3F90E8;
	fma.rn.f32 	%f419, %f418, %f416, 0f3D993CCF;
	fma.rn.f32 	%f420, %f419, %f416, 0f3E2AAC04;
	mul.f32 	%f421, %f416, %f420;
	fma.rn.f32 	%f422, %f421, %f415, %f415;
	mul.f32 	%f423, %f422, 0fC0000000;
	fma.rn.f32 	%f424, 0f3F6EE581, 0f3FD774EB, %f423;
	selp.f32 	%f425, %f424, %f422, %p124;
	setp.num.f32 	%p125, %f425, %f425;
	copysign.f32 	%f426, %f406, %f425;
	selp.f32 	%f427, %f426, %f425, %p125;
	mov.f32 	%f428, 0f3FC90FD8;
	sub.f32 	%f61, %f428, %f427;
	setp.geu.f32 	%p126, %f1105, 0f00000000;
	@%p126 bra 	$L__BB9_53;
	div.rn.f32 	%f452, %f1106, %f59;
	abs.f32 	%f453, %f452;
	fma.rn.f32 	%f454, %f453, 0fBF000000, 0f3F000000;
	rsqrt.approx.ftz.f32 	%f455, %f454;
	mul.f32 	%f456, %f454, %f455;
	mul.f32 	%f457, %f455, 0fBF000000;
	fma.rn.f32 	%f458, %f456, %f457, 0f3F000000;
	fma.rn.f32 	%f459, %f456, %f458, %f456;
	setp.eq.f32 	%p130, %f453, 0f3F800000;
	selp.f32 	%f460, 0f00000000, %f459, %p130;
	setp.gt.f32 	%p131, %f453, 0f3F0F5C29;
	selp.f32 	%f461, %f460, %f453, %p131;
	mul.f32 	%f462, %f461, %f461;
	fma.rn.f32 	%f463, %f462, 0f3D4DD2F7, 0f3C99CA97;
	fma.rn.f32 	%f464, %f463, %f462, 0f3D3F90E8;
	fma.rn.f32 	%f465, %f464, %f462, 0f3D993CCF;
	fma.rn.f32 	%f466, %f465, %f462, 0f3E2AAC04;
	mul.f32 	%f467, %f462, %f466;
	fma.rn.f32 	%f468, %f467, %f461, %f461;
	mul.f32 	%f469, %f468, 0fC0000000;
	fma.rn.f32 	%f470, 0f3F6EE581, 0f3FD774EB, %f469;
	selp.f32 	%f471, %f470, %f468, %p131;
	setp.num.f32 	%p132, %f471, %f471;
	copysign.f32 	%f472, %f452, %f471;
	selp.f32 	%f1125, %f472, %f471, %p132;
	bra.uni 	$L__BB9_54;
$L__BB9_53:
	div.rn.f32 	%f429, %f1106, %f59;
	abs.f32 	%f430, %f429;
	fma.rn.f32 	%f431, %f430, 0fBF000000, 0f3F000000;
	rsqrt.approx.ftz.f32 	%f432, %f431;
	mul.f32 	%f433, %f431, %f432;
	mul.f32 	%f434, %f432, 0fBF000000;
	fma.rn.f32 	%f435, %f433, %f434, 0f3F000000;
	fma.rn.f32 	%f436, %f433, %f435, %f433;
	setp.eq.f32 	%p127, %f430, 0f3F800000;
	selp.f32 	%f437, 0f00000000, %f436, %p127;
	setp.gt.f32 	%p128, %f430, 0f3F0F5C29;
	selp.f32 	%f438, %f437, %f430, %p128;
	mul.f32 	%f439, %f438, %f438;
	fma.rn.f32 	%f440, %f439, 0f3D4DD2F7, 0f3C99CA97;
	fma.rn.f32 	%f441, %f440, %f439, 0f3D3F90E8;
	fma.rn.f32 	%f442, %f441, %f439, 0f3D993CCF;
	fma.rn.f32 	%f443, %f442, %f439, 0f3E2AAC04;
	mul.f32 	%f444, %f439, %f443;
	fma.rn.f32 	%f445, %f444, %f438, %f438;
	mul.f32 	%f446, %f445, 0fC0000000;
	fma.rn.f32 	%f447, 0f3F6EE581, 0f3FD774EB, %f446;
	selp.f32 	%f448, %f447, %f445, %p128;
	setp.num.f32 	%p129, %f448, %f448;
	copysign.f32 	%f449, %f429, %f448;
	selp.f32 	%f450, %f449, %f448, %p129;
	mov.f32 	%f451, 0f40490FD8;
	sub.f32 	%f1125, %f451, %f450;
$L__BB9_54:
	ld.param.u64 	%rd284, [_Z24SquaredDistanceTransformPhS_PfS_S0_PiS1_S0_S1_S0__param_6];
	ld.param.u64 	%rd283, [_Z24SquaredDistanceTransformPhS_PfS_S0_PiS1_S0_S1_S0__param_5];
	ld.param.u64 	%rd281, [_Z24SquaredDistanceTransformPhS_PfS_S0_PiS1_S0_S1_S0__param_0];
	cvta.to.global.u64 	%rd49, %rd284;
	ld.global.u32 	%r441, [%rd49];
	cvt.rn.f64.s32 	%fd117, %r441;
	rcp.rn.f64 	%fd118, %fd117;
	cvt.rn.f32.f64 	%f65, %fd118;
	cvta.to.global.u64 	%rd50, %rd283;
	ld.global.u32 	%r442, [%rd50];
	cvt.rn.f64.s32 	%fd119, %r442;
	mov.f64 	%fd120, 0d4000000000000000;
	div.rn.f64 	%fd121, %fd120, %fd119;
	cvt.rn.f32.f64 	%f473, %fd121;
	mul.f32 	%f474, %f65, 0f40490FD8;
	div.rn.f32 	%f475, %f61, %f474;
	cvt.rzi.s32.f32 	%r443, %f475;
	mul.f32 	%f476, %f473, 0f40490FD8;
	div.rn.f32 	%f477, %f1125, %f476;
	cvt.rzi.s32.f32 	%r444, %f477;
	mad.lo.s32 	%r445, %r443, %r442, %r444;
	cvt.s64.s32 	%rd51, %r445;
	cvta.to.global.u64 	%rd52, %rd281;
	add.s64 	%rd53, %rd52, %rd51;
	ld.global.u8 	%rs1, [%rd53];
	setp.ne.s16 	%p133, %rs1, 0;
	@%p133 bra 	$L__BB9_56;
	mul.wide.s32 	%rd211, %r5, 4;
	add.s64 	%rd212, %rd2, %rd211;
	mov.b32 	%r1051, -1082130432;
	st.global.u32 	[%rd212], %r1051;
	bra.uni 	$L__BB9_448;
$L__BB9_56:
	cvt.rn.f32.u16 	%f479, %rs1;
	fma.rn.f32 	%f480, %f479, 0f3F000000, 0fC2F00000;
	mul.f32 	%f481, %f480, %f65;
	mul.f32 	%f482, %f481, 0f40490FD8;
	add.f32 	%f483, %f61, %f482;
	setp.lt.f32 	%p134, %f483, 0f00000000;
	selp.f32 	%f66, 0f3C23D70A, %f482, %p134;
	setp.eq.f32 	%p135, %f66, 0f00000000;
	mov.f32 	%f1129, 0f41F00000;
	@%p135 bra 	$L__BB9_82;
	ld.param.u64 	%rd282, [_Z24SquaredDistanceTransformPhS_PfS_S0_PiS1_S0_S1_S0__param_4];
	cvta.to.global.u64 	%rd54, %rd282;
	ld.global.f32 	%f67, [%rd54];
	mul.f32 	%f484, %f61, 0f3F22F983;
	cvt.rni.s32.f32 	%r1080, %f484;
	cvt.rn.f32.s32 	%f485, %r1080;
	fma.rn.f32 	%f486, %f485, 0fBFC90FDA, %f61;
	fma.rn.f32 	%f487, %f485, 0fB3A22168, %f486;
	fma.rn.f32 	%f1128, %f485, 0fA7C234C5, %f487;
	abs.f32 	%f69, %f61;
	setp.ltu.f32 	%p136, %f69, 0f47CE4780;
	mov.u32 	%r1072, %r1080;
	mov.f32 	%f1126, %f1128;
	@%p136 bra 	$L__BB9_65;
	setp.neu.f32 	%p137, %f69, 0f7F800000;
	@%p137 bra 	$L__BB9_60;
	mov.f32 	%f490, 0f00000000;
	mul.rn.f32 	%f1126, %f61, %f490;
	mov.b32 	%r1072, 0;
	bra.uni 	$L__BB9_65;
$L__BB9_60:
	mov.b32 	%r12, %f61;
	shl.b32 	%r447, %r12, 8;
	or.b32  	%r13, %r447, -2147483648;
	mov.b64 	%rd287, 0;
	mov.b32 	%r1069, 0;
	mov.u64 	%rd285, __cudart_i2opi_f;
	mov.u64 	%rd286, %rd6;
$L__BB9_61:
	.pragma "nounroll";
	ld.global.nc.u32 	%r448, [%rd285];
	mad.wide.u32 	%rd57, %r448, %r13, %rd287;
	shr.u64 	%rd287, %rd57, 32;
	st.local.u32 	[%rd286], %rd57;
	add.s32 	%r1069, %r1069, 1;
	add.s64 	%rd286, %rd286, 4;
	add.s64 	%rd285, %rd285, 4;
	setp.ne.s32 	%p138, %r1069, 6;
	@%p138 bra 	$L__BB9_61;
	shr.u32 	%r449, %r12, 23;
	st.local.u32 	[%rd6+24], %rd287;
	and.b32  	%r16, %r449, 31;
	and.b32  	%r450, %r449, 224;
	add.s32 	%r451, %r450, -128;
	shr.u32 	%r452, %r451, 5;
	mul.wide.u32 	%rd58, %r452, 4;
	sub.s64 	%rd13, %rd6, %rd58;
	ld.local.u32 	%r1070, [%rd13+24];
	ld.local.u32 	%r1071, [%rd13+20];
	setp.eq.s32 	%p139, %r16, 0;
	@%p139 bra 	$L__BB9_64;
	shf.l.wrap.b32 	%r1070, %r1071, %r1070, %r16;
	ld.local.u32 	%r453, [%rd13+16];
	shf.l.wrap.b32 	%r1071, %r453, %r1071, %r16;
$L__BB9_64:
	shr.u32 	%r454, %r1070, 30;
	shf.l.wrap.b32 	%r455, %r1071, %r1070, 2;
	shl.b32 	%r456, %r1071, 2;
	shr.u32 	%r457, %r455, 31;
	add.s32 	%r458, %r457, %r454;
	neg.s32 	%r459, %r458;
	setp.lt.s32 	%p140, %r12, 0;
	selp.b32 	%r1072, %r459, %r458, %p140;
	xor.b32  	%r460, %r455, %r12;
	shr.s32 	%r461, %r455, 31;
	xor.b32  	%r462, %r461, %r455;
	xor.b32  	%r463, %r461, %r456;
	cvt.u64.u32 	%rd59, %r462;
	shl.b64 	%rd60, %rd59, 32;
	cvt.u64.u32 	%rd61, %r463;
	or.b64  	%rd62, %rd60, %rd61;
	cvt.rn.f64.s64 	%fd122, %rd62;
	mul.f64 	%fd123, %fd122, 0d3BF921FB54442D19;
	cvt.rn.f32.f64 	%f488, %fd123;
	neg.f32 	%f489, %f488;
	setp.lt.s32 	%p141, %r460, 0;
	selp.f32 	%f1126, %f489, %f488, %p141;
$L__BB9_65:
	mul.rn.f32 	%f491, %f1126, %f1126;
	and.b32  	%r465, %r1072, 1;
	setp.eq.b32 	%p142, %r465, 1;
	selp.f32 	%f492, 0f3F800000, %f1126, %p142;
	fma.rn.f32 	%f493, %f491, %f492, 0f00000000;
	fma.rn.f32 	%f494, %f491, 0f37CBAC00, 0fBAB607ED;
	selp.f32 	%f495, %f494, 0fB94D4153, %p142;
	selp.f32 	%f496, 0f3D2AAABB, 0f3C0885E4, %p142;
	fma.rn.f32 	%f497, %f495, %f491, %f496;
	selp.f32 	%f498, 0fBEFFFFFF, 0fBE2AAAA8, %p142;
	fma.rn.f32 	%f499, %f497, %f491, %f498;
	fma.rn.f32 	%f500, %f499, %f493, %f492;
	and.b32  	%r466, %r1072, 2;
	setp.eq.s32 	%p143, %r466, 0;
	mov.f32 	%f501, 0f00000000;
	sub.f32 	%f502, %f501, %f500;
	selp.f32 	%f73, %f500, %f502, %p143;
	add.f32 	%f74, %f61, %f66;
	mul.f32 	%f503, %f74, 0f3F22F983;
	cvt.rni.s32.f32 	%r1076, %f503;
	cvt.rn.f32.s32 	%f504, %r1076;
	fma.rn.f32 	%f505, %f504, 0fBFC90FDA, %f74;
	fma.rn.f32 	%f506, %f504, 0fB3A22168, %f505;
	fma.rn.f32 	%f1127, %f504, 0fA7C234C5, %f506;
	abs.f32 	%f76, %f74;
	setp.ltu.f32 	%p144, %f76, 0f47CE4780;
	@%p144 bra 	$L__BB9_73;
	setp.neu.f32 	%p145, %f76, 0f7F800000;
	@%p145 bra 	$L__BB9_68;
	mov.f32 	%f509, 0f00000000;
	mul.rn.f32 	%f1127, %f74, %f509;
	mov.b32 	%r1076, 0;
	bra.uni 	$L__BB9_73;
$L__BB9_68:
	mov.b32 	%r26, %f74;
	shl.b32 	%r468, %r26, 8;
	or.b32  	%r27, %r468, -2147483648;
	mov.b64 	%rd290, 0;
	mov.b32 	%r1073, 0;
	mov.u64 	%rd288, __cudart_i2opi_f;
	mov.u64 	%rd289, %rd5;
$L__BB9_69:
	.pragma "nounroll";
	ld.global.nc.u32 	%r469, [%rd288];
	mad.wide.u32 	%rd65, %r469, %r27, %rd290;
	shr.u64 	%rd290, %rd65, 32;
	st.local.u32 	[%rd289], %rd65;
	add.s32 	%r1073, %r1073, 1;
	add.s64 	%rd289, %rd289, 4;
	add.s64 	%rd288, %rd288, 4;
	setp.ne.s32 	%p146, %r1073, 6;
	@%p146 bra 	$L__BB9_69;
	shr.u32 	%r470, %r26, 23;
	st.local.u32 	[%rd5+24], %rd290;
	and.b32  	%r30, %r470, 31;
	and.b32  	%r471, %r470, 224;
	add.s32 	%r472, %r471, -128;
	shr.u32 	%r473, %r472, 5;
	mul.wide.u32 	%rd66, %r473, 4;
	sub.s64 	%rd20, %rd5, %rd66;
	ld.local.u32 	%r1074, [%rd20+24];
	ld.local.u32 	%r1075, [%rd20+20];
	setp.eq.s32 	%p147, %r30, 0;
	@%p147 bra 	$L__BB9_72;
	shf.l.wrap.b32 	%r1074, %r1075, %r1074, %r30;
	ld.local.u32 	%r474, [%rd20+16];
	shf.l.wrap.b32 	%r1075, %r474, %r1075, %r30;
$L__BB9_72:
	shr.u32 	%r475, %r1074, 30;
	shf.l.wrap.b32 	%r476, %r1075, %r1074, 2;
	shl.b32 	%r477, %r1075, 2;
	shr.u32 	%r478, %r476, 31;
	add.s32 	%r479, %r478, %r475;
	neg.s32 	%r480, %r479;
	setp.lt.s32 	%p148, %r26, 0;
	selp.b32 	%r1076, %r480, %r479, %p148;
	xor.b32  	%r481, %r476, %r26;
	shr.s32 	%r482, %r476, 31;
	xor.b32  	%r483, %r482, %r476;
	xor.b32  	%r484, %r482, %r477;
	cvt.u64.u32 	%rd67, %r483;
	shl.b64 	%rd68, %rd67, 32;
	cvt.u64.u32 	%rd69, %r484;
	or.b64  	%rd70, %rd68, %rd69;
	cvt.rn.f64.s64 	%fd124, %rd70;
	mul.f64 	%fd125, %fd124, 0d3BF921FB54442D19;
	cvt.rn.f32.f64 	%f507, %fd125;
	neg.f32 	%f508, %f507;
	setp.lt.s32 	%p149, %r481, 0;
	selp.f32 	%f1127, %f508, %f507, %p149;
$L__BB9_73:
	setp.ltu.f32 	%p150, %f69, 0f47CE4780;
	mul.f32 	%f510, %f1127, %f1127;
	fma.rn.f32 	%f511, %f510, 0f3C190000, 0f3B560000;
	fma.rn.f32 	%f512, %f511, %f510, 0f3CC70000;
	fma.rn.f32 	%f513, %f512, %f510, 0f3D5B0000;
	fma.rn.f32 	%f514, %f513, %f510, 0f3E089438;
	fma.rn.f32 	%f515, %f514, %f510, 0f3EAAAA88;
	mul.rn.f32 	%f516, %f510, %f1127;
	fma.rn.f32 	%f517, %f515, %f516, %f1127;
	abs.f32 	%f518, %f1127;
	setp.eq.f32 	%p151, %f518, 0f3A00B43C;
	selp.f32 	%f519, %f1127, %f517, %p151;
	and.b32  	%r486, %r1076, 1;
	setp.eq.b32 	%p152, %r486, 1;
	neg.f32 	%f520, %f519;
	rcp.approx.ftz.f32 	%f521, %f520;
	selp.f32 	%f522, %f521, %f519, %p152;
	div.rn.f32 	%f80, %f73, %f522;
	@%p150 bra 	$L__BB9_81;
	setp.neu.f32 	%p153, %f69, 0f7F800000;
	@%p153 bra 	$L__BB9_76;
	mov.f32 	%f525, 0f00000000;
	mul.rn.f32 	%f1128, %f61, %f525;
	mov.b32 	%r1080, 0;
	bra.uni 	$L__BB9_81;
$L__BB9_76:
	mov.b32 	%r39, %f61;
	shl.b32 	%r488, %r39, 8;
	or.b32  	%r40, %r488, -2147483648;
	mov.b64 	%rd291, 0;
	mov.b32 	%r1077, 0;
	mov.u64 	%rd73, __cudart_i2opi_f;
$L__BB9_77:
	.pragma "nounroll";
	mul.wide.u32 	%rd72, %r1077, 4;
	add.s64 	%rd74, %rd73, %rd72;
	ld.global.nc.u32 	%r489, [%rd74];
	mad.wide.u32 	%rd75, %r489, %r40, %rd291;
	shr.u64 	%rd291, %rd75, 32;
	add.s64 	%rd76, %rd4, %rd72;
	st.local.u32 	[%rd76], %rd75;
	add.s32 	%r1077, %r1077, 1;
	setp.ne.s32 	%p154, %r1077, 6;
	@%p154 bra 	$L__BB9_77;
	shr.u32 	%r490, %r39, 23;
	st.local.u32 	[%rd4+24], %rd291;
	and.b32  	%r43, %r490, 31;
	and.b32  	%r491, %r490, 224;
	add.s32 	%r492, %r491, -128;
	shr.u32 	%r493, %r492, 5;
	mul.wide.u32 	%rd77, %r493, 4;
	sub.s64 	%rd23, %rd4, %rd77;
	ld.local.u32 	%r1078, [%rd23+24];
	ld.local.u32 	%r1079, [%rd23+20];
	setp.eq.s32 	%p155, %r43, 0;
	@%p155 bra 	$L__BB9_80;
	shf.l.wrap.b32 	%r1078, %r1079, %r1078, %r43;
	ld.local.u32 	%r494, [%rd23+16];
	shf.l.wrap.b32 	%r1079, %r494, %r1079, %r43;
$L__BB9_80:
	shr.u32 	%r495, %r1078, 30;
	shf.l.wrap.b32 	%r496, %r1079, %r1078, 2;
	shl.b32 	%r497, %r1079, 2;
	shr.u32 	%r498, %r496, 31;
	add.s32 	%r499, %r498, %r495;
	neg.s32 	%r500, %r499;
	setp.lt.s32 	%p156, %r39, 0;
	selp.b32 	%r1080, %r500, %r499, %p156;
	xor.b32  	%r501, %r496, %r39;
	shr.s32 	%r502, %r496, 31;
	xor.b32  	%r503, %r502, %r496;
	xor.b32  	%r504, %r502, %r497;
	cvt.u64.u32 	%rd78, %r503;
	shl.b64 	%rd79, %rd78, 32;
	cvt.u64.u32 	%rd80, %r504;
	or.b64  	%rd81, %rd79, %rd80;
	cvt.rn.f64.s64 	%fd126, %rd81;
	mul.f64 	%fd127, %fd126, 0d3BF921FB54442D19;
	cvt.rn.f32.f64 	%f523, %fd127;
	neg.f32 	%f524, %f523;
	setp.lt.s32 	%p157, %r501, 0;
	selp.f32 	%f1128, %f524, %f523, %p157;
$L__BB9_81:
	add.s32 	%r506, %r1080, 1;
	mul.rn.f32 	%f526, %f1128, %f1128;
	and.b32  	%r507, %r1080, 1;
	setp.eq.b32 	%p158, %r507, 1;
	selp.f32 	%f527, %f1128, 0f3F800000, %p158;
	fma.rn.f32 	%f528, %f526, %f527, 0f00000000;
	fma.rn.f32 	%f529, %f526, 0f37CBAC00, 0fBAB607ED;
	selp.f32 	%f530, 0fB94D4153, %f529, %p158;
	selp.f32 	%f531, 0f3C0885E4, 0f3D2AAABB, %p158;
	fma.rn.f32 	%f532, %f530, %f526, %f531;
	selp.f32 	%f533, 0fBE2AAAA8, 0fBEFFFFFF, %p158;
	fma.rn.f32 	%f534, %f532, %f526, %f533;
	fma.rn.f32 	%f535, %f534, %f528, %f527;
	and.b32  	%r508, %r506, 2;
	setp.eq.s32 	%p159, %r508, 0;
	mov.f32 	%f536, 0f00000000;
	sub.f32 	%f537, %f536, %f535;
	selp.f32 	%f538, %f535, %f537, %p159;
	sub.f32 	%f539, %f80, %f538;
	div.rn.f32 	%f1129, %f67, %f539;
$L__BB9_82:
	cvt.s64.s32 	%rd82, %r5;
	add.s64 	%rd83, %rd3, %rd82;
	ld.global.u8 	%rs2, [%rd83];
	setp.eq.s16 	%p160, %rs2, 0;
	@%p160 bra 	$L__BB9_84;
	mul.wide.s32 	%rd85, %r5, 4;
	add.s64 	%rd86, %rd2, %rd85;
	mov.b32 	%r509, 0;
	st.global.u32 	[%rd86], %r509;
	add.s64 	%rd87, %rd1, %rd82;
	mov.b16 	%rs3, 1;
	st.global.u8 	[%rd87], %rs3;
	bra.uni 	$L__BB9_448;
$L__BB9_84:
	setp.lt.f32 	%p161, %f1129, 0f00000000;
	setp.gt.f32 	%p162, %f1129, 0f41F00000;
	selp.f32 	%f540, 0f41F00000, %f1129, %p161;
	selp.f32 	%f541, 0f41F00000, %f540, %p162;
	sub.f32 	%f542, %f541, %f60;
	abs.f32 	%f543, %f542;
	cvt.f64.f32 	%fd128, %f543;
	setp.lt.f64 	%p163, %fd128, 0d3F50624DD2F1A9FC;
	div.rn.f32 	%f544, %f542, %f543;
	selp.f32 	%f86, 0fBF800000, %f544, %p163;
	mul.wide.s32 	%rd89, %r5, 4;
	add.s64 	%rd24, %rd2, %rd89;
	st.global.f32 	[%rd24], %f86;
	setp.gt.f32 	%p164, %f86, 0f00000000;
	selp.b16 	%rs4, 0, 2, %p164;
	add.s64 	%rd90, %rd1, %rd82;
	st.global.u8 	[%rd90], %rs4;
	sub.s32 	%r511, %r8, %r4;
	max.s32 	%r1156, %r511, 0;
	sub.s32 	%r512, %r9, %r4;
	max.s32 	%r53, %r512, 0;
	add.s32 	%r54, %r9, %r4;
	add.s32 	%r513, %r54, 1;
	min.s32 	%r55, %r1, %r513;
	setp.ge.s32 	%p165, %r53, %r55;
	mov.b32 	%r1107, 0;
	@%p165 bra 	$L__BB9_114;
	sub.s32 	%r515, %r7, %r4;
	max.s32 	%r56, %r515, 0;
	add.s32 	%r516, %r4, %r7;
	add.s32 	%r517, %r516, 1;
	min.s32 	%r57, %r3, %r517;
	min.s32 	%r518, %r8, %r4;
	abs.s32 	%r519, %r518;
	cvt.rn.f32.s32 	%f545, %r519;
	mul.f32 	%f87, %f545, %f545;
	cvt.rn.f32.s32 	%f88, %r4;
	sub.s32 	%r520, %r57, %r56;
	and.b32  	%r58, %r520, 3;
	mad.lo.s32 	%r521, %r56, %r2, %r1156;
	mul.lo.s32 	%r59, %r521, %r1;
	min.s32 	%r522, %r7, %r4;
	abs.s32 	%r523, %r522;
	cvt.rn.f32.s32 	%f546, %r523;
	mul.f32 	%f89, %f546, %f546;
	add.s32 	%r60, %r56, 1;
	sub.s32 	%r524, %r7, %r60;
	abs.s32 	%r525, %r524;
	cvt.rn.f32.s32 	%f547, %r525;
	mul.f32 	%f90, %f547, %f547;
	add.s32 	%r61, %r56, 2;
	sub.s32 	%r526, %r7, %r61;
	abs.s32 	%r527, %r526;
	cvt.rn.f32.s32 	%f548, %r527;
	mul.f32 	%f91, %f548, %f548;
	add.s32 	%r62, %r56, 3;
	sub.s32 	%r63, %r56, %r57;
	mov.b32 	%r1107, 0;
	mov.u32 	%r1081, %r53;
$L__BB9_86:
	setp.ge.s32 	%p166, %r56, %r57;
	@%p166 bra 	$L__BB9_113;
	setp.eq.s32 	%p167, %r58, 0;
	sub.s32 	%r529, %r9, %r1081;
	abs.s32 	%r530, %r529;
	cvt.rn.f32.s32 	%f549, %r530;
	fma.rn.f32 	%f92, %f549, %f549, %f87;
	mov.u32 	%r1085, %r56;
	@%p167 bra 	$L__BB9_99;
	add.s32 	%r66, %r59, %r1081;
	cvt.s64.s32 	%rd91, %r66;
	add.s64 	%rd92, %rd3, %rd91;
	ld.global.u8 	%rs5, [%rd92];
	setp.eq.s16 	%p168, %rs5, 0;
	@%p168 bra 	$L__BB9_91;
	add.f32 	%f550, %f92, %f89;
	sqrt.rn.f32 	%f551, %f550;
	div.rn.f32 	%f93, %f551, %f88;
	ld.global.f32 	%f552, [%rd24];
	abs.f32 	%f553, %f552;
	setp.geu.f32 	%p169, %f93, %f553;
	mov.b32 	%r1107, 1;
	@%p169 bra 	$L__BB9_91;
	mul.f32 	%f554, %f86, %f93;
	st.global.f32 	[%rd24], %f554;
$L__BB9_91:
	setp.eq.s32 	%p170, %r58, 1;
	mov.u32 	%r1085, %r60;
	@%p170 bra 	$L__BB9_99;
	add.s32 	%r68, %r66, %r6;
	cvt.s64.s32 	%rd93, %r68;
	add.s64 	%rd94, %rd3, %rd93;
	ld.global.u8 	%rs6, [%rd94];
	setp.eq.s16 	%p171, %rs6, 0;
	@%p171 bra 	$L__BB9_95;
	add.f32 	%f555, %f92, %f90;
	sqrt.rn.f32 	%f556, %f555;
	div.rn.f32 	%f94, %f556, %f88;
	ld.global.f32 	%f557, [%rd24];
	abs.f32 	%f558, %f557;
	setp.geu.f32 	%p172, %f94, %f558;
	mov.b32 	%r1107, 1;
	@%p172 bra 	$L__BB9_95;
	mul.f32 	%f559, %f86, %f94;
	st.global.f32 	[%rd24], %f559;
$L__BB9_95:
	setp.eq.s32 	%p173, %r58, 2;
	mov.u32 	%r1085, %r61;
	@%p173 bra 	$L__BB9_99;
	add.s32 	%r535, %r68, %r6;
	cvt.s64.s32 	%rd95, %r535;
	add.s64 	%rd96, %rd3, %rd95;
	ld.global.u8 	%rs7, [%rd96];
	setp.eq.s16 	%p174, %rs7, 0;
	mov.u32 	%r1085, %r62;
	@%p174 bra 	$L__BB9_99;
	add.f32 	%f560, %f92, %f91;
	sqrt.rn.f32 	%f561, %f560;
	div.rn.f32 	%f95, %f561, %f88;
	ld.global.f32 	%f562, [%rd24];
	abs.f32 	%f563, %f562;
	setp.geu.f32 	%p175, %f95, %f563;
	mov.b32 	%r1107, 1;
	mov.u32 	%r1085, %r62;
	@%p175 bra 	$L__BB9_99;
	mul.f32 	%f564, %f86, %f95;
	st.global.f32 	[%rd24], %f564;
	mov.u32 	%r1085, %r62;
$L__BB9_99:
	setp.gt.u32 	%p176, %r63, -4;
	@%p176 bra 	$L__BB9_113;
$L__BB9_100:
	mad.lo.s32 	%r538, %r1085, %r2, %r1156;
	mad.lo.s32 	%r75, %r538, %r1, %r1081;
	cvt.s64.s32 	%rd97, %r75;
	add.s64 	%rd98, %rd3, %rd97;
	ld.global.u8 	%rs8, [%rd98];
	setp.eq.s16 	%p177, %rs8, 0;
	@%p177 bra 	$L__BB9_103;
	sub.s32 	%r540, %r7, %r1085;
	abs.s32 	%r541, %r540;
	cvt.rn.f32.s32 	%f565, %r541;
	fma.rn.f32 	%f566, %f565, %f565, %f92;
	sqrt.rn.f32 	%f567, %f566;
	div.rn.f32 	%f96, %f567, %f88;
	ld.global.f32 	%f568, [%rd24];
	abs.f32 	%f569, %f568;
	setp.geu.f32 	%p178, %f96, %f569;
	mov.b32 	%r1107, 1;
	@%p178 bra 	$L__BB9_103;
	mul.f32 	%f570, %f86, %f96;
	st.global.f32 	[%rd24], %f570;
$L__BB9_103:
	add.s32 	%r77, %r75, %r6;
	cvt.s64.s32 	%rd99, %r77;
	add.s64 	%rd100, %rd3, %rd99;
	ld.global.u8 	%rs9, [%rd100];
	setp.eq.s16 	%p179, %rs9, 0;
	@%p179 bra 	$L__BB9_106;
	not.b32 	%r544, %r1085;
	add.s32 	%r545, %r7, %r544;
	abs.s32 	%r546, %r545;
	cvt.rn.f32.s32 	%f571, %r546;
	fma.rn.f32 	%f572, %f571, %f571, %f92;
	sqrt.rn.f32 	%f573, %f572;
	div.rn.f32 	%f97, %f573, %f88;
	ld.global.f32 	%f574, [%rd24];
	abs.f32 	%f575, %f574;
	setp.geu.f32 	%p180, %f97, %f575;
	mov.b32 	%r1107, 1;
	@%p180 bra 	$L__BB9_106;
	mul.f32 	%f576, %f86, %f97;
	st.global.f32 	[%rd24], %f576;
$L__BB9_106:
	add.s32 	%r79, %r77, %r6;
	cvt.s64.s32 	%rd101, %r79;
	add.s64 	%rd102, %rd3, %rd101;
	ld.global.u8 	%rs10, [%rd102];
	setp.eq.s16 	%p181, %rs10, 0;
	@%p181 bra 	$L__BB9_109;
	sub.s32 	%r549, %r7, %r1085;
	add.s32 	%r550, %r549, -2;
	abs.s32 	%r551, %r550;
	cvt.rn.f32.s32 	%f577, %r551;
	fma.rn.f32 	%f578, %f577, %f577, %f92;
	sqrt.rn.f32 	%f579, %f578;
	div.rn.f32 	%f98, %f579, %f88;
	ld.global.f32 	%f580, [%rd24];
	abs.f32 	%f581, %f580;
	setp.geu.f32 	%p182, %f98, %f581;
	mov.b32 	%r1107, 1;
	@%p182 bra 	$L__BB9_109;
	mul.f32 	%f582, %f86, %f98;
	st.global.f32 	[%rd24], %f582;
$L__BB9_109:
	add.s32 	%r553, %r79, %r6;
	cvt.s64.s32 	%rd103, %r553;
	add.s64 	%rd104, %rd3, %rd103;
	ld.global.u8 	%rs11, [%rd104];
	setp.eq.s16 	%p183, %rs11, 0;
	@%p183 bra 	$L__BB9_112;
	sub.s32 	%r555, %r7, %r1085;
	add.s32 	%r556, %r555, -3;
	abs.s32 	%r557, %r556;
	cvt.rn.f32.s32 	%f583, %r557;
	fma.rn.f32 	%f584, %f583, %f583, %f92;
	sqrt.rn.f32 	%f585, %f584;
	div.rn.f32 	%f99, %f585, %f88;
	ld.global.f32 	%f586, [%rd24];
	abs.f32 	%f587, %f586;
	setp.geu.f32 	%p184, %f99, %f587;
	mov.b32 	%r1107, 1;
	@%p184 bra 	$L__BB9_112;
	mul.f32 	%f588, %f86, %f99;
	st.global.f32 	[%rd24], %f588;
$L__BB9_112:
	add.s32 	%r1085, %r1085, 4;
	setp.ne.s32 	%p185, %r1085, %r57;
	@%p185 bra 	$L__BB9_100;
$L__BB9_113:
	add.s32 	%r1081, %r1081, 1;
	setp.ne.s32 	%p186, %r1081, %r55;
	@%p186 bra 	$L__BB9_86;
$L__BB9_114:
	setp.ge.s32 	%p187, %r53, %r55;
	add.s32 	%r86, %r8, %r4;
	min.s32 	%r87, %r86, %r2;
	@%p187 bra 	$L__BB9_144;
	sub.s32 	%r559, %r7, %r4;
	max.s32 	%r88, %r559, 0;
	add.s32 	%r560, %r4, %r7;
	add.s32 	%r561, %r560, 1;
	min.s32 	%r89, %r3, %r561;
	sub.s32 	%r562, %r8, %r87;
	abs.s32 	%r563, %r562;
	cvt.rn.f32.s32 	%f589, %r563;
	mul.f32 	%f100, %f589, %f589;
	cvt.rn.f32.s32 	%f101, %r4;
	sub.s32 	%r564, %r89, %r88;
	and.b32  	%r90, %r564, 3;
	mad.lo.s32 	%r565, %r88, %r2, %r87;
	mul.lo.s32 	%r91, %r565, %r1;
	min.s32 	%r566, %r7, %r4;
	abs.s32 	%r567, %r566;
	cvt.rn.f32.s32 	%f590, %r567;
	mul.f32 	%f102, %f590, %f590;
	add.s32 	%r92, %r88, 1;
	sub.s32 	%r568, %r7, %r92;
	abs.s32 	%r569, %r568;
	cvt.rn.f32.s32 	%f591, %r569;
	mul.f32 	%f103, %f591, %f591;
	add.s32 	%r93, %r88, 2;
	sub.s32 	%r570, %r7, %r93;
	abs.s32 	%r571, %r570;
	cvt.rn.f32.s32 	%f592, %r571;
	mul.f32 	%f104, %f592, %f592;
	add.s32 	%r94, %r88, 3;
	sub.s32 	%r95, %r88, %r89;
	mov.u32 	%r1097, %r53;
$L__BB9_116:
	setp.ge.s32 	%p188, %r88, %r89;
	@%p188 bra 	$L__BB9_143;
	setp.eq.s32 	%p189, %r90, 0;
	sub.s32 	%r573, %r9, %r1097;
	abs.s32 	%r574, %r573;
	cvt.rn.f32.s32 	%f593, %r574;
	fma.rn.f32 	%f110, %f593, %f593, %f100;
	mov.u32 	%r1101, %r88;
	@%p189 bra 	$L__BB9_129;
	add.s32 	%r108, %r91, %r1097;
	cvt.s64.s32 	%rd105, %r108;
	add.s64 	%rd106, %rd3, %rd105;
	ld.global.u8 	%rs12, [%rd106];
	setp.eq.s16 	%p190, %rs12, 0;
	@%p190 bra 	$L__BB9_121;
	add.f32 	%f594, %f110, %f102;
	sqrt.rn.f32 	%f595, %f594;
	div.rn.f32 	%f111, %f595, %f101;
	ld.global.f32 	%f596, [%rd24];
	abs.f32 	%f597, %f596;
	setp.geu.f32 	%p191, %f111, %f597;
	mov.b32 	%r1107, 1;
	@%p191 bra 	$L__BB9_121;
	mul.f32 	%f598, %f86, %f111;
	st.global.f32 	[%rd24], %f598;
$L__BB9_121:
	setp.eq.s32 	%p192, %r90, 1;
	mov.u32 	%r1101, %r92;
	@%p192 bra 	$L__BB9_129;
	add.s32 	%r110, %r108, %r6;
	cvt.s64.s32 	%rd107, %r110;
	add.s64 	%rd108, %rd3, %rd107;
	ld.global.u8 	%rs13, [%rd108];
	setp.eq.s16 	%p193, %rs13, 0;
	@%p193 bra 	$L__BB9_125;
	add.f32 	%f599, %f110, %f103;
	sqrt.rn.f32 	%f600, %f599;
	div.rn.f32 	%f112, %f600, %f101;
	ld.global.f32 	%f601, [%rd24];
	abs.f32 	%f602, %f601;
	setp.geu.f32 	%p194, %f112, %f602;
	mov.b32 	%r1107, 1;
	@%p194 bra 	$L__BB9_125;
	mul.f32 	%f603, %f86, %f112;
	st.global.f32 	[%rd24], %f603;
$L__BB9_125:
	setp.eq.s32 	%p195, %r90, 2;
	mov.u32 	%r1101, %r93;
	@%p195 bra 	$L__BB9_129;
	add.s32 	%r579, %r110, %r6;
	cvt.s64.s32 	%rd109, %r579;
	add.s64 	%rd110, %rd3, %rd109;
	ld.global.u8 	%rs14, [%rd110];
	setp.eq.s16 	%p196, %rs14, 0;
	mov.u32 	%r1101, %r94;
	@%p196 bra 	$L__BB9_129;
	add.f32 	%f604, %f110, %f104;
	sqrt.rn.f32 	%f605, %f604;
	div.rn.f32 	%f113, %f605, %f101;
	ld.global.f32 	%f606, [%rd24];
	abs.f32 	%f607, %f606;
	setp.geu.f32 	%p197, %f113, %f607;
	mov.b32 	%r1107, 1;
	mov.u32 	%r1101, %r94;
	@%p197 bra 	$L__BB9_129;
	mul.f32 	%f608, %f86, %f113;
	st.global.f32 	[%rd24], %f608;
	mov.u32 	%r1101, %r94;
$L__BB9_129:
	setp.gt.u32 	%p198, %r95, -4;
	@%p198 bra 	$L__BB9_143;
$L__BB9_130:
	mad.lo.s32 	%r582, %r1101, %r2, %r87;
	mad.lo.s32 	%r117, %r582, %r1, %r1097;
	cvt.s64.s32 	%rd111, %r117;
	add.s64 	%rd112, %rd3, %rd111;
	ld.global.u8 	%rs15, [%rd112];
	setp.eq.s16 	%p199, %rs15, 0;
	@%p199 bra 	$L__BB9_133;
	sub.s32 	%r584, %r7, %r1101;
	abs.s32 	%r585, %r584;
	cvt.rn.f32.s32 	%f609, %r585;
	fma.rn.f32 	%f610, %f609, %f609, %f110;
	sqrt.rn.f32 	%f611, %f610;
	div.rn.f32 	%f114, %f611, %f101;
	ld.global.f32 	%f612, [%rd24];
	abs.f32 	%f613, %f612;
	setp.geu.f32 	%p200, %f114, %f613;
	mov.b32 	%r1107, 1;
	@%p200 bra 	$L__BB9_133;
	mul.f32 	%f614, %f86, %f114;
	st.global.f32 	[%rd24], %f614;
$L__BB9_133:
	add.s32 	%r119, %r117, %r6;
	cvt.s64.s32 	%rd113, %r119;
	add.s64 	%rd114, %rd3, %rd113;
	ld.global.u8 	%rs16, [%rd114];
	setp.eq.s16 	%p201, %rs16, 0;
	@%p201 bra 	$L__BB9_136;
	not.b32 	%r588, %r1101;
	add.s32 	%r589, %r7, %r588;
	abs.s32 	%r590, %r589;
	cvt.rn.f32.s32 	%f615, %r590;
	fma.rn.f32 	%f616, %f615, %f615, %f110;
	sqrt.rn.f32 	%f617, %f616;
	div.rn.f32 	%f115, %f617, %f101;
	ld.global.f32 	%f618, [%rd24];
	abs.f32 	%f619, %f618;
	setp.geu.f32 	%p202, %f115, %f619;
	mov.b32 	%r1107, 1;
	@%p202 bra 	$L__BB9_136;
	mul.f32 	%f620, %f86, %f115;
	st.global.f32 	[%rd24], %f620;
$L__BB9_136:
	add.s32 	%r121, %r119, %r6;
	cvt.s64.s32 	%rd115, %r121;
	add.s64 	%rd116, %rd3, %rd115;
	ld.global.u8 	%rs17, [%rd116];
	setp.eq.s16 	%p203, %rs17, 0;
	@%p203 bra 	$L__BB9_139;
	sub.s32 	%r593, %r7, %r1101;
	add.s32 	%r594, %r593, -2;
	abs.s32 	%r595, %r594;
	cvt.rn.f32.s32 	%f621, %r595;
	fma.rn.f32 	%f622, %f621, %f621, %f110;
	sqrt.rn.f32 	%f623, %f622;
	div.rn.f32 	%f116, %f623, %f101;
	ld.global.f32 	%f624, [%rd24];
	abs.f32 	%f625, %f624;
	setp.geu.f32 	%p204, %f116, %f625;
	mov.b32 	%r1107, 1;
	@%p204 bra 	$L__BB9_139;
	mul.f32 	%f626, %f86, %f116;
	st.global.f32 	[%rd24], %f626;
$L__BB9_139:
	add.s32 	%r597, %r121, %r6;
	cvt.s64.s32 	%rd117, %r597;
	add.s64 	%rd118, %rd3, %rd117;
	ld.global.u8 	%rs18, [%rd118];
	setp.eq.s16 	%p205, %rs18, 0;
	@%p205 bra 	$L__BB9_142;
	sub.s32 	%r599, %r7, %r1101;
	add.s32 	%r600, %r599, -3;
	abs.s32 	%r601, %r600;
	cvt.rn.f32.s32 	%f627, %r601;
	fma.rn.f32 	%f628, %f627, %f627, %f110;
	sqrt.rn.f32 	%f629, %f628;
	div.rn.f32 	%f117, %f629, %f101;
	ld.global.f32 	%f630, [%rd24];
	abs.f32 	%f631, %f630;
	setp.geu.f32 	%p206, %f117, %f631;
	mov.b32 	%r1107, 1;
	@%p206 bra 	$L__BB9_142;
	mul.f32 	%f632, %f86, %f117;
	st.global.f32 	[%rd24], %f632;
$L__BB9_142:
	add.s32 	%r1101, %r1101, 4;
	setp.ne.s32 	%p207, %r1101, %r89;
	@%p207 bra 	$L__BB9_130;
$L__BB9_143:
	add.s32 	%r1097, %r1097, 1;
	setp.eq.s32 	%p208, %r1097, %r55;
	@%p208 bra 	$L__BB9_144;
	bra.uni 	$L__BB9_116;
$L__BB9_144:
	add.s32 	%r603, %r86, 1;
	min.s32 	%r97, %r2, %r603;
	setp.ge.s32 	%p209, %r1156, %r97;
	@%p209 bra 	$L__BB9_174;
	sub.s32 	%r604, %r7, %r4;
	max.s32 	%r98, %r604, 0;
	add.s32 	%r605, %r4, %r7;
	add.s32 	%r606, %r605, 1;
	min.s32 	%r99, %r3, %r606;
	min.s32 	%r607, %r9, %r4;
	abs.s32 	%r608, %r607;
	cvt.rn.f32.s32 	%f633, %r608;
	mul.f32 	%f105, %f633, %f633;
	cvt.rn.f32.s32 	%f106, %r4;
	sub.s32 	%r609, %r99, %r98;
	and.b32  	%r100, %r609, 3;
	mul.lo.s32 	%r101, %r98, %r2;
	min.s32 	%r610, %r7, %r4;
	abs.s32 	%r611, %r610;
	cvt.rn.f32.s32 	%f634, %r611;
	mul.f32 	%f107, %f634, %f634;
	add.s32 	%r102, %r98, 1;
	sub.s32 	%r612, %r7, %r102;
	abs.s32 	%r613, %r612;
	cvt.rn.f32.s32 	%f635, %r613;
	mul.f32 	%f108, %f635, %f635;
	add.s32 	%r103, %r98, 2;
	sub.s32 	%r614, %r7, %r103;
	abs.s32 	%r615, %r614;
	cvt.rn.f32.s32 	%f636, %r615;
	mul.f32 	%f109, %f636, %f636;
	add.s32 	%r104, %r98, 3;
	sub.s32 	%r105, %r98, %r99;
	mov.u32 	%r1111, %r1156;
$L__BB9_146:
	setp.ge.s32 	%p210, %r98, %r99;
	@%p210 bra 	$L__BB9_173;
	setp.eq.s32 	%p211, %r100, 0;
	sub.s32 	%r617, %r8, %r1111;
	abs.s32 	%r618, %r617;
	cvt.rn.f32.s32 	%f637, %r618;
	fma.rn.f32 	%f118, %f637, %f637, %f105;
	mov.u32 	%r1115, %r98;
	@%p211 bra 	$L__BB9_159;
	add.s32 	%r619, %r101, %r1111;
	mad.lo.s32 	%r129, %r619, %r1, %r53;
	cvt.s64.s32 	%rd119, %r129;
	add.s64 	%rd120, %rd3, %rd119;
	ld.global.u8 	%rs19, [%rd120];
	setp.eq.s16 	%p212, %rs19, 0;
	@%p212 bra 	$L__BB9_151;
	add.f32 	%f638, %f118, %f107;
	sqrt.rn.f32 	%f639, %f638;
	div.rn.f32 	%f119, %f639, %f106;
	ld.global.f32 	%f640, [%rd24];
	abs.f32 	%f641, %f640;
	setp.geu.f32 	%p213, %f119, %f641;
	mov.b32 	%r1107, 1;
	@%p213 bra 	$L__BB9_151;
	mul.f32 	%f642, %f86, %f119;
	st.global.f32 	[%rd24], %f642;
$L__BB9_151:
	setp.eq.s32 	%p214, %r100, 1;
	mov.u32 	%r1115, %r102;
	@%p214 bra 	$L__BB9_159;
	add.s32 	%r131, %r129, %r6;
	cvt.s64.s32 	%rd121, %r131;
	add.s64 	%rd122, %rd3, %rd121;
	ld.global.u8 	%rs20, [%rd122];
	setp.eq.s16 	%p215, %rs20, 0;
	@%p215 bra 	$L__BB9_155;
	add.f32 	%f643, %f118, %f108;
	sqrt.rn.f32 	%f644, %f643;
	div.rn.f32 	%f120, %f644, %f106;
	ld.global.f32 	%f645, [%rd24];
	abs.f32 	%f646, %f645;
	setp.geu.f32 	%p216, %f120, %f646;
	mov.b32 	%r1107, 1;
	@%p216 bra 	$L__BB9_155;
	mul.f32 	%f647, %f86, %f120;
	st.global.f32 	[%rd24], %f647;
$L__BB9_155:
	setp.eq.s32 	%p217, %r100, 2;
	mov.u32 	%r1115, %r103;
	@%p217 bra 	$L__BB9_159;
	add.s32 	%r624, %r131, %r6;
	cvt.s64.s32 	%rd123, %r624;
	add.s64 	%rd124, %rd3, %rd123;
	ld.global.u8 	%rs21, [%rd124];
	setp.eq.s16 	%p218, %rs21, 0;
	mov.u32 	%r1115, %r104;
	@%p218 bra 	$L__BB9_159;
	add.f32 	%f648, %f118, %f109;
	sqrt.rn.f32 	%f649, %f648;
	div.rn.f32 	%f121, %f649, %f106;
	ld.global.f32 	%f650, [%rd24];
	abs.f32 	%f651, %f650;
	setp.geu.f32 	%p219, %f121, %f651;
	mov.b32 	%r1107, 1;
	mov.u32 	%r1115, %r104;
	@%p219 bra 	$L__BB9_159;
	mul.f32 	%f652, %f86, %f121;
	st.global.f32 	[%rd24], %f652;
	mov.u32 	%r1115, %r104;
$L__BB9_159:
	setp.gt.u32 	%p220, %r105, -4;
	@%p220 bra 	$L__BB9_173;
$L__BB9_160:
	mad.lo.s32 	%r627, %r1115, %r2, %r1111;
	mad.lo.s32 	%r138, %r627, %r1, %r53;
	cvt.s64.s32 	%rd125, %r138;
	add.s64 	%rd126, %rd3, %rd125;
	ld.global.u8 	%rs22, [%rd126];
	setp.eq.s16 	%p221, %rs22, 0;
	@%p221 bra 	$L__BB9_163;
	sub.s32 	%r629, %r7, %r1115;
	abs.s32 	%r630, %r629;
	cvt.rn.f32.s32 	%f653, %r630;
	fma.rn.f32 	%f654, %f653, %f653, %f118;
	sqrt.rn.f32 	%f655, %f654;
	div.rn.f32 	%f122, %f655, %f106;
	ld.global.f32 	%f656, [%rd24];
	abs.f32 	%f657, %f656;
	setp.geu.f32 	%p222, %f122, %f657;
	mov.b32 	%r1107, 1;
	@%p222 bra 	$L__BB9_163;
	mul.f32 	%f658, %f86, %f122;
	st.global.f32 	[%rd24], %f658;
$L__BB9_163:
	add.s32 	%r140, %r138, %r6;
	cvt.s64.s32 	%rd127, %r140;
	add.s64 	%rd128, %rd3, %rd127;
	ld.global.u8 	%rs23, [%rd128];
	setp.eq.s16 	%p223, %rs23, 0;
	@%p223 bra 	$L__BB9_166;
	not.b32 	%r633, %r1115;
	add.s32 	%r634, %r7, %r633;
	abs.s32 	%r635, %r634;
	cvt.rn.f32.s32 	%f659, %r635;
	fma.rn.f32 	%f660, %f659, %f659, %f118;
	sqrt.rn.f32 	%f661, %f660;
	div.rn.f32 	%f123, %f661, %f106;
	ld.global.f32 	%f662, [%rd24];
	abs.f32 	%f663, %f662;
	setp.geu.f32 	%p224, %f123, %f663;
	mov.b32 	%r1107, 1;
	@%p224 bra 	$L__BB9_166;
	mul.f32 	%f664, %f86, %f123;
	st.global.f32 	[%rd24], %f664;
$L__BB9_166:
	add.s32 	%r142, %r140, %r6;
	cvt.s64.s32 	%rd129, %r142;
	add.s64 	%rd130, %rd3, %rd129;
	ld.global.u8 	%rs24, [%rd130];
	setp.eq.s16 	%p225, %rs24, 0;
	@%p225 bra 	$L__BB9_169;
	sub.s32 	%r638, %r7, %r1115;
	add.s32 	%r639, %r638, -2;
	abs.s32 	%r640, %r639;
	cvt.rn.f32.s32 	%f665, %r640;
	fma.rn.f32 	%f666, %f665, %f665, %f118;
	sqrt.rn.f32 	%f667, %f666;
	div.rn.f32 	%f124, %f667, %f106;
	ld.global.f32 	%f668, [%rd24];
	abs.f32 	%f669, %f668;
	setp.geu.f32 	%p226, %f124, %f669;
	mov.b32 	%r1107, 1;
	@%p226 bra 	$L__BB9_169;
	mul.f32 	%f670, %f86, %f124;
	st.global.f32 	[%rd24], %f670;
$L__BB9_169:
	add.s32 	%r642, %r142, %r6;
	cvt.s64.s32 	%rd131, %r642;
	add.s64 	%rd132, %rd3, %rd131;
	ld.global.u8 	%rs25, [%rd132];
	setp.eq.s16 	%p227, %rs25, 0;
	@%p227 bra 	$L__BB9_172;
	sub.s32 	%r644, %r7, %r1115;
	add.s32 	%r645, %r644, -3;
	abs.s32 	%r646, %r645;
	cvt.rn.f32.s32 	%f671, %r646;
	fma.rn.f32 	%f672, %f671, %f671, %f118;
	sqrt.rn.f32 	%f673, %f672;
	div.rn.f32 	%f125, %f673, %f106;
	ld.global.f32 	%f674, [%rd24];
	abs.f32 	%f675, %f674;
	setp.geu.f32 	%p228, %f125, %f675;
	mov.b32 	%r1107, 1;
	@%p228 bra 	$L__BB9_172;
	mul.f32 	%f676, %f86, %f125;
	st.global.f32 	[%rd24], %f676;
$L__BB9_172:
	add.s32 	%r1115, %r1115, 4;
	setp.ne.s32 	%p229, %r1115, %r99;
	@%p229 bra 	$L__BB9_160;
$L__BB9_173:
	add.s32 	%r1111, %r1111, 1;
	setp.ne.s32 	%p230, %r1111, %r97;
	@%p230 bra 	$L__BB9_146;
$L__BB9_174:
	setp.ge.s32 	%p231, %r1156, %r97;
	min.s32 	%r149, %r54, %r1;
	@%p231 bra 	$L__BB9_204;
	sub.s32 	%r648, %r7, %r4;
	max.s32 	%r150, %r648, 0;
	add.s32 	%r649, %r4, %r7;
	add.s32 	%r650, %r649, 1;
	min.s32 	%r151, %r3, %r650;
	sub.s32 	%r651, %r9, %r149;
	abs.s32 	%r652, %r651;
	cvt.rn.f32.s32 	%f677, %r652;
	mul.f32 	%f126, %f677, %f677;
	cvt.rn.f32.s32 	%f127, %r4;
	sub.s32 	%r653, %r151, %r150;
	and.b32  	%r152, %r653, 3;
	mul.lo.s32 	%r153, %r150, %r2;
	min.s32 	%r654, %r7, %r4;
	abs.s32 	%r655, %r654;
	cvt.rn.f32.s32 	%f678, %r655;
	mul.f32 	%f128, %f678, %f678;
	add.s32 	%r154, %r150, 1;
	sub.s32 	%r656, %r7, %r154;
	abs.s32 	%r657, %r656;
	cvt.rn.f32.s32 	%f679, %r657;
	mul.f32 	%f129, %f679, %f679;
	add.s32 	%r155, %r150, 2;
	sub.s32 	%r658, %r7, %r155;
	abs.s32 	%r659, %r658;
	cvt.rn.f32.s32 	%f680, %r659;
	mul.f32 	%f130, %f680, %f680;
	add.s32 	%r156, %r150, 3;
	sub.s32 	%r157, %r150, %r151;
	mov.u32 	%r1126, %r1156;
$L__BB9_176:
	setp.ge.s32 	%p232, %r150, %r151;
	@%p232 bra 	$L__BB9_203;
	setp.eq.s32 	%p233, %r152, 0;
	sub.s32 	%r661, %r8, %r1126;
	abs.s32 	%r662, %r661;
	cvt.rn.f32.s32 	%f681, %r662;
	fma.rn.f32 	%f131, %f681, %f681, %f126;
	mov.u32 	%r1130, %r150;
	@%p233 bra 	$L__BB9_189;
	add.s32 	%r663, %r153, %r1126;
	mad.lo.s32 	%r160, %r663, %r1, %r149;
	cvt.s64.s32 	%rd133, %r160;
	add.s64 	%rd134, %rd3, %rd133;
	ld.global.u8 	%rs26, [%rd134];
	setp.eq.s16 	%p234, %rs26, 0;
	@%p234 bra 	$L__BB9_181;
	add.f32 	%f682, %f131, %f128;
	sqrt.rn.f32 	%f683, %f682;
	div.rn.f32 	%f132, %f683, %f127;
	ld.global.f32 	%f684, [%rd24];
	abs.f32 	%f685, %f684;
	setp.geu.f32 	%p235, %f132, %f685;
	mov.b32 	%r1107, 1;
	@%p235 bra 	$L__BB9_181;
	mul.f32 	%f686, %f86, %f132;
	st.global.f32 	[%rd24], %f686;
$L__BB9_181:
	setp.eq.s32 	%p236, %r152, 1;
	mov.u32 	%r1130, %r154;
	@%p236 bra 	$L__BB9_189;
	add.s32 	%r162, %r160, %r6;
	cvt.s64.s32 	%rd135, %r162;
	add.s64 	%rd136, %rd3, %rd135;
	ld.global.u8 	%rs27, [%rd136];
	setp.eq.s16 	%p237, %rs27, 0;
	@%p237 bra 	$L__BB9_185;
	add.f32 	%f687, %f131, %f129;
	sqrt.rn.f32 	%f688, %f687;
	div.rn.f32 	%f133, %f688, %f127;
	ld.global.f32 	%f689, [%rd24];
	abs.f32 	%f690, %f689;
	setp.geu.f32 	%p238, %f133, %f690;
	mov.b32 	%r1107, 1;
	@%p238 bra 	$L__BB9_185;
	mul.f32 	%f691, %f86, %f133;
	st.global.f32 	[%rd24], %f691;
$L__BB9_185:
	setp.eq.s32 	%p239, %r152, 2;
	mov.u32 	%r1130, %r155;
	@%p239 bra 	$L__BB9_189;
	add.s32 	%r668, %r162, %r6;
	cvt.s64.s32 	%rd137, %r668;
	add.s64 	%rd138, %rd3, %rd137;
	ld.global.u8 	%rs28, [%rd138];
	setp.eq.s16 	%p240, %rs28, 0;
	mov.u32 	%r1130, %r156;
	@%p240 bra 	$L__BB9_189;
	add.f32 	%f692, %f131, %f130;
	sqrt.rn.f32 	%f693, %f692;
	div.rn.f32 	%f134, %f693, %f127;
	ld.global.f32 	%f694, [%rd24];
	abs.f32 	%f695, %f694;
	setp.geu.f32 	%p241, %f134, %f695;
	mov.b32 	%r1107, 1;
	mov.u32 	%r1130, %r156;
	@%p241 bra 	$L__BB9_189;
	mul.f32 	%f696, %f86, %f134;
	st.global.f32 	[%rd24], %f696;
	mov.u32 	%r1130, %r156;
$L__BB9_189:
	setp.gt.u32 	%p242, %r157, -4;
	@%p242 bra 	$L__BB9_203;
$L__BB9_190:
	mad.lo.s32 	%r671, %r1130, %r2, %r1126;
	mad.lo.s32 	%r169, %r671, %r1, %r149;
	cvt.s64.s32 	%rd139, %r169;
	add.s64 	%rd140, %rd3, %rd139;
	ld.global.u8 	%rs29, [%rd140];
	setp.eq.s16 	%p243, %rs29, 0;
	@%p243 bra 	$L__BB9_193;
	sub.s32 	%r673, %r7, %r1130;
	abs.s32 	%r674, %r673;
	cvt.rn.f32.s32 	%f697, %r674;
	fma.rn.f32 	%f698, %f697, %f697, %f131;
	sqrt.rn.f32 	%f699, %f698;
	div.rn.f32 	%f135, %f699, %f127;
	ld.global.f32 	%f700, [%rd24];
	abs.f32 	%f701, %f700;
	setp.geu.f32 	%p244, %f135, %f701;
	mov.b32 	%r1107, 1;
	@%p244 bra 	$L__BB9_193;
	mul.f32 	%f702, %f86, %f135;
	st.global.f32 	[%rd24], %f702;
$L__BB9_193:
	add.s32 	%r171, %r169, %r6;
	cvt.s64.s32 	%rd141, %r171;
	add.s64 	%rd142, %rd3, %rd141;
	ld.global.u8 	%rs30, [%rd142];
	setp.eq.s16 	%p245, %rs30, 0;
	@%p245 bra 	$L__BB9_196;
	not.b32 	%r677, %r1130;
	add.s32 	%r678, %r7, %r677;
	abs.s32 	%r679, %r678;
	cvt.rn.f32.s32 	%f703, %r679;
	fma.rn.f32 	%f704, %f703, %f703, %f131;
	sqrt.rn.f32 	%f705, %f704;
	div.rn.f32 	%f136, %f705, %f127;
	ld.global.f32 	%f706, [%rd24];
	abs.f32 	%f707, %f706;
	setp.geu.f32 	%p246, %f136, %f707;
	mov.b32 	%r1107, 1;
	@%p246 bra 	$L__BB9_196;
	mul.f32 	%f708, %f86, %f136;
	st.global.f32 	[%rd24], %f708;
$L__BB9_196:
	add.s32 	%r173, %r171, %r6;
	cvt.s64.s32 	%rd143, %r173;
	add.s64 	%rd144, %rd3, %rd143;
	ld.global.u8 	%rs31, [%rd144];
	setp.eq.s16 	%p247, %rs31, 0;
	@%p247 bra 	$L__BB9_199;
	sub.s32 	%r682, %r7, %r1130;
	add.s32 	%r683, %r682, -2;
	abs.s32 	%r684, %r683;
	cvt.rn.f32.s32 	%f709, %r684;
	fma.rn.f32 	%f710, %f709, %f709, %f131;
	sqrt.rn.f32 	%f711, %f710;
	div.rn.f32 	%f137, %f711, %f127;
	ld.global.f32 	%f712, [%rd24];
	abs.f32 	%f713, %f712;
	setp.geu.f32 	%p248, %f137, %f713;
	mov.b32 	%r1107, 1;
	@%p248 bra 	$L__BB9_199;
	mul.f32 	%f714, %f86, %f137;
	st.global.f32 	[%rd24], %f714;
$L__BB9_199:
	add.s32 	%r686, %r173, %r6;
	cvt.s64.s32 	%rd145, %r686;
	add.s64 	%rd146, %rd3, %rd145;
	ld.global.u8 	%rs32, [%rd146];
	setp.eq.s16 	%p249, %rs32, 0;
	@%p249 bra 	$L__BB9_202;
	sub.s32 	%r688, %r7, %r1130;
	add.s32 	%r689, %r688, -3;
	abs.s32 	%r690, %r689;
	cvt.rn.f32.s32 	%f715, %r690;
	fma.rn.f32 	%f716, %f715, %f715, %f131;
	sqrt.rn.f32 	%f717, %f716;
	div.rn.f32 	%f138, %f717, %f127;
	ld.global.f32 	%f718, [%rd24];
	abs.f32 	%f719, %f718;
	setp.geu.f32 	%p250, %f138, %f719;
	mov.b32 	%r1107, 1;
	@%p250 bra 	$L__BB9_202;
	mul.f32 	%f720, %f86, %f138;
	st.global.f32 	[%rd24], %f720;
$L__BB9_202:
	add.s32 	%r1130, %r1130, 4;
	setp.ne.s32 	%p251, %r1130, %r151;
	@%p251 bra 	$L__BB9_190;
$L__BB9_203:
	add.s32 	%r1126, %r1126, 1;
	setp.ne.s32 	%p252, %r1126, %r97;
	@%p252 bra 	$L__BB9_176;
$L__BB9_204:
	setp.ge.s32 	%p253, %r1156, %r97;
	@%p253 bra 	$L__BB9_234;
	sub.s32 	%r692, %r7, %r4;
	max.s32 	%r693, %r692, 0;
	mul.lo.s32 	%r180, %r693, %r2;
	min.s32 	%r694, %r7, %r4;
	abs.s32 	%r695, %r694;
	cvt.rn.f32.s32 	%f721, %r695;
	mul.f32 	%f139, %f721, %f721;
	cvt.rn.f32.s32 	%f140, %r4;
	sub.s32 	%r696, %r55, %r53;
	and.b32  	%r181, %r696, 3;
	min.s32 	%r697, %r9, %r4;
	abs.s32 	%r698, %r697;
	cvt.rn.f32.s32 	%f722, %r698;
	mul.f32 	%f141, %f722, %f722;
	add.s32 	%r182, %r53, 1;
	sub.s32 	%r699, %r9, %r182;
	abs.s32 	%r700, %r699;
	cvt.rn.f32.s32 	%f723, %r700;
	mul.f32 	%f142, %f723, %f723;
	add.s32 	%r183, %r53, 2;
	sub.s32 	%r701, %r9, %r183;
	abs.s32 	%r702, %r701;
	cvt.rn.f32.s32 	%f724, %r702;
	mul.f32 	%f143, %f724, %f724;
	add.s32 	%r184, %r53, 3;
	sub.s32 	%r185, %r53, %r55;
	mov.u32 	%r1141, %r1156;
$L__BB9_206:
	setp.ge.s32 	%p254, %r53, %r55;
	@%p254 bra 	$L__BB9_233;
	setp.eq.s32 	%p255, %r181, 0;
	add.s32 	%r704, %r1141, %r180;
	mul.lo.s32 	%r188, %r704, %r1;
	sub.s32 	%r705, %r8, %r1141;
	abs.s32 	%r706, %r705;
	cvt.rn.f32.s32 	%f725, %r706;
	mul.f32 	%f144, %f725, %f725;
	mov.u32 	%r1145, %r53;
	@%p255 bra 	$L__BB9_219;
	add.s32 	%r707, %r53, %r188;
	cvt.s64.s32 	%rd147, %r707;
	add.s64 	%rd25, %rd3, %rd147;
	ld.global.u8 	%rs33, [%rd25];
	setp.eq.s16 	%p256, %rs33, 0;
	@%p256 bra 	$L__BB9_211;
	add.f32 	%f726, %f144, %f141;
	add.f32 	%f727, %f139, %f726;
	sqrt.rn.f32 	%f728, %f727;
	div.rn.f32 	%f145, %f728, %f140;
	ld.global.f32 	%f729, [%rd24];
	abs.f32 	%f730, %f729;
	setp.geu.f32 	%p257, %f145, %f730;
	mov.b32 	%r1107, 1;
	@%p257 bra 	$L__BB9_211;
	mul.f32 	%f731, %f86, %f145;
	st.global.f32 	[%rd24], %f731;
$L__BB9_211:
	setp.eq.s32 	%p258, %r181, 1;
	mov.u32 	%r1145, %r182;
	@%p258 bra 	$L__BB9_219;
	ld.global.u8 	%rs34, [%rd25+1];
	setp.eq.s16 	%p259, %rs34, 0;
	@%p259 bra 	$L__BB9_215;
	add.f32 	%f732, %f144, %f142;
	add.f32 	%f733, %f139, %f732;
	sqrt.rn.f32 	%f734, %f733;
	div.rn.f32 	%f146, %f734, %f140;
	ld.global.f32 	%f735, [%rd24];
	abs.f32 	%f736, %f735;
	setp.geu.f32 	%p260, %f146, %f736;
	mov.b32 	%r1107, 1;
	@%p260 bra 	$L__BB9_215;
	mul.f32 	%f737, %f86, %f146;
	st.global.f32 	[%rd24], %f737;
$L__BB9_215:
	setp.eq.s32 	%p261, %r181, 2;
	mov.u32 	%r1145, %r183;
	@%p261 bra 	$L__BB9_219;
	ld.global.u8 	%rs35, [%rd25+2];
	setp.eq.s16 	%p262, %rs35, 0;
	mov.u32 	%r1145, %r184;
	@%p262 bra 	$L__BB9_219;
	add.f32 	%f738, %f144, %f143;
	add.f32 	%f739, %f139, %f738;
	sqrt.rn.f32 	%f740, %f739;
	div.rn.f32 	%f147, %f740, %f140;
	ld.global.f32 	%f741, [%rd24];
	abs.f32 	%f742, %f741;
	setp.geu.f32 	%p263, %f147, %f742;
	mov.b32 	%r1107, 1;
	mov.u32 	%r1145, %r184;
	@%p263 bra 	$L__BB9_219;
	mul.f32 	%f743, %f86, %f147;
	st.global.f32 	[%rd24], %f743;
	mov.u32 	%r1145, %r184;
$L__BB9_219:
	setp.gt.u32 	%p264, %r185, -4;
	@%p264 bra 	$L__BB9_233;
$L__BB9_220:
	add.s32 	%r714, %r1145, %r188;
	cvt.s64.s32 	%rd148, %r714;
	add.s64 	%rd26, %rd3, %rd148;
	ld.global.u8 	%rs36, [%rd26];
	setp.eq.s16 	%p265, %rs36, 0;
	@%p265 bra 	$L__BB9_223;
	sub.s32 	%r716, %r9, %r1145;
	abs.s32 	%r717, %r716;
	cvt.rn.f32.s32 	%f744, %r717;
	fma.rn.f32 	%f745, %f744, %f744, %f144;
	add.f32 	%f746, %f139, %f745;
	sqrt.rn.f32 	%f747, %f746;
	div.rn.f32 	%f148, %f747, %f140;
	ld.global.f32 	%f748, [%rd24];
	abs.f32 	%f749, %f748;
	setp.geu.f32 	%p266, %f148, %f749;
	mov.b32 	%r1107, 1;
	@%p266 bra 	$L__BB9_223;
	mul.f32 	%f750, %f86, %f148;
	st.global.f32 	[%rd24], %f750;
$L__BB9_223:
	ld.global.u8 	%rs37, [%rd26+1];
	setp.eq.s16 	%p267, %rs37, 0;
	@%p267 bra 	$L__BB9_226;
	not.b32 	%r720, %r1145;
	add.s32 	%r721, %r9, %r720;
	abs.s32 	%r722, %r721;
	cvt.rn.f32.s32 	%f751, %r722;
	fma.rn.f32 	%f752, %f751, %f751, %f144;
	add.f32 	%f753, %f139, %f752;
	sqrt.rn.f32 	%f754, %f753;
	div.rn.f32 	%f149, %f754, %f140;
	ld.global.f32 	%f755, [%rd24];
	abs.f32 	%f756, %f755;
	setp.geu.f32 	%p268, %f149, %f756;
	mov.b32 	%r1107, 1;
	@%p268 bra 	$L__BB9_226;
	mul.f32 	%f757, %f86, %f149;
	st.global.f32 	[%rd24], %f757;
$L__BB9_226:
	ld.global.u8 	%rs38, [%rd26+2];
	setp.eq.s16 	%p269, %rs38, 0;
	@%p269 bra 	$L__BB9_229;
	sub.s32 	%r725, %r9, %r1145;
	add.s32 	%r726, %r725, -2;
	abs.s32 	%r727, %r726;
	cvt.rn.f32.s32 	%f758, %r727;
	fma.rn.f32 	%f759, %f758, %f758, %f144;
	add.f32 	%f760, %f139, %f759;
	sqrt.rn.f32 	%f761, %f760;
	div.rn.f32 	%f150, %f761, %f140;
	ld.global.f32 	%f762, [%rd24];
	abs.f32 	%f763, %f762;
	setp.geu.f32 	%p270, %f150, %f763;
	mov.b32 	%r1107, 1;
	@%p270 bra 	$L__BB9_229;
	mul.f32 	%f764, %f86, %f150;
	st.global.f32 	[%rd24], %f764;
$L__BB9_229:
	ld.global.u8 	%rs39, [%rd26+3];
	setp.eq.s16 	%p271, %rs39, 0;
	@%p271 bra 	$L__BB9_232;
	sub.s32 	%r730, %r9, %r1145;
	add.s32 	%r731, %r730, -3;
	abs.s32 	%r732, %r731;
	cvt.rn.f32.s32 	%f765, %r732;
	fma.rn.f32 	%f766, %f765, %f765, %f144;
	add.f32 	%f767, %f139, %f766;
	sqrt.rn.f32 	%f768, %f767;
	div.rn.f32 	%f151, %f768, %f140;
	ld.global.f32 	%f769, [%rd24];
	abs.f32 	%f770, %f769;
	setp.geu.f32 	%p272, %f151, %f770;
	mov.b32 	%r1107, 1;
	@%p272 bra 	$L__BB9_232;
	mul.f32 	%f771, %f86, %f151;
	st.global.f32 	[%rd24], %f771;
$L__BB9_232:
	add.s32 	%r1145, %r1145, 4;
	setp.ne.s32 	%p273, %r1145, %r55;
	@%p273 bra 	$L__BB9_220;
$L__BB9_233:
	add.s32 	%r1141, %r1141, 1;
	setp.ne.s32 	%p274, %r1141, %r97;
	@%p274 bra 	$L__BB9_206;
$L__BB9_234:
	setp.ge.s32 	%p275, %r1156, %r97;
	@%p275 bra 	$L__BB9_264;
	add.s32 	%r734, %r7, %r4;
	min.s32 	%r735, %r734, %r3;
	mul.lo.s32 	%r204, %r735, %r2;
	sub.s32 	%r736, %r7, %r735;
	abs.s32 	%r737, %r736;
	cvt.rn.f32.s32 	%f772, %r737;
	mul.f32 	%f152, %f772, %f772;
	cvt.rn.f32.s32 	%f153, %r4;
	sub.s32 	%r738, %r55, %r53;
	and.b32  	%r205, %r738, 3;
	min.s32 	%r739, %r9, %r4;
	abs.s32 	%r740, %r739;
	cvt.rn.f32.s32 	%f773, %r740;
	mul.f32 	%f154, %f773, %f773;
	add.s32 	%r206, %r53, 1;
	sub.s32 	%r741, %r9, %r206;
	abs.s32 	%r742, %r741;
	cvt.rn.f32.s32 	%f774, %r742;
	mul.f32 	%f155, %f774, %f774;
	add.s32 	%r207, %r53, 2;
	sub.s32 	%r743, %r9, %r207;
	abs.s32 	%r744, %r743;
	cvt.rn.f32.s32 	%f775, %r744;
	mul.f32 	%f156, %f775, %f775;
	add.s32 	%r208, %r53, 3;
	sub.s32 	%r209, %r53, %r55;
$L__BB9_236:
	setp.ge.s32 	%p276, %r53, %r55;
	@%p276 bra 	$L__BB9_263;
	setp.eq.s32 	%p277, %r205, 0;
	add.s32 	%r746, %r1156, %r204;
	mul.lo.s32 	%r212, %r746, %r1;
	sub.s32 	%r747, %r8, %r1156;
	abs.s32 	%r748, %r747;
	cvt.rn.f32.s32 	%f776, %r748;
	mul.f32 	%f157, %f776, %f776;
	mov.u32 	%r1160, %r53;
	@%p277 bra 	$L__BB9_249;
	add.s32 	%r749, %r53, %r212;
	cvt.s64.s32 	%rd149, %r749;
	add.s64 	%rd27, %rd3, %rd149;
	ld.global.u8 	%rs40, [%rd27];
	setp.eq.s16 	%p278, %rs40, 0;
	@%p278 bra 	$L__BB9_241;
	add.f32 	%f777, %f157, %f154;
	add.f32 	%f778, %f152, %f777;
	sqrt.rn.f32 	%f779, %f778;
	div.rn.f32 	%f158, %f779, %f153;
	ld.global.f32 	%f780, [%rd24];
	abs.f32 	%f781, %f780;
	setp.geu.f32 	%p279, %f158, %f781;
	mov.b32 	%r1107, 1;
	@%p279 bra 	$L__BB9_241;
	mul.f32 	%f782, %f86, %f158;
	st.global.f32 	[%rd24], %f782;
$L__BB9_241:
	setp.eq.s32 	%p280, %r205, 1;
	mov.u32 	%r1160, %r206;
	@%p280 bra 	$L__BB9_249;
	ld.global.u8 	%rs41, [%rd27+1];
	setp.eq.s16 	%p281, %rs41, 0;
	@%p281 bra 	$L__BB9_245;
	add.f32 	%f783, %f157, %f155;
	add.f32 	%f784, %f152, %f783;
	sqrt.rn.f32 	%f785, %f784;
	div.rn.f32 	%f159, %f785, %f153;
	ld.global.f32 	%f786, [%rd24];
	abs.f32 	%f787, %f786;
	setp.geu.f32 	%p282, %f159, %f787;
	mov.b32 	%r1107, 1;
	@%p282 bra 	$L__BB9_245;
	mul.f32 	%f788, %f86, %f159;
	st.global.f32 	[%rd24], %f788;
$L__BB9_245:
	setp.eq.s32 	%p283, %r205, 2;
	mov.u32 	%r1160, %r207;
	@%p283 bra 	$L__BB9_249;
	ld.global.u8 	%rs42, [%rd27+2];
	setp.eq.s16 	%p284, %rs42, 0;
	mov.u32 	%r1160, %r208;
	@%p284 bra 	$L__BB9_249;
	add.f32 	%f789, %f157, %f156;
	add.f32 	%f790, %f152, %f789;
	sqrt.rn.f32 	%f791, %f790;
	div.rn.f32 	%f160, %f791, %f153;
	ld.global.f32 	%f792, [%rd24];
	abs.f32 	%f793, %f792;
	setp.geu.f32 	%p285, %f160, %f793;
	mov.b32 	%r1107, 1;
	mov.u32 	%r1160, %r208;
	@%p285 bra 	$L__BB9_249;
	mul.f32 	%f794, %f86, %f160;
	st.global.f32 	[%rd24], %f794;
	mov.u32 	%r1160, %r208;
$L__BB9_249:
	setp.gt.u32 	%p286, %r209, -4;
	@%p286 bra 	$L__BB9_263;
$L__BB9_250:
	add.s32 	%r756, %r1160, %r212;
	cvt.s64.s32 	%rd150, %r756;
	add.s64 	%rd28, %rd3, %rd150;
	ld.global.u8 	%rs43, [%rd28];
	setp.eq.s16 	%p287, %rs43, 0;
	@%p287 bra 	$L__BB9_253;
	sub.s32 	%r758, %r9, %r1160;
	abs.s32 	%r759, %r758;
	cvt.rn.f32.s32 	%f795, %r759;
	fma.rn.f32 	%f796, %f795, %f795, %f157;
	add.f32 	%f797, %f152, %f796;
	sqrt.rn.f32 	%f798, %f797;
	div.rn.f32 	%f161, %f798, %f153;
	ld.global.f32 	%f799, [%rd24];
	abs.f32 	%f800, %f799;
	setp.geu.f32 	%p288, %f161, %f800;
	mov.b32 	%r1107, 1;
	@%p288 bra 	$L__BB9_253;
	mul.f32 	%f801, %f86, %f161;
	st.global.f32 	[%rd24], %f801;
$L__BB9_253:
	ld.global.u8 	%rs44, [%rd28+1];
	setp.eq.s16 	%p289, %rs44, 0;
	@%p289 bra 	$L__BB9_256;
	not.b32 	%r762, %r1160;
	add.s32 	%r763, %r9, %r762;
	abs.s32 	%r764, %r763;
	cvt.rn.f32.s32 	%f802, %r764;
	fma.rn.f32 	%f803, %f802, %f802, %f157;
	add.f32 	%f804, %f152, %f803;
	sqrt.rn.f32 	%f805, %f804;
	div.rn.f32 	%f162, %f805, %f153;
	ld.global.f32 	%f806, [%rd24];
	abs.f32 	%f807, %f806;
	setp.geu.f32 	%p290, %f162, %f807;
	mov.b32 	%r1107, 1;
	@%p290 bra 	$L__BB9_256;
	mul.f32 	%f808, %f86, %f162;
	st.global.f32 	[%rd24], %f808;
$L__BB9_256:
	ld.global.u8 	%rs45, [%rd28+2];
	setp.eq.s16 	%p291, %rs45, 0;
	@%p291 bra 	$L__BB9_259;
	sub.s32 	%r767, %r9, %r1160;
	add.s32 	%r768, %r767, -2;
	abs.s32 	%r769, %r768;
	cvt.rn.f32.s32 	%f809, %r769;
	fma.rn.f32 	%f810, %f809, %f809, %f157;
	add.f32 	%f811, %f152, %f810;
	sqrt.rn.f32 	%f812, %f811;
	div.rn.f32 	%f163, %f812, %f153;
	ld.global.f32 	%f813, [%rd24];
	abs.f32 	%f814, %f813;
	setp.geu.f32 	%p292, %f163, %f814;
	mov.b32 	%r1107, 1;
	@%p292 bra 	$L__BB9_259;
	mul.f32 	%f815, %f86, %f163;
	st.global.f32 	[%rd24], %f815;
$L__BB9_259:
	ld.global.u8 	%rs46, [%rd28+3];
	setp.eq.s16 	%p293, %rs46, 0;
	@%p293 bra 	$L__BB9_262;
	sub.s32 	%r772, %r9, %r1160;
	add.s32 	%r773, %r772, -3;
	abs.s32 	%r774, %r773;
	cvt.rn.f32.s32 	%f816, %r774;
	fma.rn.f32 	%f817, %f816, %f816, %f157;
	add.f32 	%f818, %f152, %f817;
	sqrt.rn.f32 	%f819, %f818;
	div.rn.f32 	%f164, %f819, %f153;
	ld.global.f32 	%f820, [%rd24];
	abs.f32 	%f821, %f820;
	setp.geu.f32 	%p294, %f164, %f821;
	mov.b32 	%r1107, 1;
	@%p294 bra 	$L__BB9_262;
	mul.f32 	%f822, %f86, %f164;
	st.global.f32 	[%rd24], %f822;
$L__BB9_262:
	add.s32 	%r1160, %r1160, 4;
	setp.ne.s32 	%p295, %r1160, %r55;
	@%p295 bra 	$L__BB9_250;
$L__BB9_263:
	add.s32 	%r1156, %r1156, 1;
	setp.ne.s32 	%p296, %r1156, %r97;
	@%p296 bra 	$L__BB9_236;
$L__BB9_264:
	setp.eq.s32 	%p297, %r1107, 0;
	setp.lt.s32 	%p298, %r4, 2;
	or.pred  	%p299, %p297, %p298;
	@%p299 bra 	$L__BB9_448;
	add.s32 	%r228, %r7, 1;
	cvt.rn.f32.u32 	%f165, %r4;
	mov.b32 	%r1171, 1;
	mov.b32 	%r1172, 0;
$L__BB9_266:
	mov.u32 	%r230, %r1171;
	add.s32 	%r779, %r9, %r1172;
	add.s32 	%r780, %r779, 2;
	min.s32 	%r231, %r1, %r780;
	not.b32 	%r781, %r1172;
	add.s32 	%r782, %r9, %r781;
	max.s32 	%r232, %r782, 0;
	add.s32 	%r783, %r7, %r1172;
	add.s32 	%r784, %r783, 2;
	min.s32 	%r233, %r3, %r784;
	add.s32 	%r785, %r7, %r781;
	max.s32 	%r234, %r785, 0;
	sub.s32 	%r235, %r233, %r234;
	sub.s32 	%r786, %r8, %r230;
	max.s32 	%r1253, %r786, 0;
	sub.s32 	%r787, %r9, %r230;
	max.s32 	%r237, %r787, 0;
	add.s32 	%r788, %r230, %r9;
	add.s32 	%r789, %r788, 1;
	min.s32 	%r238, %r1, %r789;
	setp.ge.s32 	%p300, %r237, %r238;
	mov.b32 	%r1204, 0;
	@%p300 bra 	$L__BB9_297;
	sub.s32 	%r791, %r7, %r230;
	max.s32 	%r239, %r791, 0;
	add.s32 	%r792, %r228, %r230;
	min.s32 	%r240, %r3, %r792;
	min.s32 	%r793, %r8, %r230;
	abs.s32 	%r794, %r793;
	cvt.rn.f32.s32 	%f823, %r794;
	mul.f32 	%f166, %f823, %f823;
	and.b32  	%r241, %r235, 3;
	min.s32 	%r795, %r7, %r230;
	abs.s32 	%r796, %r795;
	cvt.rn.f32.s32 	%f824, %r796;
	mul.f32 	%f167, %f824, %f824;
	add.s32 	%r242, %r239, 1;
	sub.s32 	%r797, %r7, %r242;
	abs.s32 	%r798, %r797;
	cvt.rn.f32.s32 	%f825, %r798;
	mul.f32 	%f168, %f825, %f825;
	add.s32 	%r243, %r239, 2;
	sub.s32 	%r799, %r7, %r243;
	abs.s32 	%r800, %r799;
	cvt.rn.f32.s32 	%f826, %r800;
	mul.f32 	%f169, %f826, %f826;
	add.s32 	%r244, %r239, 3;
	mov.b32 	%r1204, 0;
	mov.u32 	%r1173, %r237;
$L__BB9_268:
	setp.ge.s32 	%p301, %r239, %r240;
	@%p301 bra 	$L__BB9_296;
	setp.eq.s32 	%p302, %r241, 0;
	sub.s32 	%r802, %r9, %r1173;
	abs.s32 	%r803, %r802;
	cvt.rn.f32.s32 	%f827, %r803;
	fma.rn.f32 	%f170, %f827, %f827, %f166;
	mov.u32 	%r1177, %r239;
	@%p302 bra 	$L__BB9_281;
	mad.lo.s32 	%r804, %r239, %r2, %r1253;
	mad.lo.s32 	%r247, %r804, %r1, %r1173;
	cvt.s64.s32 	%rd151, %r247;
	add.s64 	%rd152, %rd3, %rd151;
	ld.global.u8 	%rs47, [%rd152];
	setp.eq.s16 	%p303, %rs47, 0;
	@%p303 bra 	$L__BB9_273;
	add.f32 	%f828, %f170, %f167;
	sqrt.rn.f32 	%f829, %f828;
	div.rn.f32 	%f171, %f829, %f165;
	ld.global.f32 	%f830, [%rd24];
	abs.f32 	%f831, %f830;
	setp.geu.f32 	%p304, %f171, %f831;
	mov.b32 	%r1204, 1;
	@%p304 bra 	$L__BB9_273;
	mul.f32 	%f832, %f86, %f171;
	st.global.f32 	[%rd24], %f832;
$L__BB9_273:
	setp.eq.s32 	%p305, %r241, 1;
	mov.u32 	%r1177, %r242;
	@%p305 bra 	$L__BB9_281;
	add.s32 	%r249, %r247, %r6;
	cvt.s64.s32 	%rd153, %r249;
	add.s64 	%rd154, %rd3, %rd153;
	ld.global.u8 	%rs48, [%rd154];
	setp.eq.s16 	%p306, %rs48, 0;
	@%p306 bra 	$L__BB9_277;
	add.f32 	%f833, %f170, %f168;
	sqrt.rn.f32 	%f834, %f833;
	div.rn.f32 	%f172, %f834, %f165;
	ld.global.f32 	%f835, [%rd24];
	abs.f32 	%f836, %f835;
	setp.geu.f32 	%p307, %f172, %f836;
	mov.b32 	%r1204, 1;
	@%p307 bra 	$L__BB9_277;
	mul.f32 	%f837, %f86, %f172;
	st.global.f32 	[%rd24], %f837;
$L__BB9_277:
	setp.eq.s32 	%p308, %r241, 2;
	mov.u32 	%r1177, %r243;
	@%p308 bra 	$L__BB9_281;
	add.s32 	%r809, %r249, %r6;
	cvt.s64.s32 	%rd155, %r809;
	add.s64 	%rd156, %rd3, %rd155;
	ld.global.u8 	%rs49, [%rd156];
	setp.eq.s16 	%p309, %rs49, 0;
	mov.u32 	%r1177, %r244;
	@%p309 bra 	$L__BB9_281;
	add.f32 	%f838, %f170, %f169;
	sqrt.rn.f32 	%f839, %f838;
	div.rn.f32 	%f173, %f839, %f165;
	ld.global.f32 	%f840, [%rd24];
	abs.f32 	%f841, %f840;
	setp.geu.f32 	%p310, %f173, %f841;
	mov.b32 	%r1204, 1;
	mov.u32 	%r1177, %r244;
	@%p310 bra 	$L__BB9_281;
	mul.f32 	%f842, %f86, %f173;
	st.global.f32 	[%rd24], %f842;
	mov.u32 	%r1177, %r244;
$L__BB9_281:
	sub.s32 	%r812, %r234, %r233;
	setp.gt.u32 	%p311, %r812, -4;
	@%p311 bra 	$L__BB9_296;
	sub.s32 	%r813, %r7, %r1177;
	add.s32 	%r1184, %r813, -3;
	mul.lo.s32 	%r814, %r2, %r1177;
	add.s32 	%r815, %r814, %r2;
	add.s32 	%r816, %r1253, %r815;
	mad.lo.s32 	%r1183, %r1, %r816, %r1173;
	add.s32 	%r817, %r1177, 2;
	mad.lo.s32 	%r818, %r2, %r817, %r1253;
	mad.lo.s32 	%r1182, %r1, %r818, %r1173;
	add.s32 	%r819, %r1177, 3;
	mad.lo.s32 	%r820, %r2, %r819, %r1253;
	mad.lo.s32 	%r1181, %r1, %r820, %r1173;
	add.s32 	%r821, %r1253, %r814;
	mad.lo.s32 	%r1180, %r1, %r821, %r1173;
$L__BB9_283:
	cvt.s64.s32 	%rd157, %r1180;
	add.s64 	%rd158, %rd3, %rd157;
	ld.global.u8 	%rs50, [%rd158];
	setp.eq.s16 	%p312, %rs50, 0;
	@%p312 bra 	$L__BB9_286;
	add.s32 	%r823, %r1184, 3;
	abs.s32 	%r824, %r823;
	cvt.rn.f32.s32 	%f843, %r824;
	fma.rn.f32 	%f844, %f843, %f843, %f170;
	sqrt.rn.f32 	%f845, %f844;
	div.rn.f32 	%f174, %f845, %f165;
	ld.global.f32 	%f846, [%rd24];
	abs.f32 	%f847, %f846;
	setp.geu.f32 	%p313, %f174, %f847;
	mov.b32 	%r1204, 1;
	@%p313 bra 	$L__BB9_286;
	mul.f32 	%f848, %f86, %f174;
	st.global.f32 	[%rd24], %f848;
$L__BB9_286:
	cvt.s64.s32 	%rd159, %r1183;
	add.s64 	%rd160, %rd3, %rd159;
	ld.global.u8 	%rs51, [%rd160];
	setp.eq.s16 	%p314, %rs51, 0;
	@%p314 bra 	$L__BB9_289;
	add.s32 	%r827, %r1184, 2;
	abs.s32 	%r828, %r827;
	cvt.rn.f32.s32 	%f849, %r828;
	fma.rn.f32 	%f850, %f849, %f849, %f170;
	sqrt.rn.f32 	%f851, %f850;
	div.rn.f32 	%f175, %f851, %f165;
	ld.global.f32 	%f852, [%rd24];
	abs.f32 	%f853, %f852;
	setp.geu.f32 	%p315, %f175, %f853;
	mov.b32 	%r1204, 1;
	@%p315 bra 	$L__BB9_289;
	mul.f32 	%f854, %f86, %f175;
	st.global.f32 	[%rd24], %f854;
$L__BB9_289:
	cvt.s64.s32 	%rd161, %r1182;
	add.s64 	%rd162, %rd3, %rd161;
	ld.global.u8 	%rs52, [%rd162];
	setp.eq.s16 	%p316, %rs52, 0;
	@%p316 bra 	$L__BB9_292;
	add.s32 	%r831, %r1184, 1;
	abs.s32 	%r832, %r831;
	cvt.rn.f32.s32 	%f855, %r832;
	fma.rn.f32 	%f856, %f855, %f855, %f170;
	sqrt.rn.f32 	%f857, %f856;
	div.rn.f32 	%f176, %f857, %f165;
	ld.global.f32 	%f858, [%rd24];
	abs.f32 	%f859, %f858;
	setp.geu.f32 	%p317, %f176, %f859;
	mov.b32 	%r1204, 1;
	@%p317 bra 	$L__BB9_292;
	mul.f32 	%f860, %f86, %f176;
	st.global.f32 	[%rd24], %f860;
$L__BB9_292:
	cvt.s64.s32 	%rd163, %r1181;
	add.s64 	%rd164, %rd3, %rd163;
	ld.global.u8 	%rs53, [%rd164];
	setp.eq.s16 	%p318, %rs53, 0;
	@%p318 bra 	$L__BB9_295;
	abs.s32 	%r835, %r1184;
	cvt.rn.f32.s32 	%f861, %r835;
	fma.rn.f32 	%f862, %f861, %f861, %f170;
	sqrt.rn.f32 	%f863, %f862;
	div.rn.f32 	%f177, %f863, %f165;
	ld.global.f32 	%f864, [%rd24];
	abs.f32 	%f865, %f864;
	setp.geu.f32 	%p319, %f177, %f865;
	mov.b32 	%r1204, 1;
	@%p319 bra 	$L__BB9_295;
	mul.f32 	%f866, %f86, %f177;
	st.global.f32 	[%rd24], %f866;
$L__BB9_295:
	add.s32 	%r1177, %r1177, 4;
	add.s32 	%r1184, %r1184, -4;
	shl.b32 	%r837, %r6, 2;
	add.s32 	%r1183, %r1183, %r837;
	add.s32 	%r1182, %r1182, %r837;
	add.s32 	%r1181, %r1181, %r837;
	add.s32 	%r1180, %r1180, %r837;
	setp.lt.s32 	%p320, %r1177, %r240;
	@%p320 bra 	$L__BB9_283;
$L__BB9_296:
	add.s32 	%r1173, %r1173, 1;
	setp.lt.s32 	%p321, %r1173, %r238;
	@%p321 bra 	$L__BB9_268;
$L__BB9_297:
	setp.ge.s32 	%p322, %r237, %r238;
	add.s32 	%r279, %r230, %r8;
	min.s32 	%r280, %r279, %r2;
	@%p322 bra 	$L__BB9_327;
	sub.s32 	%r838, %r7, %r230;
	max.s32 	%r281, %r838, 0;
	add.s32 	%r839, %r228, %r230;
	min.s32 	%r282, %r3, %r839;
	sub.s32 	%r840, %r8, %r280;
	abs.s32 	%r841, %r840;
	cvt.rn.f32.s32 	%f867, %r841;
	mul.f32 	%f178, %f867, %f867;
	and.b32  	%r283, %r235, 3;
	min.s32 	%r842, %r7, %r230;
	abs.s32 	%r843, %r842;
	cvt.rn.f32.s32 	%f868, %r843;
	mul.f32 	%f179, %f868, %f868;
	add.s32 	%r284, %r281, 1;
	sub.s32 	%r844, %r7, %r284;
	abs.s32 	%r845, %r844;
	cvt.rn.f32.s32 	%f869, %r845;
	mul.f32 	%f180, %f869, %f869;
	add.s32 	%r285, %r281, 2;
	sub.s32 	%r846, %r7, %r285;
	abs.s32 	%r847, %r846;
	cvt.rn.f32.s32 	%f870, %r847;
	mul.f32 	%f181, %f870, %f870;
	add.s32 	%r286, %r281, 3;
	mov.u32 	%r1194, %r237;
$L__BB9_299:
	setp.ge.s32 	%p323, %r281, %r282;
	@%p323 bra 	$L__BB9_326;
	setp.eq.s32 	%p324, %r283, 0;
	sub.s32 	%r849, %r9, %r1194;
	abs.s32 	%r850, %r849;
	cvt.rn.f32.s32 	%f871, %r850;
	fma.rn.f32 	%f186, %f871, %f871, %f178;
	mov.u32 	%r1198, %r281;
	@%p324 bra 	$L__BB9_312;
	mad.lo.s32 	%r851, %r281, %r2, %r280;
	mad.lo.s32 	%r297, %r851, %r1, %r1194;
	cvt.s64.s32 	%rd165, %r297;
	add.s64 	%rd166, %rd3, %rd165;
	ld.global.u8 	%rs54, [%rd166];
	setp.eq.s16 	%p325, %rs54, 0;
	@%p325 bra 	$L__BB9_304;
	add.f32 	%f872, %f186, %f179;
	sqrt.rn.f32 	%f873, %f872;
	div.rn.f32 	%f187, %f873, %f165;
	ld.global.f32 	%f874, [%rd24];
	abs.f32 	%f875, %f874;
	setp.geu.f32 	%p326, %f187, %f875;
	mov.b32 	%r1204, 1;
	@%p326 bra 	$L__BB9_304;
	mul.f32 	%f876, %f86, %f187;
	st.global.f32 	[%rd24], %f876;
$L__BB9_304:
	setp.eq.s32 	%p327, %r283, 1;
	mov.u32 	%r1198, %r284;
	@%p327 bra 	$L__BB9_312;
	add.s32 	%r299, %r297, %r6;
	cvt.s64.s32 	%rd167, %r299;
	add.s64 	%rd168, %rd3, %rd167;
	ld.global.u8 	%rs55, [%rd168];
	setp.eq.s16 	%p328, %rs55, 0;
	@%p328 bra 	$L__BB9_308;
	add.f32 	%f877, %f186, %f180;
	sqrt.rn.f32 	%f878, %f877;
	div.rn.f32 	%f188, %f878, %f165;
	ld.global.f32 	%f879, [%rd24];
	abs.f32 	%f880, %f879;
	setp.geu.f32 	%p329, %f188, %f880;
	mov.b32 	%r1204, 1;
	@%p329 bra 	$L__BB9_308;
	mul.f32 	%f881, %f86, %f188;
	st.global.f32 	[%rd24], %f881;
$L__BB9_308:
	setp.eq.s32 	%p330, %r283, 2;
	mov.u32 	%r1198, %r285;
	@%p330 bra 	$L__BB9_312;
	add.s32 	%r856, %r299, %r6;
	cvt.s64.s32 	%rd169, %r856;
	add.s64 	%rd170, %rd3, %rd169;
	ld.global.u8 	%rs56, [%rd170];
	setp.eq.s16 	%p331, %rs56, 0;
	mov.u32 	%r1198, %r286;
	@%p331 bra 	$L__BB9_312;
	add.f32 	%f882, %f186, %f181;
	sqrt.rn.f32 	%f883, %f882;
	div.rn.f32 	%f189, %f883, %f165;
	ld.global.f32 	%f884, [%rd24];
	abs.f32 	%f885, %f884;
	setp.geu.f32 	%p332, %f189, %f885;
	mov.b32 	%r1204, 1;
	mov.u32 	%r1198, %r286;
	@%p332 bra 	$L__BB9_312;
	mul.f32 	%f886, %f86, %f189;
	st.global.f32 	[%rd24], %f886;
	mov.u32 	%r1198, %r286;
$L__BB9_312:
	sub.s32 	%r859, %r234, %r233;
	setp.gt.u32 	%p333, %r859, -4;
	@%p333 bra 	$L__BB9_326;
$L__BB9_313:
	mad.lo.s32 	%r860, %r1198, %r2, %r280;
	mad.lo.s32 	%r306, %r860, %r1, %r1194;
	cvt.s64.s32 	%rd171, %r306;
	add.s64 	%rd172, %rd3, %rd171;
	ld.global.u8 	%rs57, [%rd172];
	setp.eq.s16 	%p334, %rs57, 0;
	@%p334 bra 	$L__BB9_316;
	sub.s32 	%r862, %r7, %r1198;
	abs.s32 	%r863, %r862;
	cvt.rn.f32.s32 	%f887, %r863;
	fma.rn.f32 	%f888, %f887, %f887, %f186;
	sqrt.rn.f32 	%f889, %f888;
	div.rn.f32 	%f190, %f889, %f165;
	ld.global.f32 	%f890, [%rd24];
	abs.f32 	%f891, %f890;
	setp.geu.f32 	%p335, %f190, %f891;
	mov.b32 	%r1204, 1;
	@%p335 bra 	$L__BB9_316;
	mul.f32 	%f892, %f86, %f190;
	st.global.f32 	[%rd24], %f892;
$L__BB9_316:
	add.s32 	%r308, %r306, %r6;
	cvt.s64.s32 	%rd173, %r308;
	add.s64 	%rd174, %rd3, %rd173;
	ld.global.u8 	%rs58, [%rd174];
	setp.eq.s16 	%p336, %rs58, 0;
	@%p336 bra 	$L__BB9_319;
	not.b32 	%r866, %r1198;
	add.s32 	%r867, %r7, %r866;
	abs.s32 	%r868, %r867;
	cvt.rn.f32.s32 	%f893, %r868;
	fma.rn.f32 	%f894, %f893, %f893, %f186;
	sqrt.rn.f32 	%f895, %f894;
	div.rn.f32 	%f191, %f895, %f165;
	ld.global.f32 	%f896, [%rd24];
	abs.f32 	%f897, %f896;
	setp.geu.f32 	%p337, %f191, %f897;
	mov.b32 	%r1204, 1;
	@%p337 bra 	$L__BB9_319;
	mul.f32 	%f898, %f86, %f191;
	st.global.f32 	[%rd24], %f898;
$L__BB9_319:
	add.s32 	%r310, %r308, %r6;
	cvt.s64.s32 	%rd175, %r310;
	add.s64 	%rd176, %rd3, %rd175;
	ld.global.u8 	%rs59, [%rd176];
	setp.eq.s16 	%p338, %rs59, 0;
	@%p338 bra 	$L__BB9_322;
	sub.s32 	%r871, %r7, %r1198;
	add.s32 	%r872, %r871, -2;
	abs.s32 	%r873, %r872;
	cvt.rn.f32.s32 	%f899, %r873;
	fma.rn.f32 	%f900, %f899, %f899, %f186;
	sqrt.rn.f32 	%f901, %f900;
	div.rn.f32 	%f192, %f901, %f165;
	ld.global.f32 	%f902, [%rd24];
	abs.f32 	%f903, %f902;
	setp.geu.f32 	%p339, %f192, %f903;
	mov.b32 	%r1204, 1;
	@%p339 bra 	$L__BB9_322;
	mul.f32 	%f904, %f86, %f192;
	st.global.f32 	[%rd24], %f904;
$L__BB9_322:
	add.s32 	%r875, %r310, %r6;
	cvt.s64.s32 	%rd177, %r875;
	add.s64 	%rd178, %rd3, %rd177;
	ld.global.u8 	%rs60, [%rd178];
	setp.eq.s16 	%p340, %rs60, 0;
	@%p340 bra 	$L__BB9_325;
	sub.s32 	%r877, %r7, %r1198;
	add.s32 	%r878, %r877, -3;
	abs.s32 	%r879, %r878;
	cvt.rn.f32.s32 	%f905, %r879;
	fma.rn.f32 	%f906, %f905, %f905, %f186;
	sqrt.rn.f32 	%f907, %f906;
	div.rn.f32 	%f193, %f907, %f165;
	ld.global.f32 	%f908, [%rd24];
	abs.f32 	%f909, %f908;
	setp.geu.f32 	%p341, %f193, %f909;
	mov.b32 	%r1204, 1;
	@%p341 bra 	$L__BB9_325;
	mul.f32 	%f910, %f86, %f193;
	st.global.f32 	[%rd24], %f910;
$L__BB9_325:
	add.s32 	%r1198, %r1198, 4;
	setp.lt.s32 	%p342, %r1198, %r282;
	@%p342 bra 	$L__BB9_313;
$L__BB9_326:
	add.s32 	%r1194, %r1194, 1;
	setp.lt.s32 	%p343, %r1194, %r238;
	@%p343 bra 	$L__BB9_299;
$L__BB9_327:
	add.s32 	%r881, %r279, 1;
	min.s32 	%r288, %r2, %r881;
	setp.ge.s32 	%p344, %r1253, %r288;
	@%p344 bra 	$L__BB9_357;
	sub.s32 	%r882, %r7, %r230;
	max.s32 	%r289, %r882, 0;
	add.s32 	%r883, %r228, %r230;
	min.s32 	%r290, %r3, %r883;
	min.s32 	%r884, %r9, %r230;
	abs.s32 	%r885, %r884;
	cvt.rn.f32.s32 	%f911, %r885;
	mul.f32 	%f182, %f911, %f911;
	and.b32  	%r291, %r235, 3;
	min.s32 	%r886, %r7, %r230;
	abs.s32 	%r887, %r886;
	cvt.rn.f32.s32 	%f912, %r887;
	mul.f32 	%f183, %f912, %f912;
	add.s32 	%r292, %r289, 1;
	sub.s32 	%r888, %r7, %r292;
	abs.s32 	%r889, %r888;
	cvt.rn.f32.s32 	%f913, %r889;
	mul.f32 	%f184, %f913, %f913;
	add.s32 	%r293, %r289, 2;
	sub.s32 	%r890, %r7, %r293;
	abs.s32 	%r891, %r890;
	cvt.rn.f32.s32 	%f914, %r891;
	mul.f32 	%f185, %f914, %f914;
	add.s32 	%r294, %r289, 3;
	mov.u32 	%r1208, %r1253;
$L__BB9_329:
	setp.ge.s32 	%p345, %r289, %r290;
	@%p345 bra 	$L__BB9_356;
	setp.eq.s32 	%p346, %r291, 0;
	sub.s32 	%r893, %r8, %r1208;
	abs.s32 	%r894, %r893;
	cvt.rn.f32.s32 	%f915, %r894;
	fma.rn.f32 	%f194, %f915, %f915, %f182;
	mov.u32 	%r1212, %r289;
	@%p346 bra 	$L__BB9_342;
	mad.lo.s32 	%r895, %r289, %r2, %r1208;
	mad.lo.s32 	%r318, %r895, %r1, %r237;
	cvt.s64.s32 	%rd179, %r318;
	add.s64 	%rd180, %rd3, %rd179;
	ld.global.u8 	%rs61, [%rd180];
	setp.eq.s16 	%p347, %rs61, 0;
	@%p347 bra 	$L__BB9_334;
	add.f32 	%f916, %f194, %f183;
	sqrt.rn.f32 	%f917, %f916;
	div.rn.f32 	%f195, %f917, %f165;
	ld.global.f32 	%f918, [%rd24];
	abs.f32 	%f919, %f918;
	setp.geu.f32 	%p348, %f195, %f919;
	mov.b32 	%r1204, 1;
	@%p348 bra 	$L__BB9_334;
	mul.f32 	%f920, %f86, %f195;
	st.global.f32 	[%rd24], %f920;
$L__BB9_334:
	setp.eq.s32 	%p349, %r291, 1;
	mov.u32 	%r1212, %r292;
	@%p349 bra 	$L__BB9_342;
	add.s32 	%r320, %r318, %r6;
	cvt.s64.s32 	%rd181, %r320;
	add.s64 	%rd182, %rd3, %rd181;
	ld.global.u8 	%rs62, [%rd182];
	setp.eq.s16 	%p350, %rs62, 0;
	@%p350 bra 	$L__BB9_338;
	add.f32 	%f921, %f194, %f184;
	sqrt.rn.f32 	%f922, %f921;
	div.rn.f32 	%f196, %f922, %f165;
	ld.global.f32 	%f923, [%rd24];
	abs.f32 	%f924, %f923;
	setp.geu.f32 	%p351, %f196, %f924;
	mov.b32 	%r1204, 1;
	@%p351 bra 	$L__BB9_338;
	mul.f32 	%f925, %f86, %f196;
	st.global.f32 	[%rd24], %f925;
$L__BB9_338:
	setp.eq.s32 	%p352, %r291, 2;
	mov.u32 	%r1212, %r293;
	@%p352 bra 	$L__BB9_342;
	add.s32 	%r900, %r320, %r6;
	cvt.s64.s32 	%rd183, %r900;
	add.s64 	%rd184, %rd3, %rd183;
	ld.global.u8 	%rs63, [%rd184];
	setp.eq.s16 	%p353, %rs63, 0;
	mov.u32 	%r1212, %r294;
	@%p353 bra 	$L__BB9_342;
	add.f32 	%f926, %f194, %f185;
	sqrt.rn.f32 	%f927, %f926;
	div.rn.f32 	%f197, %f927, %f165;
	ld.global.f32 	%f928, [%rd24];
	abs.f32 	%f929, %f928;
	setp.geu.f32 	%p354, %f197, %f929;
	mov.b32 	%r1204, 1;
	mov.u32 	%r1212, %r294;
	@%p354 bra 	$L__BB9_342;
	mul.f32 	%f930, %f86, %f197;
	st.global.f32 	[%rd24], %f930;
	mov.u32 	%r1212, %r294;
$L__BB9_342:
	sub.s32 	%r903, %r234, %r233;
	setp.gt.u32 	%p355, %r903, -4;
	@%p355 bra 	$L__BB9_356;
$L__BB9_343:
	mad.lo.s32 	%r904, %r1212, %r2, %r1208;
	mad.lo.s32 	%r327, %r904, %r1, %r237;
	cvt.s64.s32 	%rd185, %r327;
	add.s64 	%rd186, %rd3, %rd185;
	ld.global.u8 	%rs64, [%rd186];
	setp.eq.s16 	%p356, %rs64, 0;
	@%p356 bra 	$L__BB9_346;
	sub.s32 	%r906, %r7, %r1212;
	abs.s32 	%r907, %r906;
	cvt.rn.f32.s32 	%f931, %r907;
	fma.rn.f32 	%f932, %f931, %f931, %f194;
	sqrt.rn.f32 	%f933, %f932;
	div.rn.f32 	%f198, %f933, %f165;
	ld.global.f32 	%f934, [%rd24];
	abs.f32 	%f935, %f934;
	setp.geu.f32 	%p357, %f198, %f935;
	mov.b32 	%r1204, 1;
	@%p357 bra 	$L__BB9_346;
	mul.f32 	%f936, %f86, %f198;
	st.global.f32 	[%rd24], %f936;
$L__BB9_346:
	add.s32 	%r329, %r327, %r6;
	cvt.s64.s32 	%rd187, %r329;
	add.s64 	%rd188, %rd3, %rd187;
	ld.global.u8 	%rs65, [%rd188];
	setp.eq.s16 	%p358, %rs65, 0;
	@%p358 bra 	$L__BB9_349;
	not.b32 	%r910, %r1212;
	add.s32 	%r911, %r7, %r910;
	abs.s32 	%r912, %r911;
	cvt.rn.f32.s32 	%f937, %r912;
	fma.rn.f32 	%f938, %f937, %f937, %f194;
	sqrt.rn.f32 	%f939, %f938;
	div.rn.f32 	%f199, %f939, %f165;
	ld.global.f32 	%f940, [%rd24];
	abs.f32 	%f941, %f940;
	setp.geu.f32 	%p359, %f199, %f941;
	mov.b32 	%r1204, 1;
	@%p359 bra 	$L__BB9_349;
	mul.f32 	%f942, %f86, %f199;
	st.global.f32 	[%rd24], %f942;
$L__BB9_349:
	add.s32 	%r331, %r329, %r6;
	cvt.s64.s32 	%rd189, %r331;
	add.s64 	%rd190, %rd3, %rd189;
	ld.global.u8 	%rs66, [%rd190];
	setp.eq.s16 	%p360, %rs66, 0;
	@%p360 bra 	$L__BB9_352;
	sub.s32 	%r915, %r7, %r1212;
	add.s32 	%r916, %r915, -2;
	abs.s32 	%r917, %r916;
	cvt.rn.f32.s32 	%f943, %r917;
	fma.rn.f32 	%f944, %f943, %f943, %f194;
	sqrt.rn.f32 	%f945, %f944;
	div.rn.f32 	%f200, %f945, %f165;
	ld.global.f32 	%f946, [%rd24];
	abs.f32 	%f947, %f946;
	setp.geu.f32 	%p361, %f200, %f947;
	mov.b32 	%r1204, 1;
	@%p361 bra 	$L__BB9_352;
	mul.f32 	%f948, %f86, %f200;
	st.global.f32 	[%rd24], %f948;
$L__BB9_352:
	add.s32 	%r919, %r331, %r6;
	cvt.s64.s32 	%rd191, %r919;
	add.s64 	%rd192, %rd3, %rd191;
	ld.global.u8 	%rs67, [%rd192];
	setp.eq.s16 	%p362, %rs67, 0;
	@%p362 bra 	$L__BB9_355;
	sub.s32 	%r921, %r7, %r1212;
	add.s32 	%r922, %r921, -3;
	abs.s32 	%r923, %r922;
	cvt.rn.f32.s32 	%f949, %r923;
	fma.rn.f32 	%f950, %f949, %f949, %f194;
	sqrt.rn.f32 	%f951, %f950;
	div.rn.f32 	%f201, %f951, %f165;
	ld.global.f32 	%f952, [%rd24];
	abs.f32 	%f953, %f952;
	setp.geu.f32 	%p363, %f201, %f953;
	mov.b32 	%r1204, 1;
	@%p363 bra 	$L__BB9_355;
	mul.f32 	%f954, %f86, %f201;
	st.global.f32 	[%rd24], %f954;
$L__BB9_355:
	add.s32 	%r1212, %r1212, 4;
	setp.lt.s32 	%p364, %r1212, %r290;
	@%p364 bra 	$L__BB9_343;
$L__BB9_356:
	add.s32 	%r1208, %r1208, 1;
	setp.lt.s32 	%p365, %r1208, %r288;
	@%p365 bra 	$L__BB9_329;
$L__BB9_357:
	setp.ge.s32 	%p366, %r1253, %r288;
	add.s32 	%r925, %r230, %r9;
	min.s32 	%r338, %r925, %r1;
	@%p366 bra 	$L__BB9_387;
	sub.s32 	%r926, %r7, %r230;
	max.s32 	%r339, %r926, 0;
	add.s32 	%r927, %r228, %r230;
	min.s32 	%r340, %r3, %r927;
	sub.s32 	%r928, %r9, %r338;
	abs.s32 	%r929, %r928;
	cvt.rn.f32.s32 	%f955, %r929;
	mul.f32 	%f202, %f955, %f955;
	and.b32  	%r341, %r235, 3;
	min.s32 	%r930, %r7, %r230;
	abs.s32 	%r931, %r930;
	cvt.rn.f32.s32 	%f956, %r931;
	mul.f32 	%f203, %f956, %f956;
	add.s32 	%r342, %r339, 1;
	sub.s32 	%r932, %r7, %r342;
	abs.s32 	%r933, %r932;
	cvt.rn.f32.s32 	%f957, %r933;
	mul.f32 	%f204, %f957, %f957;
	add.s32 	%r343, %r339, 2;
	sub.s32 	%r934, %r7, %r343;
	abs.s32 	%r935, %r934;
	cvt.rn.f32.s32 	%f958, %r935;
	mul.f32 	%f205, %f958, %f958;
	add.s32 	%r344, %r339, 3;
	sub.s32 	%r345, %r234, %r233;
	mov.u32 	%r1223, %r1253;
$L__BB9_359:
	setp.ge.s32 	%p367, %r339, %r340;
	@%p367 bra 	$L__BB9_386;
	setp.eq.s32 	%p368, %r341, 0;
	sub.s32 	%r937, %r8, %r1223;
	abs.s32 	%r938, %r937;
	cvt.rn.f32.s32 	%f959, %r938;
	fma.rn.f32 	%f206, %f959, %f959, %f202;
	mov.u32 	%r1227, %r339;
	@%p368 bra 	$L__BB9_372;
	mad.lo.s32 	%r939, %r339, %r2, %r1223;
	mad.lo.s32 	%r348, %r939, %r1, %r338;
	cvt.s64.s32 	%rd193, %r348;
	add.s64 	%rd194, %rd3, %rd193;
	ld.global.u8 	%rs68, [%rd194];
	setp.eq.s16 	%p369, %rs68, 0;
	@%p369 bra 	$L__BB9_364;
	add.f32 	%f960, %f206, %f203;
	sqrt.rn.f32 	%f961, %f960;
	div.rn.f32 	%f207, %f961, %f165;
	ld.global.f32 	%f962, [%rd24];
	abs.f32 	%f963, %f962;
	setp.geu.f32 	%p370, %f207, %f963;
	mov.b32 	%r1204, 1;
	@%p370 bra 	$L__BB9_364;
	mul.f32 	%f964, %f86, %f207;
	st.global.f32 	[%rd24], %f964;
$L__BB9_364:
	setp.eq.s32 	%p371, %r341, 1;
	mov.u32 	%r1227, %r342;
	@%p371 bra 	$L__BB9_372;
	add.s32 	%r350, %r348, %r6;
	cvt.s64.s32 	%rd195, %r350;
	add.s64 	%rd196, %rd3, %rd195;
	ld.global.u8 	%rs69, [%rd196];
	setp.eq.s16 	%p372, %rs69, 0;
	@%p372 bra 	$L__BB9_368;
	add.f32 	%f965, %f206, %f204;
	sqrt.rn.f32 	%f966, %f965;
	div.rn.f32 	%f208, %f966, %f165;
	ld.global.f32 	%f967, [%rd24];
	abs.f32 	%f968, %f967;
	setp.geu.f32 	%p373, %f208, %f968;
	mov.b32 	%r1204, 1;
	@%p373 bra 	$L__BB9_368;
	mul.f32 	%f969, %f86, %f208;
	st.global.f32 	[%rd24], %f969;
$L__BB9_368:
	setp.eq.s32 	%p374, %r341, 2;
	mov.u32 	%r1227, %r343;
	@%p374 bra 	$L__BB9_372;
	add.s32 	%r944, %r350, %r6;
	cvt.s64.s32 	%rd197, %r944;
	add.s64 	%rd198, %rd3, %rd197;
	ld.global.u8 	%rs70, [%rd198];
	setp.eq.s16 	%p375, %rs70, 0;
	mov.u32 	%r1227, %r344;
	@%p375 bra 	$L__BB9_372;
	add.f32 	%f970, %f206, %f205;
	sqrt.rn.f32 	%f971, %f970;
	div.rn.f32 	%f209, %f971, %f165;
	ld.global.f32 	%f972, [%rd24];
	abs.f32 	%f973, %f972;
	setp.geu.f32 	%p376, %f209, %f973;
	mov.b32 	%r1204, 1;
	mov.u32 	%r1227, %r344;
	@%p376 bra 	$L__BB9_372;
	mul.f32 	%f974, %f86, %f209;
	st.global.f32 	[%rd24], %f974;
	mov.u32 	%r1227, %r344;
$L__BB9_372:
	setp.gt.u32 	%p377, %r345, -4;
	@%p377 bra 	$L__BB9_386;
$L__BB9_373:
	mad.lo.s32 	%r947, %r1227, %r2, %r1223;
	mad.lo.s32 	%r357, %r947, %r1, %r338;
	cvt.s64.s32 	%rd199, %r357;
	add.s64 	%rd200, %rd3, %rd199;
	ld.global.u8 	%rs71, [%rd200];
	setp.eq.s16 	%p378, %rs71, 0;
	@%p378 bra 	$L__BB9_376;
	sub.s32 	%r949, %r7, %r1227;
	abs.s32 	%r950, %r949;
	cvt.rn.f32.s32 	%f975, %r950;
	fma.rn.f32 	%f976, %f975, %f975, %f206;
	sqrt.rn.f32 	%f977, %f976;
	div.rn.f32 	%f210, %f977, %f165;
	ld.global.f32 	%f978, [%rd24];
	abs.f32 	%f979, %f978;
	setp.geu.f32 	%p379, %f210, %f979;
	mov.b32 	%r1204, 1;
	@%p379 bra 	$L__BB9_376;
	mul.f32 	%f980, %f86, %f210;
	st.global.f32 	[%rd24], %f980;
$L__BB9_376:
	add.s32 	%r359, %r357, %r6;
	cvt.s64.s32 	%rd201, %r359;
	add.s64 	%rd202, %rd3, %rd201;
	ld.global.u8 	%rs72, [%rd202];
	setp.eq.s16 	%p380, %rs72, 0;
	@%p380 bra 	$L__BB9_379;
	not.b32 	%r953, %r1227;
	add.s32 	%r954, %r7, %r953;
	abs.s32 	%r955, %r954;
	cvt.rn.f32.s32 	%f981, %r955;
	fma.rn.f32 	%f982, %f981, %f981, %f206;
	sqrt.rn.f32 	%f983, %f982;
	div.rn.f32 	%f211, %f983, %f165;
	ld.global.f32 	%f984, [%rd24];
	abs.f32 	%f985, %f984;
	setp.geu.f32 	%p381, %f211, %f985;
	mov.b32 	%r1204, 1;
	@%p381 bra 	$L__BB9_379;
	mul.f32 	%f986, %f86, %f211;
	st.global.f32 	[%rd24], %f986;
$L__BB9_379:
	add.s32 	%r361, %r359, %r6;
	cvt.s64.s32 	%rd203, %r361;
	add.s64 	%rd204, %rd3, %rd203;
	ld.global.u8 	%rs73, [%rd204];
	setp.eq.s16 	%p382, %rs73, 0;
	@%p382 bra 	$L__BB9_382;
	sub.s32 	%r958, %r7, %r1227;
	add.s32 	%r959, %r958, -2;
	abs.s32 	%r960, %r959;
	cvt.rn.f32.s32 	%f987, %r960;
	fma.rn.f32 	%f988, %f987, %f987, %f206;
	sqrt.rn.f32 	%f989, %f988;
	div.rn.f32 	%f212, %f989, %f165;
	ld.global.f32 	%f990, [%rd24];
	abs.f32 	%f991, %f990;
	setp.geu.f32 	%p383, %f212, %f991;
	mov.b32 	%r1204, 1;
	@%p383 bra 	$L__BB9_382;
	mul.f32 	%f992, %f86, %f212;
	st.global.f32 	[%rd24], %f992;
$L__BB9_382:
	add.s32 	%r962, %r361, %r6;
	cvt.s64.s32 	%rd205, %r962;
	add.s64 	%rd206, %rd3, %rd205;
	ld.global.u8 	%rs74, [%rd206];
	setp.eq.s16 	%p384, %rs74, 0;
	@%p384 bra 	$L__BB9_385;
	sub.s32 	%r964, %r7, %r1227;
	add.s32 	%r965, %r964, -3;
	abs.s32 	%r966, %r965;
	cvt.rn.f32.s32 	%f993, %r966;
	fma.rn.f32 	%f994, %f993, %f993, %f206;
	sqrt.rn.f32 	%f995, %f994;
	div.rn.f32 	%f213, %f995, %f165;
	ld.global.f32 	%f996, [%rd24];
	abs.f32 	%f997, %f996;
	setp.geu.f32 	%p385, %f213, %f997;
	mov.b32 	%r1204, 1;
	@%p385 bra 	$L__BB9_385;
	mul.f32 	%f998, %f86, %f213;
	st.global.f32 	[%rd24], %f998;
$L__BB9_385:
	add.s32 	%r1227, %r1227, 4;
	setp.lt.s32 	%p386, %r1227, %r340;
	@%p386 bra 	$L__BB9_373;
$L__BB9_386:
	add.s32 	%r1223, %r1223, 1;
	setp.lt.s32 	%p387, %r1223, %r288;
	@%p387 bra 	$L__BB9_359;
$L__BB9_387:
	setp.ge.s32 	%p388, %r1253, %r288;
	@%p388 bra 	$L__BB9_417;
	sub.s32 	%r968, %r7, %r230;
	max.s32 	%r969, %r968, 0;
	mul.lo.s32 	%r368, %r969, %r2;
	min.s32 	%r970, %r7, %r230;
	abs.s32 	%r971, %r970;
	cvt.rn.f32.s32 	%f999, %r971;
	mul.f32 	%f214, %f999, %f999;
	sub.s32 	%r972, %r231, %r232;
	and.b32  	%r369, %r972, 3;
	min.s32 	%r973, %r9, %r230;
	abs.s32 	%r974, %r973;
	cvt.rn.f32.s32 	%f1000, %r974;
	mul.f32 	%f215, %f1000, %f1000;
	add.s32 	%r370, %r237, 1;
	sub.s32 	%r975, %r9, %r370;
	abs.s32 	%r976, %r975;
	cvt.rn.f32.s32 	%f1001, %r976;
	mul.f32 	%f216, %f1001, %f1001;
	add.s32 	%r371, %r237, 2;
	sub.s32 	%r977, %r9, %r371;
	abs.s32 	%r978, %r977;
	cvt.rn.f32.s32 	%f1002, %r978;
	mul.f32 	%f217, %f1002, %f1002;
	add.s32 	%r372, %r237, 3;
	sub.s32 	%r373, %r232, %r231;
	mov.u32 	%r1238, %r1253;
$L__BB9_389:
	setp.ge.s32 	%p389, %r237, %r238;
	@%p389 bra 	$L__BB9_416;
	setp.eq.s32 	%p390, %r369, 0;
	add.s32 	%r980, %r1238, %r368;
	mul.lo.s32 	%r376, %r980, %r1;
	sub.s32 	%r981, %r8, %r1238;
	abs.s32 	%r982, %r981;
	cvt.rn.f32.s32 	%f1003, %r982;
	mul.f32 	%f218, %f1003, %f1003;
	mov.u32 	%r1242, %r237;
	@%p390 bra 	$L__BB9_402;
	add.s32 	%r983, %r237, %r376;
	cvt.s64.s32 	%rd207, %r983;
	add.s64 	%rd29, %rd3, %rd207;
	ld.global.u8 	%rs75, [%rd29];
	setp.eq.s16 	%p391, %rs75, 0;
	@%p391 bra 	$L__BB9_394;
	add.f32 	%f1004, %f218, %f215;
	add.f32 	%f1005, %f214, %f1004;
	sqrt.rn.f32 	%f1006, %f1005;
	div.rn.f32 	%f219, %f1006, %f165;
	ld.global.f32 	%f1007, [%rd24];
	abs.f32 	%f1008, %f1007;
	setp.geu.f32 	%p392, %f219, %f1008;
	mov.b32 	%r1204, 1;
	@%p392 bra 	$L__BB9_394;
	mul.f32 	%f1009, %f86, %f219;
	st.global.f32 	[%rd24], %f1009;
$L__BB9_394:
	setp.eq.s32 	%p393, %r369, 1;
	mov.u32 	%r1242, %r370;
	@%p393 bra 	$L__BB9_402;
	ld.global.u8 	%rs76, [%rd29+1];
	setp.eq.s16 	%p394, %rs76, 0;
	@%p394 bra 	$L__BB9_398;
	add.f32 	%f1010, %f218, %f216;
	add.f32 	%f1011, %f214, %f1010;
	sqrt.rn.f32 	%f1012, %f1011;
	div.rn.f32 	%f220, %f1012, %f165;
	ld.global.f32 	%f1013, [%rd24];
	abs.f32 	%f1014, %f1013;
	setp.geu.f32 	%p395, %f220, %f1014;
	mov.b32 	%r1204, 1;
	@%p395 bra 	$L__BB9_398;
	mul.f32 	%f1015, %f86, %f220;
	st.global.f32 	[%rd24], %f1015;
$L__BB9_398:
	setp.eq.s32 	%p396, %r369, 2;
	mov.u32 	%r1242, %r371;
	@%p396 bra 	$L__BB9_402;
	ld.global.u8 	%rs77, [%rd29+2];
	setp.eq.s16 	%p397, %rs77, 0;
	mov.u32 	%r1242, %r372;
	@%p397 bra 	$L__BB9_402;
	add.f32 	%f1016, %f218, %f217;
	add.f32 	%f1017, %f214, %f1016;
	sqrt.rn.f32 	%f1018, %f1017;
	div.rn.f32 	%f221, %f1018, %f165;
	ld.global.f32 	%f1019, [%rd24];
	abs.f32 	%f1020, %f1019;
	setp.geu.f32 	%p398, %f221, %f1020;
	mov.b32 	%r1204, 1;
	mov.u32 	%r1242, %r372;
	@%p398 bra 	$L__BB9_402;
	mul.f32 	%f1021, %f86, %f221;
	st.global.f32 	[%rd24], %f1021;
	mov.u32 	%r1242, %r372;
$L__BB9_402:
	setp.gt.u32 	%p399, %r373, -4;
	@%p399 bra 	$L__BB9_416;
$L__BB9_403:
	add.s32 	%r990, %r1242, %r376;
	cvt.s64.s32 	%rd208, %r990;
	add.s64 	%rd30, %rd3, %rd208;
	ld.global.u8 	%rs78, [%rd30];
	setp.eq.s16 	%p400, %rs78, 0;
	@%p400 bra 	$L__BB9_406;
	sub.s32 	%r992, %r9, %r1242;
	abs.s32 	%r993, %r992;
	cvt.rn.f32.s32 	%f1022, %r993;
	fma.rn.f32 	%f1023, %f1022, %f1022, %f218;
	add.f32 	%f1024, %f214, %f1023;
	sqrt.rn.f32 	%f1025, %f1024;
	div.rn.f32 	%f222, %f1025, %f165;
	ld.global.f32 	%f1026, [%rd24];
	abs.f32 	%f1027, %f1026;
	setp.geu.f32 	%p401, %f222, %f1027;
	mov.b32 	%r1204, 1;
	@%p401 bra 	$L__BB9_406;
	mul.f32 	%f1028, %f86, %f222;
	st.global.f32 	[%rd24], %f1028;
$L__BB9_406:
	ld.global.u8 	%rs79, [%rd30+1];
	setp.eq.s16 	%p402, %rs79, 0;
	@%p402 bra 	$L__BB9_409;
	not.b32 	%r996, %r1242;
	add.s32 	%r997, %r9, %r996;
	abs.s32 	%r998, %r997;
	cvt.rn.f32.s32 	%f1029, %r998;
	fma.rn.f32 	%f1030, %f1029, %f1029, %f218;
	add.f32 	%f1031, %f214, %f1030;
	sqrt.rn.f32 	%f1032, %f1031;
	div.rn.f32 	%f223, %f1032, %f165;
	ld.global.f32 	%f1033, [%rd24];
	abs.f32 	%f1034, %f1033;
	setp.geu.f32 	%p403, %f223, %f1034;
	mov.b32 	%r1204, 1;
	@%p403 bra 	$L__BB9_409;
	mul.f32 	%f1035, %f86, %f223;
	st.global.f32 	[%rd24], %f1035;
$L__BB9_409:
	ld.global.u8 	%rs80, [%rd30+2];
	setp.eq.s16 	%p404, %rs80, 0;
	@%p404 bra 	$L__BB9_412;
	sub.s32 	%r1001, %r9, %r1242;
	add.s32 	%r1002, %r1001, -2;
	abs.s32 	%r1003, %r1002;
	cvt.rn.f32.s32 	%f1036, %r1003;
	fma.rn.f32 	%f1037, %f1036, %f1036, %f218;
	add.f32 	%f1038, %f214, %f1037;
	sqrt.rn.f32 	%f1039, %f1038;
	div.rn.f32 	%f224, %f1039, %f165;
	ld.global.f32 	%f1040, [%rd24];
	abs.f32 	%f1041, %f1040;
	setp.geu.f32 	%p405, %f224, %f1041;
	mov.b32 	%r1204, 1;
	@%p405 bra 	$L__BB9_412;
	mul.f32 	%f1042, %f86, %f224;
	st.global.f32 	[%rd24], %f1042;
$L__BB9_412:
	ld.global.u8 	%rs81, [%rd30+3];
	setp.eq.s16 	%p406, %rs81, 0;
	@%p406 bra 	$L__BB9_415;
	sub.s32 	%r1006, %r9, %r1242;
	add.s32 	%r1007, %r1006, -3;
	abs.s32 	%r1008, %r1007;
	cvt.rn.f32.s32 	%f1043, %r1008;
	fma.rn.f32 	%f1044, %f1043, %f1043, %f218;
	add.f32 	%f1045, %f214, %f1044;
	sqrt.rn.f32 	%f1046, %f1045;
	div.rn.f32 	%f225, %f1046, %f165;
	ld.global.f32 	%f1047, [%rd24];
	abs.f32 	%f1048, %f1047;
	setp.geu.f32 	%p407, %f225, %f1048;
	mov.b32 	%r1204, 1;
	@%p407 bra 	$L__BB9_415;
	mul.f32 	%f1049, %f86, %f225;
	st.global.f32 	[%rd24], %f1049;
$L__BB9_415:
	add.s32 	%r1242, %r1242, 4;
	setp.lt.s32 	%p408, %r1242, %r238;
	@%p408 bra 	$L__BB9_403;
$L__BB9_416:
	add.s32 	%r1238, %r1238, 1;
	setp.lt.s32 	%p409, %r1238, %r288;
	@%p409 bra 	$L__BB9_389;
$L__BB9_417:
	setp.ge.s32 	%p410, %r1253, %r288;
	add.s32 	%r392, %r228, %r1172;
	@%p410 bra 	$L__BB9_447;
	min.s32 	%r1010, %r392, %r3;
	mul.lo.s32 	%r393, %r1010, %r2;
	sub.s32 	%r1011, %r7, %r1010;
	abs.s32 	%r1012, %r1011;
	cvt.rn.f32.s32 	%f1050, %r1012;
	mul.f32 	%f226, %f1050, %f1050;
	sub.s32 	%r1013, %r231, %r232;
	and.b32  	%r394, %r1013, 3;
	min.s32 	%r1014, %r9, %r230;
	abs.s32 	%r1015, %r1014;
	cvt.rn.f32.s32 	%f1051, %r1015;
	mul.f32 	%f227, %f1051, %f1051;
	add.s32 	%r395, %r237, 1;
	sub.s32 	%r1016, %r9, %r395;
	abs.s32 	%r1017, %r1016;
	cvt.rn.f32.s32 	%f1052, %r1017;
	mul.f32 	%f228, %f1052, %f1052;
	add.s32 	%r396, %r237, 2;
	sub.s32 	%r1018, %r9, %r396;
	abs.s32 	%r1019, %r1018;
	cvt.rn.f32.s32 	%f1053, %r1019;
	mul.f32 	%f229, %f1053, %f1053;
	add.s32 	%r397, %r237, 3;
	sub.s32 	%r398, %r232, %r231;
$L__BB9_419:
	setp.ge.s32 	%p411, %r237, %r238;
	@%p411 bra 	$L__BB9_446;
	setp.eq.s32 	%p412, %r394, 0;
	add.s32 	%r1021, %r1253, %r393;
	mul.lo.s32 	%r401, %r1021, %r1;
	sub.s32 	%r1022, %r8, %r1253;
	abs.s32 	%r1023, %r1022;
	cvt.rn.f32.s32 	%f1054, %r1023;
	mul.f32 	%f230, %f1054, %f1054;
	mov.u32 	%r1257, %r237;
	@%p412 bra 	$L__BB9_432;
	add.s32 	%r1024, %r237, %r401;
	cvt.s64.s32 	%rd209, %r1024;
	add.s64 	%rd31, %rd3, %rd209;
	ld.global.u8 	%rs82, [%rd31];
	setp.eq.s16 	%p413, %rs82, 0;
	@%p413 bra 	$L__BB9_424;
	add.f32 	%f1055, %f230, %f227;
	add.f32 	%f1056, %f226, %f1055;
	sqrt.rn.f32 	%f1057, %f1056;
	div.rn.f32 	%f231, %f1057, %f165;
	ld.global.f32 	%f1058, [%rd24];
	abs.f32 	%f1059, %f1058;
	setp.geu.f32 	%p414, %f231, %f1059;
	mov.b32 	%r1204, 1;
	@%p414 bra 	$L__BB9_424;
	mul.f32 	%f1060, %f86, %f231;
	st.global.f32 	[%rd24], %f1060;
$L__BB9_424:
	setp.eq.s32 	%p415, %r394, 1;
	mov.u32 	%r1257, %r395;
	@%p415 bra 	$L__BB9_432;
	ld.global.u8 	%rs83, [%rd31+1];
	setp.eq.s16 	%p416, %rs83, 0;
	@%p416 bra 	$L__BB9_428;
	add.f32 	%f1061, %f230, %f228;
	add.f32 	%f1062, %f226, %f1061;
	sqrt.rn.f32 	%f1063, %f1062;
	div.rn.f32 	%f232, %f1063, %f165;
	ld.global.f32 	%f1064, [%rd24];
	abs.f32 	%f1065, %f1064;
	setp.geu.f32 	%p417, %f232, %f1065;
	mov.b32 	%r1204, 1;
	@%p417 bra 	$L__BB9_428;
	mul.f32 	%f1066, %f86, %f232;
	st.global.f32 	[%rd24], %f1066;
$L__BB9_428:
	setp.eq.s32 	%p418, %r394, 2;
	mov.u32 	%r1257, %r396;
	@%p418 bra 	$L__BB9_432;
	ld.global.u8 	%rs84, [%rd31+2];
	setp.eq.s16 	%p419, %rs84, 0;
	mov.u32 	%r1257, %r397;
	@%p419 bra 	$L__BB9_432;
	add.f32 	%f1067, %f230, %f229;
	add.f32 	%f1068, %f226, %f1067;
	sqrt.rn.f32 	%f1069, %f1068;
	div.rn.f32 	%f233, %f1069, %f165;
	ld.global.f32 	%f1070, [%rd24];
	abs.f32 	%f1071, %f1070;
	setp.geu.f32 	%p420, %f233, %f1071;
	mov.b32 	%r1204, 1;
	mov.u32 	%r1257, %r397;
	@%p420 bra 	$L__BB9_432;
	mul.f32 	%f1072, %f86, %f233;
	st.global.f32 	[%rd24], %f1072;
	mov.u32 	%r1257, %r397;
$L__BB9_432:
	setp.gt.u32 	%p421, %r398, -4;
	@%p421 bra 	$L__BB9_446;
$L__BB9_433:
	add.s32 	%r1031, %r1257, %r401;
	cvt.s64.s32 	%rd210, %r1031;
	add.s64 	%rd32, %rd3, %rd210;
	ld.global.u8 	%rs85, [%rd32];
	setp.eq.s16 	%p422, %rs85, 0;
	@%p422 bra 	$L__BB9_436;
	sub.s32 	%r1033, %r9, %r1257;
	abs.s32 	%r1034, %r1033;
	cvt.rn.f32.s32 	%f1073, %r1034;
	fma.rn.f32 	%f1074, %f1073, %f1073, %f230;
	add.f32 	%f1075, %f226, %f1074;
	sqrt.rn.f32 	%f1076, %f1075;
	div.rn.f32 	%f234, %f1076, %f165;
	ld.global.f32 	%f1077, [%rd24];
	abs.f32 	%f1078, %f1077;
	setp.geu.f32 	%p423, %f234, %f1078;
	mov.b32 	%r1204, 1;
	@%p423 bra 	$L__BB9_436;
	mul.f32 	%f1079, %f86, %f234;
	st.global.f32 	[%rd24], %f1079;
$L__BB9_436:
	ld.global.u8 	%rs86, [%rd32+1];
	setp.eq.s16 	%p424, %rs86, 0;
	@%p424 bra 	$L__BB9_439;
	not.b32 	%r1037, %r1257;
	add.s32 	%r1038, %r9, %r1037;
	abs.s32 	%r1039, %r1038;
	cvt.rn.f32.s32 	%f1080, %r1039;
	fma.rn.f32 	%f1081, %f1080, %f1080, %f230;
	add.f32 	%f1082, %f226, %f1081;
	sqrt.rn.f32 	%f1083, %f1082;
	div.rn.f32 	%f235, %f1083, %f165;
	ld.global.f32 	%f1084, [%rd24];
	abs.f32 	%f1085, %f1084;
	setp.geu.f32 	%p425, %f235, %f1085;
	mov.b32 	%r1204, 1;
	@%p425 bra 	$L__BB9_439;
	mul.f32 	%f1086, %f86, %f235;
	st.global.f32 	[%rd24], %f1086;
$L__BB9_439:
	ld.global.u8 	%rs87, [%rd32+2];
	setp.eq.s16 	%p426, %rs87, 0;
	@%p426 bra 	$L__BB9_442;
	sub.s32 	%r1042, %r9, %r1257;
	add.s32 	%r1043, %r1042, -2;
	abs.s32 	%r1044, %r1043;
	cvt.rn.f32.s32 	%f1087, %r1044;
	fma.rn.f32 	%f1088, %f1087, %f1087, %f230;
	add.f32 	%f1089, %f226, %f1088;
	sqrt.rn.f32 	%f1090, %f1089;
	div.rn.f32 	%f236, %f1090, %f165;
	ld.global.f32 	%f1091, [%rd24];
	abs.f32 	%f1092, %f1091;
	setp.geu.f32 	%p427, %f236, %f1092;
	mov.b32 	%r1204, 1;
	@%p427 bra 	$L__BB9_442;
	mul.f32 	%f1093, %f86, %f236;
	st.global.f32 	[%rd24], %f1093;
$L__BB9_442:
	ld.global.u8 	%rs88, [%rd32+3];
	setp.eq.s16 	%p428, %rs88, 0;
	@%p428 bra 	$L__BB9_445;
	sub.s32 	%r1047, %r9, %r1257;
	add.s32 	%r1048, %r1047, -3;
	abs.s32 	%r1049, %r1048;
	cvt.rn.f32.s32 	%f1094, %r1049;
	fma.rn.f32 	%f1095, %f1094, %f1094, %f230;
	add.f32 	%f1096, %f226, %f1095;
	sqrt.rn.f32 	%f1097, %f1096;
	div.rn.f32 	%f237, %f1097, %f165;
	ld.global.f32 	%f1098, [%rd24];
	abs.f32 	%f1099, %f1098;
	setp.geu.f32 	%p429, %f237, %f1099;
	mov.b32 	%r1204, 1;
	@%p429 bra 	$L__BB9_445;
	mul.f32 	%f1100, %f86, %f237;
	st.global.f32 	[%rd24], %f1100;
$L__BB9_445:
	add.s32 	%r1257, %r1257, 4;
	setp.lt.s32 	%p430, %r1257, %r238;
	@%p430 bra 	$L__BB9_433;
$L__BB9_446:
	add.s32 	%r1253, %r1253, 1;
	setp.lt.s32 	%p431, %r1253, %r288;
	@%p431 bra 	$L__BB9_419;
$L__BB9_447:
	setp.ne.s32 	%p432, %r1204, 1;
	add.s32 	%r1171, %r230, 1;
	setp.lt.s32 	%p433, %r1171, %r4;
	and.pred  	%p434, %p432, %p433;
	mov.u32 	%r1172, %r230;
	@%p434 bra 	$L__BB9_266;
$L__BB9_448:
	ret;

}
	// .globl	_Z33SquaredDistanceTransform_stanfordPtPhPfS0_PiS2_S1_S2_S1_
.visible .entry _Z33SquaredDistanceTransform_stanfordPtPhPfS0_PiS2_S1_S2_S1_(
	.param .u64 .ptr .align 1 _Z33SquaredDistanceTransform_stanfordPtPhPfS0_PiS2_S1_S2_S1__param_0,
	.param .u64 .ptr .align 1 _Z33SquaredDistanceTransform_stanfordPtPhPfS0_PiS2_S1_S2_S1__param_1,
	.param .u64 .ptr .align 1 _Z33SquaredDistanceTransform_stanfordPtPhPfS0_PiS2_S1_S2_S1__param_2,
	.param .u64 .ptr .align 1 _Z33SquaredDistanceTransform_stanfordPtPhPfS0_PiS2_S1_S2_S1__param_3,
	.param .u64 .ptr .align 1 _Z33SquaredDistanceTransform_stanfordPtPhPfS0_PiS2_S1_S2_S1__param_4,
	.param .u64 .ptr .align 1 _Z33SquaredDistanceTransform_stanfordPtPhPfS0_PiS2_S1_S2_S1__param_5,
	.param .u64 .ptr .align 1 _Z33SquaredDistanceTransform_stanfordPtPhPfS0_PiS2_S1_S2_S1__param_6,
	.param .u64 .ptr .align 1 _Z33SquaredDistanceTransform_stanfordPtPhPfS0_PiS2_S1_S2_S1__param_7,
	.param .u64 .ptr .align 1 _Z33SquaredDistanceTransform_stanfordPtPhPfS0_PiS2_S1_S2_S1__param_8
)
{
	.reg .pred 	%p<408>;
	.reg .b16 	%rs<106>;
	.reg .b32 	%r<1152>;
	.reg .b32 	%f<1044>;
	.reg .b64 	%rd<229>;
	.reg .b64 	%fd<125>;

	ld.param.u64 	%rd13, [_Z33SquaredDistanceTransform_stanfordPtPhPfS0_PiS2_S1_S2_S1__param_0];
	ld.param.u64 	%rd17, [_Z33SquaredDistanceTransform_stanfordPtPhPfS0_PiS2_S1_S2_S1__param_1];
	ld.param.u64 	%rd18, [_Z33SquaredDistanceTransform_stanfordPtPhPfS0_PiS2_S1_S2_S1__param_2];
	ld.param.u64 	%rd19, [_Z33SquaredDistanceTransform_stanfordPtPhPfS0_PiS2_S1_S2_S1__param_3];
	ld.param.u64 	%rd14, [_Z33SquaredDistanceTransform_stanfordPtPhPfS0_PiS2_S1_S2_S1__param_4];
	ld.param.u64 	%rd15, [_Z33SquaredDistanceTransform_stanfordPtPhPfS0_PiS2_S1_S2_S1__param_5];
	ld.param.u64 	%rd20, [_Z33SquaredDistanceTransform_stanfordPtPhPfS0_PiS2_S1_S2_S1__param_6];
	ld.param.u64 	%rd16, [_Z33SquaredDistanceTransform_stanfordPtPhPfS0_PiS2_S1_S2_S1__param_7];
	ld.param.u64 	%rd21, [_Z33SquaredDistanceTransform_stanfordPtPhPfS0_PiS2_S1_S2_S1__param_8];
	cvta.to.global.u64 	%rd1, %rd19;
	cvta.to.global.u64 	%rd2, %rd18;
	cvta.to.global.u64 	%rd3, %rd17;
	cvta.to.global.u64 	%rd22, %rd20;
	cvta.to.global.u64 	%rd23, %rd21;
	ld.global.f32 	%f1, [%rd23];
	ld.global.f32 	%f218, [%rd23+4];
	ld.global.f32 	%f2, [%rd23+24];
	ld.global.f32 	%f3, [%rd23+28];
	ld.global.f32 	%f4, [%rd23+20];
	ld.global.f32 	%f219, [%rd23+8];
	cvt.rzi.s32.f32 	%r1, %f219;
	ld.global.f32 	%f220, [%rd23+12];
	cvt.rzi.s32.f32 	%r2, %f220;
	ld.global.f32 	%f221, [%rd23+16];
	cvt.rzi.s32.f32 	%r3, %f221;
	ld.global.f32 	%f5, [%rd22];
	ld.global.f32 	%f6, [%rd22+4];
	ld.global.f32 	%f7, [%rd22+8];
	ld.global.f32 	%f8, [%rd22+12];
	ld.global.f32 	%f9, [%rd22+16];
	ld.global.f32 	%f10, [%rd22+20];
	div.rn.f32 	%f222, %f218, %f1;
	mov.f32 	%f223, 0f3F000000;
	copysign.f32 	%f224, %f222, %f223;
	add.rz.f32 	%f225, %f222, %f224;
	cvt.rzi.f32.f32 	%f226, %f225;
	cvt.rzi.s32.f32 	%r4, %f226;
	mov.u32 	%r377, %tid.x;
	mov.u32 	%r378, %ctaid.x;
	mov.u32 	%r379, %ntid.x;
	mad.lo.s32 	%r5, %r378, %r379, %r377;
	mul.lo.s32 	%r6, %r2, %r1;
	mul.lo.s32 	%r380, %r6, %r3;
	setp.ge.s32 	%p1, %r5, %r380;
	@%p1 bra 	$L__BB10_422;
	cvta.to.global.u64 	%rd24, %rd16;
	div.s32 	%r381, %r5, %r6;
	rem.s32 	%r7, %r381, %r3;
	div.s32 	%r382, %r5, %r1;
	rem.s32 	%r8, %r382, %r2;
	mul.lo.s32 	%r383, %r382, %r1;
	sub.s32 	%r9, %r5, %r383;
	ld.global.u32 	%r10, [%rd24];
	setp.ne.s32 	%p2, %r10, 1;
	@%p2 bra 	$L__BB10_7;
	cvt.rn.f32.s32 	%f228, %r7;
	mul.f32 	%f1024, %f1, %f228;
	cvt.rn.f32.s32 	%f230, %r9;
	shr.u32 	%r384, %r3, 31;
	add.s32 	%r385, %r3, %r384;
	shr.s32 	%r386, %r385, 1;
	cvt.rn.f32.s32 	%f231, %r386;
	sub.f32 	%f232, %f230, %f231;
	mul.f32 	%f1023, %f1, %f232;
	cvt.rn.f32.s32 	%f234, %r8;
	fma.rn.f32 	%f1022, %f1, %f234, %f7;
	setp.geu.f32 	%p3, %f1023, %f5;
	setp.leu.f32 	%p4, %f1023, %f6;
	setp.geu.f32 	%p5, %f1022, %f7;
	and.pred  	%p6, %p3, %p5;
	and.pred  	%p7, %p6, %p4;
	setp.leu.f32 	%p8, %f1022, %f8;
	and.pred  	%p9, %p7, %p8;
	setp.geu.f32 	%p10, %f1024, %f9;
	and.pred  	%p11, %p9, %p10;
	setp.leu.f32 	%p12, %f1024, %f10;
	and.pred  	%p13, %p11, %p12;
	@%p13 bra 	$L__BB10_4;
	cvt.s64.s32 	%rd225, %r5;
	mul.wide.s32 	%rd226, %r5, 4;
	add.s64 	%rd227, %rd2, %rd226;
	mov.b32 	%r964, 1157234688;
	st.global.u32 	[%rd227], %r964;
	add.s64 	%rd228, %rd1, %rd225;
	mov.b16 	%rs105, 3;
	st.global.u8 	[%rd228], %rs105;
	bra.uni 	$L__BB10_422;
$L__BB10_4:
	abs.f32 	%f236, %f1024;
	cvt.f64.f32 	%fd9, %f236;
	add.f64 	%fd10, %fd9, 0d3FFB333333333333;
	mul.f32 	%f237, %f2, 0f3F000000;
	cvt.f64.f32 	%fd11, %f237;
	mul.f64 	%fd12, %fd10, %fd11;
	cvt.f64.f32 	%fd13, %f4;
	div.rn.f64 	%fd14, %fd12, %fd13;
	cvt.rn.f32.f64 	%f238, %fd14;
	mul.f32 	%f239, %f3, 0f3F000000;
	cvt.f64.f32 	%fd15, %f239;
	mul.f64 	%fd16, %fd10, %fd15;
	div.rn.f64 	%fd1, %fd16, %fd13;
	abs.f32 	%f240, %f1023;
	setp.gt.f32 	%p14, %f240, %f238;
	@%p14 bra 	$L__BB10_6;
	cvt.rn.f32.f64 	%f241, %fd1;
	sub.f32 	%f242, %f1022, %f7;
	cvt.f64.f32 	%fd17, %f242;
	add.f64 	%fd18, %fd17, 0dBFF0000000000000;
	abs.f64 	%fd19, %fd18;
	cvt.f64.f32 	%fd20, %f241;
	setp.leu.f64 	%p15, %fd19, %fd20;
	@%p15 bra 	$L__BB10_7;
$L__BB10_6:
	cvt.s64.s32 	%rd221, %r5;
	mul.wide.s32 	%rd222, %r5, 4;
	add.s64 	%rd223, %rd2, %rd222;
	mov.b32 	%r963, 1157234688;
	st.global.u32 	[%rd223], %r963;
	add.s64 	%rd224, %rd1, %rd221;
	mov.b16 	%rs104, 4;
	st.global.u8 	[%rd224], %rs104;
	bra.uni 	$L__BB10_422;
$L__BB10_7:
	setp.ne.s32 	%p16, %r10, 2;
	@%p16 bra 	$L__BB10_13;
	cvt.rn.f32.s32 	%f243, %r7;
	mul.f32 	%f1024, %f1, %f243;
	cvt.rn.f32.s32 	%f245, %r9;
	mul.f32 	%f1023, %f1, %f245;
	cvt.rn.f32.s32 	%f247, %r8;
	fma.rn.f32 	%f1022, %f1, %f247, %f7;
	setp.geu.f32 	%p17, %f1023, %f5;
	setp.leu.f32 	%p18, %f1023, %f6;
	setp.geu.f32 	%p19, %f1022, %f7;
	and.pred  	%p20, %p17, %p19;
	and.pred  	%p21, %p20, %p18;
	setp.leu.f32 	%p22, %f1022, %f8;
	and.pred  	%p23, %p21, %p22;
	setp.geu.f32 	%p24, %f1024, %f9;
	and.pred  	%p25, %p23, %p24;
	setp.leu.f32 	%p26, %f1024, %f10;
	and.pred  	%p27, %p25, %p26;
	@%p27 bra 	$L__BB10_10;
	cvt.s64.s32 	%rd217, %r5;
	mul.wide.s32 	%rd218, %r5, 4;
	add.s64 	%rd219, %rd2, %rd218;
	mov.b32 	%r962, 1157234688;
	st.global.u32 	[%rd219], %r962;
	add.s64 	%rd220, %rd1, %rd217;
	mov.b16 	%rs103, 3;
	st.global.u8 	[%rd220], %rs103;
	bra.uni 	$L__BB10_422;
$L__BB10_10:
	add.f32 	%f249, %f1024, %f1023;
	cvt.f64.f32 	%fd21, %f249;
	add.f64 	%fd22, %fd21, %fd21;
	mul.f64 	%fd23, %fd22, %fd21;
	cvt.rn.f32.f64 	%f250, %fd23;
	sqrt.rn.f32 	%f251, %f250;
	mul.f32 	%f252, %f251, 0f3F000000;
	setp.le.f32 	%p28, %f1023, %f1024;
	selp.f32 	%f253, %f1023, %f1024, %p28;
	add.f32 	%f254, %f253, %f253;
	mul.f32 	%f255, %f253, %f254;
	sqrt.rn.f32 	%f256, %f255;
	sub.f32 	%f257, %f252, %f256;
	cvt.f64.f32 	%fd24, %f252;
	add.f64 	%fd25, %fd24, 0d3FFB333333333333;
	mul.f32 	%f258, %f2, 0f3F000000;
	cvt.f64.f32 	%fd26, %f258;
	mul.f64 	%fd27, %fd25, %fd26;
	cvt.f64.f32 	%fd28, %f4;
	div.rn.f64 	%fd29, %fd27, %fd28;
	cvt.rn.f32.f64 	%f259, %fd29;
	mul.f32 	%f260, %f3, 0f3F000000;
	cvt.f64.f32 	%fd30, %f260;
	mul.f64 	%fd31, %fd25, %fd30;
	div.rn.f64 	%fd2, %fd31, %fd28;
	abs.f32 	%f261, %f257;
	setp.gt.f32 	%p29, %f261, %f259;
	@%p29 bra 	$L__BB10_12;
	cvt.rn.f32.f64 	%f262, %fd2;
	sub.f32 	%f263, %f1022, %f7;
	cvt.f64.f32 	%fd32, %f263;
	add.f64 	%fd33, %fd32, 0dBFF0000000000000;
	abs.f64 	%fd34, %fd33;
	cvt.f64.f32 	%fd35, %f262;
	setp.leu.f64 	%p30, %fd34, %fd35;
	@%p30 bra 	$L__BB10_13;
$L__BB10_12:
	cvt.s64.s32 	%rd213, %r5;
	mul.wide.s32 	%rd214, %r5, 4;
	add.s64 	%rd215, %rd2, %rd214;
	mov.b32 	%r961, 1157234688;
	st.global.u32 	[%rd215], %r961;
	add.s64 	%rd216, %rd1, %rd213;
	mov.b16 	%rs102, 4;
	st.global.u8 	[%rd216], %rs102;
	bra.uni 	$L__BB10_422;
$L__BB10_13:
	setp.ne.s32 	%p31, %r10, 3;
	@%p31 bra 	$L__BB10_19;
	cvt.rn.f32.s32 	%f264, %r7;
	shr.u32 	%r387, %r1, 31;
	add.s32 	%r388, %r1, %r387;
	shr.s32 	%r389, %r388, 1;
	cvt.rn.f32.s32 	%f265, %r389;
	sub.f32 	%f266, %f264, %f265;
	mul.f32 	%f1024, %f1, %f266;
	cvt.rn.f32.s32 	%f268, %r9;
	mul.f32 	%f1023, %f1, %f268;
	cvt.rn.f32.s32 	%f270, %r8;
	fma.rn.f32 	%f1022, %f1, %f270, %f7;
	setp.geu.f32 	%p32, %f1023, %f5;
	setp.leu.f32 	%p33, %f1023, %f6;
	setp.geu.f32 	%p34, %f1022, %f7;
	and.pred  	%p35, %p32, %p34;
	and.pred  	%p36, %p35, %p33;
	setp.leu.f32 	%p37, %f1022, %f8;
	and.pred  	%p38, %p36, %p37;
	setp.geu.f32 	%p39, %f1024, %f9;
	and.pred  	%p40, %p38, %p39;
	setp.leu.f32 	%p41, %f1024, %f10;
	and.pred  	%p42, %p40, %p41;
	@%p42 bra 	$L__BB10_16;
	cvt.s64.s32 	%rd209, %r5;
	mul.wide.s32 	%rd210, %r5, 4;
	add.s64 	%rd211, %rd2, %rd210;
	mov.b32 	%r960, 1157234688;
	st.global.u32 	[%rd211], %r960;
	add.s64 	%rd212, %rd1, %rd209;
	mov.b16 	%rs101, 3;
	st.global.u8 	[%rd212], %rs101;
	bra.uni 	$L__BB10_422;
$L__BB10_16:
	abs.f32 	%f272, %f1023;
	cvt.f64.f32 	%fd36, %f272;
	add.f64 	%fd37, %fd36, 0d3FFB333333333333;
	mul.f32 	%f273, %f2, 0f3F000000;
	cvt.f64.f32 	%fd38, %f273;
	mul.f64 	%fd39, %fd37, %fd38;
	cvt.f64.f32 	%fd40, %f4;
	div.rn.f64 	%fd41, %fd39, %fd40;
	cvt.rn.f32.f64 	%f274, %fd41;
	mul.f32 	%f275, %f3, 0f3F000000;
	cvt.f64.f32 	%fd42, %f275;
	mul.f64 	%fd43, %fd37, %fd42;
	div.rn.f64 	%fd3, %fd43, %fd40;
	abs.f32 	%f276, %f1024;
	setp.gt.f32 	%p43, %f276, %f274;
	@%p43 bra 	$L__BB10_18;
	cvt.rn.f32.f64 	%f277, %fd3;
	sub.f32 	%f278, %f1022, %f7;
	cvt.f64.f32 	%fd44, %f278;
	add.f64 	%fd45, %fd44, 0dBFF0000000000000;
	abs.f64 	%fd46, %fd45;
	cvt.f64.f32 	%fd47, %f277;
	setp.leu.f64 	%p44, %fd46, %fd47;
	@%p44 bra 	$L__BB10_19;
$L__BB10_18:
	cvt.s64.s32 	%rd205, %r5;
	mul.wide.s32 	%rd206, %r5, 4;
	add.s64 	%rd207, %rd2, %rd206;
	mov.b32 	%r959, 1157234688;
	st.global.u32 	[%rd207], %r959;
	add.s64 	%rd208, %rd1, %rd205;
	mov.b16 	%rs100, 4;
	st.global.u8 	[%rd208], %rs100;
	bra.uni 	$L__BB10_422;
$L__BB10_19:
	setp.ne.s32 	%p45, %r10, 4;
	@%p45 bra 	$L__BB10_25;
	neg.s32 	%r390, %r9;
	cvt.rn.f32.s32 	%f279, %r390;
	mul.f32 	%f1024, %f1, %f279;
	cvt.rn.f32.s32 	%f281, %r7;
	mul.f32 	%f1023, %f1, %f281;
	cvt.rn.f32.s32 	%f283, %r8;
	fma.rn.f32 	%f1022, %f1, %f283, %f7;
	setp.geu.f32 	%p46, %f1023, %f5;
	setp.leu.f32 	%p47, %f1023, %f6;
	setp.geu.f32 	%p48, %f1022, %f7;
	and.pred  	%p49, %p46, %p48;
	and.pred  	%p50, %p49, %p47;
	setp.leu.f32 	%p51, %f1022, %f8;
	and.pred  	%p52, %p50, %p51;
	setp.geu.f32 	%p53, %f1024, %f9;
	and.pred  	%p54, %p52, %p53;
	setp.leu.f32 	%p55, %f1024, %f10;
	and.pred  	%p56, %p54, %p55;
	@%p56 bra 	$L__BB10_22;
	cvt.s64.s32 	%rd201, %r5;
	mul.wide.s32 	%rd202, %r5, 4;
	add.s64 	%rd203, %rd2, %rd202;
	mov.b32 	%r958, 1157234688;
	st.global.u32 	[%rd203], %r958;
	add.s64 	%rd204, %rd1, %rd201;
	mov.b16 	%rs99, 3;
	st.global.u8 	[%rd204], %rs99;
	bra.uni 	$L__BB10_422;
$L__BB10_22:
	abs.f32 	%f285, %f1023;
	abs.f32 	%f286, %f1024;
	add.f32 	%f287, %f285, %f286;
	cvt.f64.f32 	%fd48, %f287;
	add.f64 	%fd49, %fd48, %fd48;
	mul.f64 	%fd50, %fd49, %fd48;
	cvt.rn.f32.f64 	%f288, %fd50;
	sqrt.rn.f32 	%f289, %f288;
	mul.f32 	%f290, %f289, 0f3F000000;
	setp.le.f32 	%p57, %f285, %f286;
	selp.f32 	%f291, %f285, %f286, %p57;
	add.f32 	%f292, %f291, %f291;
	mul.f32 	%f293, %f291, %f292;
	sqrt.rn.f32 	%f294, %f293;
	sub.f32 	%f295, %f290, %f294;
	cvt.f64.f32 	%fd51, %f290;
	add.f64 	%fd52, %fd51, 0d3FFB333333333333;
	mul.f32 	%f296, %f2, 0f3F000000;
	cvt.f64.f32 	%fd53, %f296;
	mul.f64 	%fd54, %fd52, %fd53;
	cvt.f64.f32 	%fd55, %f4;
	div.rn.f64 	%fd56, %fd54, %fd55;
	cvt.rn.f32.f64 	%f297, %fd56;
	mul.f32 	%f298, %f3, 0f3F000000;
	cvt.f64.f32 	%fd57, %f298;
	mul.f64 	%fd58, %fd52, %fd57;
	div.rn.f64 	%fd4, %fd58, %fd55;
	abs.f32 	%f299, %f295;
	setp.gt.f32 	%p58, %f299, %f297;
	@%p58 bra 	$L__BB10_24;
	cvt.rn.f32.f64 	%f300, %fd4;
	sub.f32 	%f301, %f1022, %f7;
	cvt.f64.f32 	%fd59, %f301;
	add.f64 	%fd60, %fd59, 0dBFF0000000000000;
	abs.f64 	%fd61, %fd60;
	cvt.f64.f32 	%fd62, %f300;
	setp.leu.f64 	%p59, %fd61, %fd62;
	@%p59 bra 	$L__BB10_25;
$L__BB10_24:
	cvt.s64.s32 	%rd197, %r5;
	mul.wide.s32 	%rd198, %r5, 4;
	add.s64 	%rd199, %rd2, %rd198;
	mov.b32 	%r957, 1157234688;
	st.global.u32 	[%rd199], %r957;
	add.s64 	%rd200, %rd1, %rd197;
	mov.b16 	%rs98, 4;
	st.global.u8 	[%rd200], %rs98;
	bra.uni 	$L__BB10_422;
$L__BB10_25:
	setp.ne.s32 	%p60, %r10, 5;
	@%p60 bra 	$L__BB10_31;
	cvt.rn.f32.s32 	%f302, %r7;
	neg.f32 	%f303, %f302;
	mul.f32 	%f1024, %f1, %f303;
	cvt.rn.f32.s32 	%f305, %r9;
	shr.u32 	%r391, %r1, 31;
	add.s32 	%r392, %r1, %r391;
	shr.s32 	%r393, %r392, 1;
	cvt.rn.f32.s32 	%f306, %r393;
	sub.f32 	%f307, %f305, %f306;
	neg.f32 	%f308, %f307;
	mul.f32 	%f1023, %f1, %f308;
	cvt.rn.f32.s32 	%f310, %r8;
	fma.rn.f32 	%f1022, %f1, %f310, %f7;
	setp.geu.f32 	%p61, %f1023, %f5;
	setp.leu.f32 	%p62, %f1023, %f6;
	setp.geu.f32 	%p63, %f1022, %f7;
	and.pred  	%p64, %p61, %p63;
	and.pred  	%p65, %p64, %p62;
	setp.leu.f32 	%p66, %f1022, %f8;
	and.pred  	%p67, %p65, %p66;
	setp.geu.f32 	%p68, %f1024, %f9;
	and.pred  	%p69, %p67, %p68;
	setp.leu.f32 	%p70, %f1024, %f10;
	and.pred  	%p71, %p69, %p70;
	@%p71 bra 	$L__BB10_28;
	cvt.s64.s32 	%rd193, %r5;
	mul.wide.s32 	%rd194, %r5, 4;
	add.s64 	%rd195, %rd2, %rd194;
	mov.b32 	%r956, 1157234688;
	st.global.u32 	[%rd195], %r956;
	add.s64 	%rd196, %rd1, %rd193;
	mov.b16 	%rs97, 3;
	st.global.u8 	[%rd196], %rs97;
	bra.uni 	$L__BB10_422;
$L__BB10_28:
	abs.f32 	%f312, %f1024;
	cvt.f64.f32 	%fd63, %f312;
	add.f64 	%fd64, %fd63, 0d3FFB333333333333;
	mul.f32 	%f313, %f2, 0f3F000000;
	cvt.f64.f32 	%fd65, %f313;
	mul.f64 	%fd66, %fd64, %fd65;
	cvt.f64.f32 	%fd67, %f4;
	div.rn.f64 	%fd68, %fd66, %fd67;
	cvt.rn.f32.f64 	%f314, %fd68;
	mul.f32 	%f315, %f3, 0f3F000000;
	cvt.f64.f32 	%fd69, %f315;
	mul.f64 	%fd70, %fd64, %fd69;
	div.rn.f64 	%fd5, %fd70, %fd67;
	abs.f32 	%f316, %f1023;
	setp.gt.f32 	%p72, %f316, %f314;
	@%p72 bra 	$L__BB10_30;
	cvt.rn.f32.f64 	%f317, %fd5;
	sub.f32 	%f318, %f1022, %f7;
	cvt.f64.f32 	%fd71, %f318;
	add.f64 	%fd72, %fd71, 0dBFF0000000000000;
	abs.f64 	%fd73, %fd72;
	cvt.f64.f32 	%fd74, %f317;
	setp.leu.f64 	%p73, %fd73, %fd74;
	@%p73 bra 	$L__BB10_31;
$L__BB10_30:
	cvt.s64.s32 	%rd189, %r5;
	mul.wide.s32 	%rd190, %r5, 4;
	add.s64 	%rd191, %rd2, %rd190;
	mov.b32 	%r955, 1157234688;
	st.global.u32 	[%rd191], %r955;
	add.s64 	%rd192, %rd1, %rd189;
	mov.b16 	%rs96, 4;
	st.global.u8 	[%rd192], %rs96;
	bra.uni 	$L__BB10_422;
$L__BB10_31:
	setp.ne.s32 	%p74, %r10, 6;
	@%p74 bra 	$L__BB10_37;
	neg.s32 	%r394, %r7;
	cvt.rn.f32.s32 	%f319, %r394;
	mul.f32 	%f1024, %f1, %f319;
	neg.s32 	%r395, %r9;
	cvt.rn.f32.s32 	%f321, %r395;
	mul.f32 	%f1023, %f1, %f321;
	cvt.rn.f32.s32 	%f323, %r8;
	fma.rn.f32 	%f1022, %f1, %f323, %f7;
	setp.geu.f32 	%p75, %f1023, %f5;
	setp.leu.f32 	%p76, %f1023, %f6;
	setp.geu.f32 	%p77, %f1022, %f7;
	and.pred  	%p78, %p75, %p77;
	and.pred  	%p79, %p78, %p76;
	setp.leu.f32 	%p80, %f1022, %f8;
	and.pred  	%p81, %p79, %p80;
	setp.geu.f32 	%p82, %f1024, %f9;
	and.pred  	%p83, %p81, %p82;
	setp.leu.f32 	%p84, %f1024, %f10;
	and.pred  	%p85, %p83, %p84;
	@%p85 bra 	$L__BB10_34;
	cvt.s64.s32 	%rd185, %r5;
	mul.wide.s32 	%rd186, %r5, 4;
	add.s64 	%rd187, %rd2, %rd186;
	mov.b32 	%r954, 1157234688;
	st.global.u32 	[%rd187], %r954;
	add.s64 	%rd188, %rd1, %rd185;
	mov.b16 	%rs95, 3;
	st.global.u8 	[%rd188], %rs95;
	bra.uni 	$L__BB10_422;
$L__BB10_34:
	abs.f32 	%f325, %f1023;
	abs.f32 	%f326, %f1024;
	add.f32 	%f327, %f326, %f325;
	cvt.f64.f32 	%fd75, %f327;
	add.f64 	%fd76, %fd75, %fd75;
	mul.f64 	%fd77, %fd76, %fd75;
	cvt.rn.f32.f64 	%f328, %fd77;
	sqrt.rn.f32 	%f329, %f328;
	mul.f32 	%f330, %f329, 0f3F000000;
	setp.le.f32 	%p86, %f325, %f326;
	selp.f32 	%f331, %f325, %f326, %p86;
	add.f32 	%f332, %f331, %f331;
	mul.f32 	%f333, %f331, %f332;
	sqrt.rn.f32 	%f334, %f333;
	sub.f32 	%f335, %f330, %f334;
	cvt.f64.f32 	%fd78, %f330;
	add.f64 	%fd79, %fd78, 0d3FFB333333333333;
	mul.f32 	%f336, %f2, 0f3F000000;
	cvt.f64.f32 	%fd80, %f336;
	mul.f64 	%fd81, %fd79, %fd80;
	cvt.f64.f32 	%fd82, %f4;
	div.rn.f64 	%fd83, %fd81, %fd82;
	cvt.rn.f32.f64 	%f337, %fd83;
	mul.f32 	%f338, %f3, 0f3F000000;
	cvt.f64.f32 	%fd84, %f338;
	mul.f64 	%fd85, %fd79, %fd84;
	div.rn.f64 	%fd6, %fd85, %fd82;
	abs.f32 	%f339, %f335;
	setp.gt.f32 	%p87, %f339, %f337;
	@%p87 bra 	$L__BB10_36;
	cvt.rn.f32.f64 	%f340, %fd6;
	sub.f32 	%f341, %f1022, %f7;
	cvt.f64.f32 	%fd86, %f341;
	add.f64 	%fd87, %fd86, 0dBFF0000000000000;
	abs.f64 	%fd88, %fd87;
	cvt.f64.f32 	%fd89, %f340;
	setp.leu.f64 	%p88, %fd88, %fd89;
	@%p88 bra 	$L__BB10_37;
$L__BB10_36:
	cvt.s64.s32 	%rd181, %r5;
	mul.wide.s32 	%rd182, %r5, 4;
	add.s64 	%rd183, %rd2, %rd182;
	mov.b32 	%r953, 1157234688;
	st.global.u32 	[%rd183], %r953;
	add.s64 	%rd184, %rd1, %rd181;
	mov.b16 	%rs94, 4;
	st.global.u8 	[%rd184], %rs94;
	bra.uni 	$L__BB10_422;
$L__BB10_37:
	setp.ne.s32 	%p89, %r10, 7;
	@%p89 bra 	$L__BB10_43;
	cvt.rn.f32.s32 	%f342, %r7;
	shr.u32 	%r396, %r1, 31;
	add.s32 	%r397, %r1, %r396;
	shr.s32 	%r398, %r397, 1;
	cvt.rn.f32.s32 	%f343, %r398;
	sub.f32 	%f344, %f342, %f343;
	neg.f32 	%f345, %f344;
	mul.f32 	%f1024, %f1, %f345;
	cvt.rn.f32.s32 	%f347, %r9;
	neg.f32 	%f348, %f347;
	mul.f32 	%f1023, %f1, %f348;
	cvt.rn.f32.s32 	%f350, %r8;
	fma.rn.f32 	%f1022, %f1, %f350, %f7;
	setp.geu.f32 	%p90, %f1023, %f5;
	setp.leu.f32 	%p91, %f1023, %f6;
	setp.geu.f32 	%p92, %f1022, %f7;
	and.pred  	%p93, %p90, %p92;
	and.pred  	%p94, %p93, %p91;
	setp.leu.f32 	%p95, %f1022, %f8;
	and.pred  	%p96, %p94, %p95;
	setp.geu.f32 	%p97, %f1024, %f9;
	and.pred  	%p98, %p96, %p97;
	setp.leu.f32 	%p99, %f1024, %f10;
	and.pred  	%p100, %p98, %p99;
	@%p100 bra 	$L__BB10_40;
	cvt.s64.s32 	%rd177, %r5;
	mul.wide.s32 	%rd178, %r5, 4;
	add.s64 	%rd179, %rd2, %rd178;
	mov.b32 	%r952, 1157234688;
	st.global.u32 	[%rd179], %r952;
	add.s64 	%rd180, %rd1, %rd177;
	mov.b16 	%rs93, 3;
	st.global.u8 	[%rd180], %rs93;
	bra.uni 	$L__BB10_422;
$L__BB10_40:
	abs.f32 	%f352, %f1023;
	cvt.f64.f32 	%fd90, %f352;
	add.f64 	%fd91, %fd90, 0d3FFB333333333333;
	mul.f32 	%f353, %f2, 0f3F000000;
	cvt.f64.f32 	%fd92, %f353;
	mul.f64 	%fd93, %fd91, %fd92;
	cvt.f64.f32 	%fd94, %f4;
	div.rn.f64 	%fd95, %fd93, %fd94;
	cvt.rn.f32.f64 	%f354, %fd95;
	mul.f32 	%f355, %f3, 0f3F000000;
	cvt.f64.f32 	%fd96, %f355;
	mul.f64 	%fd97, %fd91, %fd96;
	div.rn.f64 	%fd7, %fd97, %fd94;
	abs.f32 	%f356, %f1024;
	setp.gt.f32 	%p101, %f356, %f354;
	@%p101 bra 	$L__BB10_42;
	cvt.rn.f32.f64 	%f357, %fd7;
	sub.f32 	%f358, %f1022, %f7;
	cvt.f64.f32 	%fd98, %f358;
	add.f64 	%fd99, %fd98, 0dBFF0000000000000;
	abs.f64 	%fd100, %fd99;
	cvt.f64.f32 	%fd101, %f357;
	setp.leu.f64 	%p102, %fd100, %fd101;
	@%p102 bra 	$L__BB10_43;
$L__BB10_42:
	cvt.s64.s32 	%rd173, %r5;
	mul.wide.s32 	%rd174, %r5, 4;
	add.s64 	%rd175, %rd2, %rd174;
	mov.b32 	%r951, 1157234688;
	st.global.u32 	[%rd175], %r951;
	add.s64 	%rd176, %rd1, %rd173;
	mov.b16 	%rs92, 4;
	st.global.u8 	[%rd176], %rs92;
	bra.uni 	$L__BB10_422;
$L__BB10_43:
	setp.ne.s32 	%p103, %r10, 8;
	@%p103 bra 	$L__BB10_49;
	cvt.rn.f32.s32 	%f359, %r7;
	mul.f32 	%f1024, %f1, %f359;
	neg.s32 	%r399, %r9;
	cvt.rn.f32.s32 	%f361, %r399;
	mul.f32 	%f1023, %f1, %f361;
	cvt.rn.f32.s32 	%f363, %r8;
	fma.rn.f32 	%f1022, %f1, %f363, %f7;
	setp.geu.f32 	%p104, %f1023, %f5;
	setp.leu.f32 	%p105, %f1023, %f6;
	setp.geu.f32 	%p106, %f1022, %f7;
	and.pred  	%p107, %p104, %p106;
	and.pred  	%p108, %p107, %p105;
	setp.leu.f32 	%p109, %f1022, %f8;
	and.pred  	%p110, %p108, %p109;
	setp.geu.f32 	%p111, %f1024, %f9;
	and.pred  	%p112, %p110, %p111;
	setp.leu.f32 	%p113, %f1024, %f10;
	and.pred  	%p114, %p112, %p113;
	@%p114 bra 	$L__BB10_46;
	cvt.s64.s32 	%rd169, %r5;
	mul.wide.s32 	%rd170, %r5, 4;
	add.s64 	%rd171, %rd2, %rd170;
	mov.b32 	%r950, 1157234688;
	st.global.u32 	[%rd171], %r950;
	add.s64 	%rd172, %rd1, %rd169;
	mov.b16 	%rs91, 3;
	st.global.u8 	[%rd172], %rs91;
	bra.uni 	$L__BB10_422;
$L__BB10_46:
	abs.f32 	%f365, %f1023;
	abs.f32 	%f366, %f1024;
	add.f32 	%f367, %f366, %f365;
	cvt.f64.f32 	%fd102, %f367;
	add.f64 	%fd103, %fd102, %fd102;
	mul.f64 	%fd104, %fd103, %fd102;
	cvt.rn.f32.f64 	%f368, %fd104;
	sqrt.rn.f32 	%f369, %f368;
	mul.f32 	%f370, %f369, 0f3F000000;
	setp.le.f32 	%p115, %f1023, %f1024;
	selp.f32 	%f371, %f1023, %f1024, %p115;
	add.f32 	%f372, %f371, %f371;
	mul.f32 	%f373, %f371, %f372;
	sqrt.rn.f32 	%f374, %f373;
	sub.f32 	%f375, %f370, %f374;
	cvt.f64.f32 	%fd105, %f370;
	add.f64 	%fd106, %fd105, 0d3FFB333333333333;
	mul.f32 	%f376, %f2, 0f3F000000;
	cvt.f64.f32 	%fd107, %f376;
	mul.f64 	%fd108, %fd106, %fd107;
	cvt.f64.f32 	%fd109, %f4;
	div.rn.f64 	%fd110, %fd108, %fd109;
	cvt.rn.f32.f64 	%f377, %fd110;
	mul.f32 	%f378, %f3, 0f3F000000;
	cvt.f64.f32 	%fd111, %f378;
	mul.f64 	%fd112, %fd106, %fd111;
	div.rn.f64 	%fd8, %fd112, %fd109;
	abs.f32 	%f379, %f375;
	setp.gt.f32 	%p116, %f379, %f377;
	@%p116 bra 	$L__BB10_48;
	cvt.rn.f32.f64 	%f380, %fd8;
	sub.f32 	%f381, %f1022, %f7;
	cvt.f64.f32 	%fd113, %f381;
	add.f64 	%fd114, %fd113, 0dBFF0000000000000;
	abs.f64 	%fd115, %fd114;
	cvt.f64.f32 	%fd116, %f380;
	setp.leu.f64 	%p117, %fd115, %fd116;
	@%p117 bra 	$L__BB10_49;
$L__BB10_48:
	cvt.s64.s32 	%rd165, %r5;
	mul.wide.s32 	%rd166, %r5, 4;
	add.s64 	%rd167, %rd2, %rd166;
	mov.b32 	%r949, 1157234688;
	st.global.u32 	[%rd167], %r949;
	add.s64 	%rd168, %rd1, %rd165;
	mov.b16 	%rs90, 4;
	st.global.u8 	[%rd168], %rs90;
	bra.uni 	$L__BB10_422;
$L__BB10_49:
	setp.neu.f32 	%p118, %f1023, 0f00000000;
	setp.neu.f32 	%p119, %f1022, 0f00000000;
	or.pred  	%p120, %p118, %p119;
	setp.neu.f32 	%p121, %f1024, 0f00000000;
	or.pred  	%p122, %p120, %p121;
	@%p122 bra 	$L__BB10_51;
	cvt.s64.s32 	%rd161, %r5;
	mul.wide.s32 	%rd162, %r5, 4;
	add.s64 	%rd163, %rd2, %rd162;
	mov.b32 	%r948, 1157234688;
	st.global.u32 	[%rd163], %r948;
	add.s64 	%rd164, %rd1, %rd161;
	mov.b16 	%rs89, 4;
	st.global.u8 	[%rd164], %rs89;
	bra.uni 	$L__BB10_422;
$L__BB10_51:
	mul.f32 	%f382, %f1024, %f1024;
	fma.rn.f32 	%f383, %f1023, %f1023, %f382;
	sqrt.rn.f32 	%f59, %f383;
	mul.f32 	%f384, %f59, %f59;
	fma.rn.f32 	%f385, %f1022, %f1022, %f384;
	sqrt.rn.f32 	%f60, %f385;
	div.rn.f32 	%f386, %f1022, %f60;
	abs.f32 	%f387, %f386;
	fma.rn.f32 	%f388, %f387, 0fBF000000, 0f3F000000;
	rsqrt.approx.ftz.f32 	%f389, %f388;
	mul.f32 	%f390, %f389, %f388;
	mul.f32 	%f391, %f389, 0fBF000000;
	fma.rn.f32 	%f392, %f390, %f391, 0f3F000000;
	fma.rn.f32 	%f393, %f390, %f392, %f390;
	setp.eq.f32 	%p123, %f387, 0f3F800000;
	selp.f32 	%f394, 0f00000000, %f393, %p123;
	setp.gt.f32 	%p124, %f387, 0f3F0F5C29;
	selp.f32 	%f395, %f394, %f387, %p124;
	mul.f32 	%f396, %f395, %f395;
	fma.rn.f32 	%f397, %f396, 0f3D4DD2F7, 0f3C99CA97;
	fma.rn.f32 	%f398, %f397, %f396, 0f3D3F90E8;
	fma.rn.f32 	%f399, %f398, %f396, 0f3D993CCF;
	fma.rn.f32 	%f400, %f399, %f396, 0f3E2AAC04;
	mul.f32 	%f401, %f396, %f400;
	fma.rn.f32 	%f402, %f401, %f395, %f395;
	mul.f32 	%f403, %f402, 0fC0000000;
	fma.rn.f32 	%f404, 0f3F6EE581, 0f3FD774EB, %f403;
	selp.f32 	%f405, %f404, %f402, %p124;
	setp.num.f32 	%p125, %f405, %f405;
	copysign.f32 	%f406, %f386, %f405;
	selp.f32 	%f61, %f406, %f405, %p125;
	setp.geu.f32 	%p126, %f1023, 0f00000000;
	@%p126 bra 	$L__BB10_53;
	div.rn.f32 	%f430, %f1024, %f59;
	abs.f32 	%f431, %f430;
	fma.rn.f32 	%f432, %f431, 0fBF000000, 0f3F000000;
	rsqrt.approx.ftz.f32 	%f433, %f432;
	mul.f32 	%f434, %f432, %f433;
	mul.f32 	%f435, %f433, 0fBF000000;
	fma.rn.f32 	%f436, %f434, %f435, 0f3F000000;
	fma.rn.f32 	%f437, %f434, %f436, %f434;
	setp.eq.f32 	%p130, %f431, 0f3F800000;
	selp.f32 	%f438, 0f00000000, %f437, %p130;
	setp.gt.f32 	%p131, %f431, 0f3F0F5C29;
	selp.f32 	%f439, %f438, %f431, %p131;
	mul.f32 	%f440, %f439, %f439;
	fma.rn.f32 	%f441, %f440, 0f3D4DD2F7, 0f3C99CA97;
	fma.rn.f32 	%f442, %f441, %f440, 0f3D3F90E8;
	fma.rn.f32 	%f443, %f442, %f440, 0f3D993CCF;
	fma.rn.f32 	%f444, %f443, %f440, 0f3E2AAC04;
	mul.f32 	%f445, %f440, %f444;
	fma.rn.f32 	%f446, %f445, %f439, %f439;
	mul.f32 	%f447, %f446, 0fC0000000;
	fma.rn.f32 	%f448, 0f3F6EE581, 0f3FD774EB, %f447;
	selp.f32 	%f449, %f448, %f446, %p131;
	setp.num.f32 	%p132, %f449, %f449;
	copysign.f32 	%f450, %f430, %f449;
	selp.f32 	%f1043, %f450, %f449, %p132;
	bra.uni 	$L__BB10_54;
$L__BB10_53:
	div.rn.f32 	%f407, %f1024, %f59;
	abs.f32 	%f408, %f407;
	fma.rn.f32 	%f409, %f408, 0fBF000000, 0f3F000000;
	rsqrt.approx.ftz.f32 	%f410, %f409;
	mul.f32 	%f411, %f409, %f410;
	mul.f32 	%f412, %f410, 0fBF000000;
	fma.rn.f32 	%f413, %f411, %f412, 0f3F000000;
	fma.rn.f32 	%f414, %f411, %f413, %f411;
	setp.eq.f32 	%p127, %f408, 0f3F800000;
	selp.f32 	%f415, 0f00000000, %f414, %p127;
	setp.gt.f32 	%p128, %f408, 0f3F0F5C29;
	selp.f32 	%f416, %f415, %f408, %p128;
	mul.f32 	%f417, %f416, %f416;
	fma.rn.f32 	%f418, %f417, 0f3D4DD2F7, 0f3C99CA97;
	fma.rn.f32 	%f419, %f418, %f417, 0f3D3F90E8;
	fma.rn.f32 	%f420, %f419, %f417, 0f3D993CCF;
	fma.rn.f32 	%f421, %f420, %f417, 0f3E2AAC04;
	mul.f32 	%f422, %f417, %f421;
	fma.rn.f32 	%f423, %f422, %f416, %f416;
	mul.f32 	%f424, %f423, 0fC0000000;
	fma.rn.f32 	%f425, 0f3F6EE581, 0f3FD774EB, %f424;
	selp.f32 	%f426, %f425, %f423, %p128;
	setp.num.f32 	%p129, %f426, %f426;
	copysign.f32 	%f427, %f407, %f426;
	selp.f32 	%f428, %f427, %f426, %p129;
	mov.f32 	%f429, 0f40490FD8;
	sub.f32 	%f1043, %f429, %f428;
$L__BB10_54:
	cvta.to.global.u64 	%rd25, %rd15;
	ld.global.u32 	%r400, [%rd25];
	cvt.rn.f64.s32 	%fd117, %r400;
	rcp.rn.f64 	%fd118, %fd117;
	cvt.rn.f32.f64 	%f451, %fd118;
	cvta.to.global.u64 	%rd26, %rd14;
	ld.global.u32 	%r401, [%rd26];
	cvt.rn.f64.s32 	%fd119, %r401;
	mov.f64 	%fd120, 0d4000000000000000;
	div.rn.f64 	%fd121, %fd120, %fd119;
	cvt.rn.f32.f64 	%f452, %fd121;
	mul.f32 	%f453, %f451, 0f40490FD8;
	mov.f32 	%f454, 0f3FC90FD8;
	sub.f32 	%f455, %f454, %f61;
	div.rn.f32 	%f456, %f455, %f453;
	cvt.rzi.s32.f32 	%r402, %f456;
	mul.f32 	%f457, %f452, 0f40490FD8;
	div.rn.f32 	%f458, %f1043, %f457;
	cvt.rzi.s32.f32 	%r403, %f458;
	mad.lo.s32 	%r404, %r402, %r401, %r403;
	cvta.to.global.u64 	%rd27, %rd13;
	mul.wide.s32 	%rd28, %r404, 2;
	add.s64 	%rd29, %rd27, %rd28;
	ld.global.u16 	%rs1, [%rd29];
	setp.ne.s16 	%p133, %rs1, -1;
	@%p133 bra 	$L__BB10_56;
	mul.wide.s32 	%rd159, %r5, 4;
	add.s64 	%rd160, %rd2, %rd159;
	mov.b32 	%r947, -1082130432;
	st.global.u32 	[%rd160], %r947;
	bra.uni 	$L__BB10_422;
$L__BB10_56:
	cvt.rn.f64.u16 	%fd122, %rs1;
	mul.f64 	%fd123, %fd122, 0d3F60000000000000;
	cvt.rn.f32.f64 	%f65, %fd123;
	cvt.s64.s32 	%rd30, %r5;
	add.s64 	%rd31, %rd3, %rd30;
	ld.global.u8 	%rs2, [%rd31];
	setp.eq.s16 	%p134, %rs2, 0;
	@%p134 bra 	$L__BB10_58;
	mul.wide.s32 	%rd33, %r5, 4;
	add.s64 	%rd34, %rd2, %rd33;
	mov.b32 	%r405, 0;
	st.global.u32 	[%rd34], %r405;
	add.s64 	%rd35, %rd1, %rd30;
	mov.b16 	%rs3, 1;
	st.global.u8 	[%rd35], %rs3;
	bra.uni 	$L__BB10_422;
$L__BB10_58:
	setp.gt.f32 	%p135, %f65, 0f41F00000;
	selp.f32 	%f459, 0f41F00000, %f65, %p135;
	sub.f32 	%f460, %f459, %f60;
	abs.f32 	%f461, %f460;
	cvt.f64.f32 	%fd124, %f461;
	setp.lt.f64 	%p136, %fd124, 0d3F50624DD2F1A9FC;
	div.rn.f32 	%f462, %f460, %f461;
	selp.f32 	%f66, 0fBF800000, %f462, %p136;
	mul.wide.s32 	%rd37, %r5, 4;
	add.s64 	%rd4, %rd2, %rd37;
	st.global.f32 	[%rd4], %f66;
	setp.gt.f32 	%p137, %f66, 0f00000000;
	selp.b16 	%rs4, 0, 2, %p137;
	add.s64 	%rd38, %rd1, %rd30;
	st.global.u8 	[%rd38], %rs4;
	sub.s32 	%r407, %r8, %r4;
	max.s32 	%r1040, %r407, 0;
	sub.s32 	%r408, %r9, %r4;
	max.s32 	%r12, %r408, 0;
	add.s32 	%r13, %r9, %r4;
	add.s32 	%r409, %r13, 1;
	min.s32 	%r14, %r1, %r409;
	setp.ge.s32 	%p138, %r12, %r14;
	mov.b32 	%r991, 0;
	@%p138 bra 	$L__BB10_88;
	sub.s32 	%r411, %r7, %r4;
	max.s32 	%r15, %r411, 0;
	add.s32 	%r412, %r4, %r7;
	add.s32 	%r413, %r412, 1;
	min.s32 	%r16, %r3, %r413;
	min.s32 	%r414, %r8, %r4;
	abs.s32 	%r415, %r414;
	cvt.rn.f32.s32 	%f463, %r415;
	mul.f32 	%f67, %f463, %f463;
	cvt.rn.f32.s32 	%f68, %r4;
	sub.s32 	%r416, %r16, %r15;
	and.b32  	%r17, %r416, 3;
	mad.lo.s32 	%r417, %r15, %r2, %r1040;
	mul.lo.s32 	%r18, %r417, %r1;
	min.s32 	%r418, %r7, %r4;
	abs.s32 	%r419, %r418;
	cvt.rn.f32.s32 	%f464, %r419;
	mul.f32 	%f69, %f464, %f464;
	add.s32 	%r19, %r15, 1;
	sub.s32 	%r420, %r7, %r19;
	abs.s32 	%r421, %r420;
	cvt.rn.f32.s32 	%f465, %r421;
	mul.f32 	%f70, %f465, %f465;
	add.s32 	%r20, %r15, 2;
	sub.s32 	%r422, %r7, %r20;
	abs.s32 	%r423, %r422;
	cvt.rn.f32.s32 	%f466, %r423;
	mul.f32 	%f71, %f466, %f466;
	add.s32 	%r21, %r15, 3;
	sub.s32 	%r22, %r15, %r16;
	mov.b32 	%r991, 0;
	mov.u32 	%r965, %r12;
$L__BB10_60:
	setp.ge.s32 	%p139, %r15, %r16;
	@%p139 bra 	$L__BB10_87;
	setp.eq.s32 	%p140, %r17, 0;
	sub.s32 	%r425, %r9, %r965;
	abs.s32 	%r426, %r425;
	cvt.rn.f32.s32 	%f467, %r426;
	fma.rn.f32 	%f72, %f467, %f467, %f67;
	mov.u32 	%r969, %r15;
	@%p140 bra 	$L__BB10_73;
	add.s32 	%r25, %r18, %r965;
	cvt.s64.s32 	%rd39, %r25;
	add.s64 	%rd40, %rd3, %rd39;
	ld.global.u8 	%rs5, [%rd40];
	setp.eq.s16 	%p141, %rs5, 0;
	@%p141 bra 	$L__BB10_65;
	add.f32 	%f468, %f72, %f69;
	sqrt.rn.f32 	%f469, %f468;
	div.rn.f32 	%f73, %f469, %f68;
	ld.global.f32 	%f470, [%rd4];
	abs.f32 	%f471, %f470;
	setp.geu.f32 	%p142, %f73, %f471;
	mov.b32 	%r991, 1;
	@%p142 bra 	$L__BB10_65;
	mul.f32 	%f472, %f66, %f73;
	st.global.f32 	[%rd4], %f472;
$L__BB10_65:
	setp.eq.s32 	%p143, %r17, 1;
	mov.u32 	%r969, %r19;
	@%p143 bra 	$L__BB10_73;
	add.s32 	%r27, %r25, %r6;
	cvt.s64.s32 	%rd41, %r27;
	add.s64 	%rd42, %rd3, %rd41;
	ld.global.u8 	%rs6, [%rd42];
	setp.eq.s16 	%p144, %rs6, 0;
	@%p144 bra 	$L__BB10_69;
	add.f32 	%f473, %f72, %f70;
	sqrt.rn.f32 	%f474, %f473;
	div.rn.f32 	%f74, %f474, %f68;
	ld.global.f32 	%f475, [%rd4];
	abs.f32 	%f476, %f475;
	setp.geu.f32 	%p145, %f74, %f476;
	mov.b32 	%r991, 1;
	@%p145 bra 	$L__BB10_69;
	mul.f32 	%f477, %f66, %f74;
	st.global.f32 	[%rd4], %f477;
$L__BB10_69:
	setp.eq.s32 	%p146, %r17, 2;
	mov.u32 	%r969, %r20;
	@%p146 bra 	$L__BB10_73;
	add.s32 	%r431, %r27, %r6;
	cvt.s64.s32 	%rd43, %r431;
	add.s64 	%rd44, %rd3, %rd43;
	ld.global.u8 	%rs7, [%rd44];
	setp.eq.s16 	%p147, %rs7, 0;
	mov.u32 	%r969, %r21;
	@%p147 bra 	$L__BB10_73;
	add.f32 	%f478, %f72, %f71;
	sqrt.rn.f32 	%f479, %f478;
	div.rn.f32 	%f75, %f479, %f68;
	ld.global.f32 	%f480, [%rd4];
	abs.f32 	%f481, %f480;
	setp.geu.f32 	%p148, %f75, %f481;
	mov.b32 	%r991, 1;
	mov.u32 	%r969, %r21;
	@%p148 bra 	$L__BB10_73;
	mul.f32 	%f482, %f66, %f75;
	st.global.f32 	[%rd4], %f482;
	mov.u32 	%r969, %r21;
$L__BB10_73:
	setp.gt.u32 	%p149, %r22, -4;
	@%p149 bra 	$L__BB10_87;
$L__BB10_74:
	mad.lo.s32 	%r434, %r969, %r2, %r1040;
	mad.lo.s32 	%r34, %r434, %r1, %r965;
	cvt.s64.s32 	%rd45, %r34;
	add.s64 	%rd46, %rd3, %rd45;
	ld.global.u8 	%rs8, [%rd46];
	setp.eq.s16 	%p150, %rs8, 0;
	@%p150 bra 	$L__BB10_77;
	sub.s32 	%r436, %r7, %r969;
	abs.s32 	%r437, %r436;
	cvt.rn.f32.s32 	%f483, %r437;
	fma.rn.f32 	%f484, %f483, %f483, %f72;
	sqrt.rn.f32 	%f485, %f484;
	div.rn.f32 	%f76, %f485, %f68;
	ld.global.f32 	%f486, [%rd4];
	abs.f32 	%f487, %f486;
	setp.geu.f32 	%p151, %f76, %f487;
	mov.b32 	%r991, 1;
	@%p151 bra 	$L__BB10_77;
	mul.f32 	%f488, %f66, %f76;
	st.global.f32 	[%rd4], %f488;
$L__BB10_77:
	add.s32 	%r36, %r34, %r6;
	cvt.s64.s32 	%rd47, %r36;
	add.s64 	%rd48, %rd3, %rd47;
	ld.global.u8 	%rs9, [%rd48];
	setp.eq.s16 	%p152, %rs9, 0;
	@%p152 bra 	$L__BB10_80;
	not.b32 	%r440, %r969;
	add.s32 	%r441, %r7, %r440;
	abs.s32 	%r442, %r441;
	cvt.rn.f32.s32 	%f489, %r442;
	fma.rn.f32 	%f490, %f489, %f489, %f72;
	sqrt.rn.f32 	%f491, %f490;
	div.rn.f32 	%f77, %f491, %f68;
	ld.global.f32 	%f492, [%rd4];
	abs.f32 	%f493, %f492;
	setp.geu.f32 	%p153, %f77, %f493;
	mov.b32 	%r991, 1;
	@%p153 bra 	$L__BB10_80;
	mul.f32 	%f494, %f66, %f77;
	st.global.f32 	[%rd4], %f494;
$L__BB10_80:
	add.s32 	%r38, %r36, %r6;
	cvt.s64.s32 	%rd49, %r38;
	add.s64 	%rd50, %rd3, %rd49;
	ld.global.u8 	%rs10, [%rd50];
	setp.eq.s16 	%p154, %rs10, 0;
	@%p154 bra 	$L__BB10_83;
	sub.s32 	%r445, %r7, %r969;
	add.s32 	%r446, %r445, -2;
	abs.s32 	%r447, %r446;
	cvt.rn.f32.s32 	%f495, %r447;
	fma.rn.f32 	%f496, %f495, %f495, %f72;
	sqrt.rn.f32 	%f497, %f496;
	div.rn.f32 	%f78, %f497, %f68;
	ld.global.f32 	%f498, [%rd4];
	abs.f32 	%f499, %f498;
	setp.geu.f32 	%p155, %f78, %f499;
	mov.b32 	%r991, 1;
	@%p155 bra 	$L__BB10_83;
	mul.f32 	%f500, %f66, %f78;
	st.global.f32 	[%rd4], %f500;
$L__BB10_83:
	add.s32 	%r449, %r38, %r6;
	cvt.s64.s32 	%rd51, %r449;
	add.s64 	%rd52, %rd3, %rd51;
	ld.global.u8 	%rs11, [%rd52];
	setp.eq.s16 	%p156, %rs11, 0;
	@%p156 bra 	$L__BB10_86;
	sub.s32 	%r451, %r7, %r969;
	add.s32 	%r452, %r451, -3;
	abs.s32 	%r453, %r452;
	cvt.rn.f32.s32 	%f501, %r453;
	fma.rn.f32 	%f502, %f501, %f501, %f72;
	sqrt.rn.f32 	%f503, %f502;
	div.rn.f32 	%f79, %f503, %f68;
	ld.global.f32 	%f504, [%rd4];
	abs.f32 	%f505, %f504;
	setp.geu.f32 	%p157, %f79, %f505;
	mov.b32 	%r991, 1;
	@%p157 bra 	$L__BB10_86;
	mul.f32 	%f506, %f66, %f79;
	st.global.f32 	[%rd4], %f506;
$L__BB10_86:
	add.s32 	%r969, %r969, 4;
	setp.ne.s32 	%p158, %r969, %r16;
	@%p158 bra 	$L__BB10_74;
$L__BB10_87:
	add.s32 	%r965, %r965, 1;
	setp.ne.s32 	%p159, %r965, %r14;
	@%p159 bra 	$L__BB10_60;
$L__BB10_88:
	setp.ge.s32 	%p160, %r12, %r14;
	add.s32 	%r45, %r8, %r4;
	min.s32 	%r46, %r45, %r2;
	@%p160 bra 	$L__BB10_118;
	sub.s32 	%r455, %r7, %r4;
	max.s32 	%r47, %r455, 0;
	add.s32 	%r456, %r4, %r7;
	add.s32 	%r457, %r456, 1;
	min.s32 	%r48, %r3, %r457;
	sub.s32 	%r458, %r8, %r46;
	abs.s32 	%r459, %r458;
	cvt.rn.f32.s32 	%f507, %r459;
	mul.f32 	%f80, %f507, %f507;
	cvt.rn.f32.s32 	%f81, %r4;
	sub.s32 	%r460, %r48, %r47;
	and.b32  	%r49, %r460, 3;
	mad.lo.s32 	%r461, %r47, %r2, %r46;
	mul.lo.s32 	%r50, %r461, %r1;
	min.s32 	%r462, %r7, %r4;
	abs.s32 	%r463, %r462;
	cvt.rn.f32.s32 	%f508, %r463;
	mul.f32 	%f82, %f508, %f508;
	add.s32 	%r51, %r47, 1;
	sub.s32 	%r464, %r7, %r51;
	abs.s32 	%r465, %r464;
	cvt.rn.f32.s32 	%f509, %r465;
	mul.f32 	%f83, %f509, %f509;
	add.s32 	%r52, %r47, 2;
	sub.s32 	%r466, %r7, %r52;
	abs.s32 	%r467, %r466;
	cvt.rn.f32.s32 	%f510, %r467;
	mul.f32 	%f84, %f510, %f510;
	add.s32 	%r53, %r47, 3;
	sub.s32 	%r54, %r47, %r48;
	mov.u32 	%r981, %r12;
$L__BB10_90:
	setp.ge.s32 	%p161, %r47, %r48;
	@%p161 bra 	$L__BB10_117;
	setp.eq.s32 	%p162, %r49, 0;
	sub.s32 	%r469, %r9, %r981;
	abs.s32 	%r470, %r469;
	cvt.rn.f32.s32 	%f511, %r470;
	fma.rn.f32 	%f90, %f511, %f511, %f80;
	mov.u32 	%r985, %r47;
	@%p162 bra 	$L__BB10_103;
	add.s32 	%r67, %r50, %r981;
	cvt.s64.s32 	%rd53, %r67;
	add.s64 	%rd54, %rd3, %rd53;
	ld.global.u8 	%rs12, [%rd54];
	setp.eq.s16 	%p163, %rs12, 0;
	@%p163 bra 	$L__BB10_95;
	add.f32 	%f512, %f90, %f82;
	sqrt.rn.f32 	%f513, %f512;
	div.rn.f32 	%f91, %f513, %f81;
	ld.global.f32 	%f514, [%rd4];
	abs.f32 	%f515, %f514;
	setp.geu.f32 	%p164, %f91, %f515;
	mov.b32 	%r991, 1;
	@%p164 bra 	$L__BB10_95;
	mul.f32 	%f516, %f66, %f91;
	st.global.f32 	[%rd4], %f516;
$L__BB10_95:
	setp.eq.s32 	%p165, %r49, 1;
	mov.u32 	%r985, %r51;
	@%p165 bra 	$L__BB10_103;
	add.s32 	%r69, %r67, %r6;
	cvt.s64.s32 	%rd55, %r69;
	add.s64 	%rd56, %rd3, %rd55;
	ld.global.u8 	%rs13, [%rd56];
	setp.eq.s16 	%p166, %rs13, 0;
	@%p166 bra 	$L__BB10_99;
	add.f32 	%f517, %f90, %f83;
	sqrt.rn.f32 	%f518, %f517;
	div.rn.f32 	%f92, %f518, %f81;
	ld.global.f32 	%f519, [%rd4];
	abs.f32 	%f520, %f519;
	setp.geu.f32 	%p167, %f92, %f520;
	mov.b32 	%r991, 1;
	@%p167 bra 	$L__BB10_99;
	mul.f32 	%f521, %f66, %f92;
	st.global.f32 	[%rd4], %f521;
$L__BB10_99:
	setp.eq.s32 	%p168, %r49, 2;
	mov.u32 	%r985, %r52;
	@%p168 bra 	$L__BB10_103;
	add.s32 	%r475, %r69, %r6;
	cvt.s64.s32 	%rd57, %r475;
	add.s64 	%rd58, %rd3, %rd57;
	ld.global.u8 	%rs14, [%rd58];
	setp.eq.s16 	%p169, %rs14, 0;
	mov.u32 	%r985, %r53;
	@%p169 bra 	$L__BB10_103;
	add.f32 	%f522, %f90, %f84;
	sqrt.rn.f32 	%f523, %f522;
	div.rn.f32 	%f93, %f523, %f81;
	ld.global.f32 	%f524, [%rd4];
	abs.f32 	%f525, %f524;
	setp.geu.f32 	%p170, %f93, %f525;
	mov.b32 	%r991, 1;
	mov.u32 	%r985, %r53;
	@%p170 bra 	$L__BB10_103;
	mul.f32 	%f526, %f66, %f93;
	st.global.f32 	[%rd4], %f526;
	mov.u32 	%r985, %r53;
$L__BB10_103:
	setp.gt.u32 	%p171, %r54, -4;
	@%p171 bra 	$L__BB10_117;
$L__BB10_104:
	mad.lo.s32 	%r478, %r985, %r2, %r46;
	mad.lo.s32 	%r76, %r478, %r1, %r981;
	cvt.s64.s32 	%rd59, %r76;
	add.s64 	%rd60, %rd3, %rd59;
	ld.global.u8 	%rs15, [%rd60];
	setp.eq.s16 	%p172, %rs15, 0;
	@%p172 bra 	$L__BB10_107;
	sub.s32 	%r480, %r7, %r985;
	abs.s32 	%r481, %r480;
	cvt.rn.f32.s32 	%f527, %r481;
	fma.rn.f32 	%f528, %f527, %f527, %f90;
	sqrt.rn.f32 	%f529, %f528;
	div.rn.f32 	%f94, %f529, %f81;
	ld.global.f32 	%f530, [%rd4];
	abs.f32 	%f531, %f530;
	setp.geu.f32 	%p173, %f94, %f531;
	mov.b32 	%r991, 1;
	@%p173 bra 	$L__BB10_107;
	mul.f32 	%f532, %f66, %f94;
	st.global.f32 	[%rd4], %f532;
$L__BB10_107:
	add.s32 	%r78, %r76, %r6;
	cvt.s64.s32 	%rd61, %r78;
	add.s64 	%rd62, %rd3, %rd61;
	ld.global.u8 	%rs16, [%rd62];
	setp.eq.s16 	%p174, %rs16, 0;
	@%p174 bra 	$L__BB10_110;
	not.b32 	%r484, %r985;
	add.s32 	%r485, %r7, %r484;
	abs.s32 	%r486, %r485;
	cvt.rn.f32.s32 	%f533, %r486;
	fma.rn.f32 	%f534, %f533, %f533, %f90;
	sqrt.rn.f32 	%f535, %f534;
	div.rn.f32 	%f95, %f535, %f81;
	ld.global.f32 	%f536, [%rd4];
	abs.f32 	%f537, %f536;
	setp.geu.f32 	%p175, %f95, %f537;
	mov.b32 	%r991, 1;
	@%p175 bra 	$L__BB10_110;
	mul.f32 	%f538, %f66, %f95;
	st.global.f32 	[%rd4], %f538;
$L__BB10_110:
	add.s32 	%r80, %r78, %r6;
	cvt.s64.s32 	%rd63, %r80;
	add.s64 	%rd64, %rd3, %rd63;
	ld.global.u8 	%rs17, [%rd64];
	setp.eq.s16 	%p176, %rs17, 0;
	@%p176 bra 	$L__BB10_113;
	sub.s32 	%r489, %r7, %r985;
	add.s32 	%r490, %r489, -2;
	abs.s32 	%r491, %r490;
	cvt.rn.f32.s32 	%f539, %r491;
	fma.rn.f32 	%f540, %f539, %f539, %f90;
	sqrt.rn.f32 	%f541, %f540;
	div.rn.f32 	%f96, %f541, %f81;
	ld.global.f32 	%f542, [%rd4];
	abs.f32 	%f543, %f542;
	setp.geu.f32 	%p177, %f96, %f543;
	mov.b32 	%r991, 1;
	@%p177 bra 	$L__BB10_113;
	mul.f32 	%f544, %f66, %f96;
	st.global.f32 	[%rd4], %f544;
$L__BB10_113:
	add.s32 	%r493, %r80, %r6;
	cvt.s64.s32 	%rd65, %r493;
	add.s64 	%rd66, %rd3, %rd65;
	ld.global.u8 	%rs18, [%rd66];
	setp.eq.s16 	%p178, %rs18, 0;
	@%p178 bra 	$L__BB10_116;
	sub.s32 	%r495, %r7, %r985;
	add.s32 	%r496, %r495, -3;
	abs.s32 	%r497, %r496;
	cvt.rn.f32.s32 	%f545, %r497;
	fma.rn.f32 	%f546, %f545, %f545, %f90;
	sqrt.rn.f32 	%f547, %f546;
	div.rn.f32 	%f97, %f547, %f81;
	ld.global.f32 	%f548, [%rd4];
	abs.f32 	%f549, %f548;
	setp.geu.f32 	%p179, %f97, %f549;
	mov.b32 	%r991, 1;
	@%p179 bra 	$L__BB10_116;
	mul.f32 	%f550, %f66, %f97;
	st.global.f32 	[%rd4], %f550;
$L__BB10_116:
	add.s32 	%r985, %r985, 4;
	setp.ne.s32 	%p180, %r985, %r48;
	@%p180 bra 	$L__BB10_104;
$L__BB10_117:
	add.s32 	%r981, %r981, 1;
	setp.eq.s32 	%p181, %r981, %r14;
	@%p181 bra 	$L__BB10_118;
	bra.uni 	$L__BB10_90;
$L__BB10_118:
	add.s32 	%r499, %r45, 1;
	min.s32 	%r56, %r2, %r499;
	setp.ge.s32 	%p182, %r1040, %r56;
	@%p182 bra 	$L__BB10_148;
	sub.s32 	%r500, %r7, %r4;
	max.s32 	%r57, %r500, 0;
	add.s32 	%r501, %r4, %r7;
	add.s32 	%r502, %r501, 1;
	min.s32 	%r58, %r3, %r502;
	min.s32 	%r503, %r9, %r4;
	abs.s32 	%r504, %r503;
	cvt.rn.f32.s32 	%f551, %r504;
	mul.f32 	%f85, %f551, %f551;
	cvt.rn.f32.s32 	%f86, %r4;
	sub.s32 	%r505, %r58, %r57;
	and.b32  	%r59, %r505, 3;
	mul.lo.s32 	%r60, %r57, %r2;
	min.s32 	%r506, %r7, %r4;
	abs.s32 	%r507, %r506;
	cvt.rn.f32.s32 	%f552, %r507;
	mul.f32 	%f87, %f552, %f552;
	add.s32 	%r61, %r57, 1;
	sub.s32 	%r508, %r7, %r61;
	abs.s32 	%r509, %r508;
	cvt.rn.f32.s32 	%f553, %r509;
	mul.f32 	%f88, %f553, %f553;
	add.s32 	%r62, %r57, 2;
	sub.s32 	%r510, %r7, %r62;
	abs.s32 	%r511, %r510;
	cvt.rn.f32.s32 	%f554, %r511;
	mul.f32 	%f89, %f554, %f554;
	add.s32 	%r63, %r57, 3;
	sub.s32 	%r64, %r57, %r58;
	mov.u32 	%r995, %r1040;
$L__BB10_120:
	setp.ge.s32 	%p183, %r57, %r58;
	@%p183 bra 	$L__BB10_147;
	setp.eq.s32 	%p184, %r59, 0;
	sub.s32 	%r513, %r8, %r995;
	abs.s32 	%r514, %r513;
	cvt.rn.f32.s32 	%f555, %r514;
	fma.rn.f32 	%f98, %f555, %f555, %f85;
	mov.u32 	%r999, %r57;
	@%p184 bra 	$L__BB10_133;
	add.s32 	%r515, %r60, %r995;
	mad.lo.s32 	%r88, %r515, %r1, %r12;
	cvt.s64.s32 	%rd67, %r88;
	add.s64 	%rd68, %rd3, %rd67;
	ld.global.u8 	%rs19, [%rd68];
	setp.eq.s16 	%p185, %rs19, 0;
	@%p185 bra 	$L__BB10_125;
	add.f32 	%f556, %f98, %f87;
	sqrt.rn.f32 	%f557, %f556;
	div.rn.f32 	%f99, %f557, %f86;
	ld.global.f32 	%f558, [%rd4];
	abs.f32 	%f559, %f558;
	setp.geu.f32 	%p186, %f99, %f559;
	mov.b32 	%r991, 1;
	@%p186 bra 	$L__BB10_125;
	mul.f32 	%f560, %f66, %f99;
	st.global.f32 	[%rd4], %f560;
$L__BB10_125:
	setp.eq.s32 	%p187, %r59, 1;
	mov.u32 	%r999, %r61;
	@%p187 bra 	$L__BB10_133;
	add.s32 	%r90, %r88, %r6;
	cvt.s64.s32 	%rd69, %r90;
	add.s64 	%rd70, %rd3, %rd69;
	ld.global.u8 	%rs20, [%rd70];
	setp.eq.s16 	%p188, %rs20, 0;
	@%p188 bra 	$L__BB10_129;
	add.f32 	%f561, %f98, %f88;
	sqrt.rn.f32 	%f562, %f561;
	div.rn.f32 	%f100, %f562, %f86;
	ld.global.f32 	%f563, [%rd4];
	abs.f32 	%f564, %f563;
	setp.geu.f32 	%p189, %f100, %f564;
	mov.b32 	%r991, 1;
	@%p189 bra 	$L__BB10_129;
	mul.f32 	%f565, %f66, %f100;
	st.global.f32 	[%rd4], %f565;
$L__BB10_129:
	setp.eq.s32 	%p190, %r59, 2;
	mov.u32 	%r999, %r62;
	@%p190 bra 	$L__BB10_133;
	add.s32 	%r520, %r90, %r6;
	cvt.s64.s32 	%rd71, %r520;
	add.s64 	%rd72, %rd3, %rd71;
	ld.global.u8 	%rs21, [%rd72];
	setp.eq.s16 	%p191, %rs21, 0;
	mov.u32 	%r999, %r63;
	@%p191 bra 	$L__BB10_133;
	add.f32 	%f566, %f98, %f89;
	sqrt.rn.f32 	%f567, %f566;
	div.rn.f32 	%f101, %f567, %f86;
	ld.global.f32 	%f568, [%rd4];
	abs.f32 	%f569, %f568;
	setp.geu.f32 	%p192, %f101, %f569;
	mov.b32 	%r991, 1;
	mov.u32 	%r999, %r63;
	@%p192 bra 	$L__BB10_133;
	mul.f32 	%f570, %f66, %f101;
	st.global.f32 	[%rd4], %f570;
	mov.u32 	%r999, %r63;
$L__BB10_133:
	setp.gt.u32 	%p193, %r64, -4;
	@%p193 bra 	$L__BB10_147;
$L__BB10_134:
	mad.lo.s32 	%r523, %r999, %r2, %r995;
	mad.lo.s32 	%r97, %r523, %r1, %r12;
	cvt.s64.s32 	%rd73, %r97;
	add.s64 	%rd74, %rd3, %rd73;
	ld.global.u8 	%rs22, [%rd74];
	setp.eq.s16 	%p194, %rs22, 0;
	@%p194 bra 	$L__BB10_137;
	sub.s32 	%r525, %r7, %r999;
	abs.s32 	%r526, %r525;
	cvt.rn.f32.s32 	%f571, %r526;
	fma.rn.f32 	%f572, %f571, %f571, %f98;
	sqrt.rn.f32 	%f573, %f572;
	div.rn.f32 	%f102, %f573, %f86;
	ld.global.f32 	%f574, [%rd4];
	abs.f32 	%f575, %f574;
	setp.geu.f32 	%p195, %f102, %f575;
	mov.b32 	%r991, 1;
	@%p195 bra 	$L__BB10_137;
	mul.f32 	%f576, %f66, %f102;
	st.global.f32 	[%rd4], %f576;
$L__BB10_137:
	add.s32 	%r99, %r97, %r6;
	cvt.s64.s32 	%rd75, %r99;
	add.s64 	%rd76, %rd3, %rd75;
	ld.global.u8 	%rs23, [%rd76];
	setp.eq.s16 	%p196, %rs23, 0;
	@%p196 bra 	$L__BB10_140;
	not.b32 	%r529, %r999;
	add.s32 	%r530, %r7, %r529;
	abs.s32 	%r531, %r530;
	cvt.rn.f32.s32 	%f577, %r531;
	fma.rn.f32 	%f578, %f577, %f577, %f98;
	sqrt.rn.f32 	%f579, %f578;
	div.rn.f32 	%f103, %f579, %f86;
	ld.global.f32 	%f580, [%rd4];
	abs.f32 	%f581, %f580;
	setp.geu.f32 	%p197, %f103, %f581;
	mov.b32 	%r991, 1;
	@%p197 bra 	$L__BB10_140;
	mul.f32 	%f582, %f66, %f103;
	st.global.f32 	[%rd4], %f582;
$L__BB10_140:
	add.s32 	%r101, %r99, %r6;
	cvt.s64.s32 	%rd77, %r101;
	add.s64 	%rd78, %rd3, %rd77;
	ld.global.u8 	%rs24, [%rd78];
	setp.eq.s16 	%p198, %rs24, 0;
	@%p198 bra 	$L__BB10_143;
	sub.s32 	%r534, %r7, %r999;
	add.s32 	%r535, %r534, -2;
	abs.s32 	%r536, %r535;
	cvt.rn.f32.s32 	%f583, %r536;
	fma.rn.f32 	%f584, %f583, %f583, %f98;
	sqrt.rn.f32 	%f585, %f584;
	div.rn.f32 	%f104, %f585, %f86;
	ld.global.f32 	%f586, [%rd4];
	abs.f32 	%f587, %f586;
	setp.geu.f32 	%p199, %f104, %f587;
	mov.b32 	%r991, 1;
	@%p199 bra 	$L__BB10_143;
	mul.f32 	%f588, %f66, %f104;
	st.global.f32 	[%rd4], %f588;
$L__BB10_143:
	add.s32 	%r538, %r101, %r6;
	cvt.s64.s32 	%rd79, %r538;
	add.s64 	%rd80, %rd3, %rd79;
	ld.global.u8 	%rs25, [%rd80];
	setp.eq.s16 	%p200, %rs25, 0;
	@%p200 bra 	$L__BB10_146;
	sub.s32 	%r540, %r7, %r999;
	add.s32 	%r541, %r540, -3;
	abs.s32 	%r542, %r541;
	cvt.rn.f32.s32 	%f589, %r542;
	fma.rn.f32 	%f590, %f589, %f589, %f98;
	sqrt.rn.f32 	%f591, %f590;
	div.rn.f32 	%f105, %f591, %f86;
	ld.global.f32 	%f592, [%rd4];
	abs.f32 	%f593, %f592;
	setp.geu.f32 	%p201, %f105, %f593;
	mov.b32 	%r991, 1;
	@%p201 bra 	$L__BB10_146;
	mul.f32 	%f594, %f66, %f105;
	st.global.f32 	[%rd4], %f594;
$L__BB10_146:
	add.s32 	%r999, %r999, 4;
	setp.ne.s32 	%p202, %r999, %r58;
	@%p202 bra 	$L__BB10_134;
$L__BB10_147:
	add.s32 	%r995, %r995, 1;
	setp.ne.s32 	%p203, %r995, %r56;
	@%p203 bra 	$L__BB10_120;
$L__BB10_148:
	setp.ge.s32 	%p204, %r1040, %r56;
	min.s32 	%r108, %r13, %r1;
	@%p204 bra 	$L__BB10_178;
	sub.s32 	%r544, %r7, %r4;
	max.s32 	%r109, %r544, 0;
	add.s32 	%r545, %r4, %r7;
	add.s32 	%r546, %r545, 1;
	min.s32 	%r110, %r3, %r546;
	sub.s32 	%r547, %r9, %r108;
	abs.s32 	%r548, %r547;
	cvt.rn.f32.s32 	%f595, %r548;
	mul.f32 	%f106, %f595, %f595;
	cvt.rn.f32.s32 	%f107, %r4;
	sub.s32 	%r549, %r110, %r109;
	and.b32  	%r111, %r549, 3;
	mul.lo.s32 	%r112, %r109, %r2;
	min.s32 	%r550, %r7, %r4;
	abs.s32 	%r551, %r550;
	cvt.rn.f32.s32 	%f596, %r551;
	mul.f32 	%f108, %f596, %f596;
	add.s32 	%r113, %r109, 1;
	sub.s32 	%r552, %r7, %r113;
	abs.s32 	%r553, %r552;
	cvt.rn.f32.s32 	%f597, %r553;
	mul.f32 	%f109, %f597, %f597;
	add.s32 	%r114, %r109, 2;
	sub.s32 	%r554, %r7, %r114;
	abs.s32 	%r555, %r554;
	cvt.rn.f32.s32 	%f598, %r555;
	mul.f32 	%f110, %f598, %f598;
	add.s32 	%r115, %r109, 3;
	sub.s32 	%r116, %r109, %r110;
	mov.u32 	%r1010, %r1040;
$L__BB10_150:
	setp.ge.s32 	%p205, %r109, %r110;
	@%p205 bra 	$L__BB10_177;
	setp.eq.s32 	%p206, %r111, 0;
	sub.s32 	%r557, %r8, %r1010;
	abs.s32 	%r558, %r557;
	cvt.rn.f32.s32 	%f599, %r558;
	fma.rn.f32 	%f111, %f599, %f599, %f106;
	mov.u32 	%r1014, %r109;
	@%p206 bra 	$L__BB10_163;
	add.s32 	%r559, %r112, %r1010;
	mad.lo.s32 	%r119, %r559, %r1, %r108;
	cvt.s64.s32 	%rd81, %r119;
	add.s64 	%rd82, %rd3, %rd81;
	ld.global.u8 	%rs26, [%rd82];
	setp.eq.s16 	%p207, %rs26, 0;
	@%p207 bra 	$L__BB10_155;
	add.f32 	%f600, %f111, %f108;
	sqrt.rn.f32 	%f601, %f600;
	div.rn.f32 	%f112, %f601, %f107;
	ld.global.f32 	%f602, [%rd4];
	abs.f32 	%f603, %f602;
	setp.geu.f32 	%p208, %f112, %f603;
	mov.b32 	%r991, 1;
	@%p208 bra 	$L__BB10_155;
	mul.f32 	%f604, %f66, %f112;
	st.global.f32 	[%rd4], %f604;
$L__BB10_155:
	setp.eq.s32 	%p209, %r111, 1;
	mov.u32 	%r1014, %r113;
	@%p209 bra 	$L__BB10_163;
	add.s32 	%r121, %r119, %r6;
	cvt.s64.s32 	%rd83, %r121;
	add.s64 	%rd84, %rd3, %rd83;
	ld.global.u8 	%rs27, [%rd84];
	setp.eq.s16 	%p210, %rs27, 0;
	@%p210 bra 	$L__BB10_159;
	add.f32 	%f605, %f111, %f109;
	sqrt.rn.f32 	%f606, %f605;
	div.rn.f32 	%f113, %f606, %f107;
	ld.global.f32 	%f607, [%rd4];
	abs.f32 	%f608, %f607;
	setp.geu.f32 	%p211, %f113, %f608;
	mov.b32 	%r991, 1;
	@%p211 bra 	$L__BB10_159;
	mul.f32 	%f609, %f66, %f113;
	st.global.f32 	[%rd4], %f609;
$L__BB10_159:
	setp.eq.s32 	%p212, %r111, 2;
	mov.u32 	%r1014, %r114;
	@%p212 bra 	$L__BB10_163;
	add.s32 	%r564, %r121, %r6;
	cvt.s64.s32 	%rd85, %r564;
	add.s64 	%rd86, %rd3, %rd85;
	ld.global.u8 	%rs28, [%rd86];
	setp.eq.s16 	%p213, %rs28, 0;
	mov.u32 	%r1014, %r115;
	@%p213 bra 	$L__BB10_163;
	add.f32 	%f610, %f111, %f110;
	sqrt.rn.f32 	%f611, %f610;
	div.rn.f32 	%f114, %f611, %f107;
	ld.global.f32 	%f612, [%rd4];
	abs.f32 	%f613, %f612;
	setp.geu.f32 	%p214, %f114, %f613;
	mov.b32 	%r991, 1;
	mov.u32 	%r1014, %r115;
	@%p214 bra 	$L__BB10_163;
	mul.f32 	%f614, %f66, %f114;
	st.global.f32 	[%rd4], %f614;
	mov.u32 	%r1014, %r115;
$L__BB10_163:
	setp.gt.u32 	%p215, %r116, -4;
	@%p215 bra 	$L__BB10_177;
$L__BB10_164:
	mad.lo.s32 	%r567, %r1014, %r2, %r1010;
	mad.lo.s32 	%r128, %r567, %r1, %r108;
	cvt.s64.s32 	%rd87, %r128;
	add.s64 	%rd88, %rd3, %rd87;
	ld.global.u8 	%rs29, [%rd88];
	setp.eq.s16 	%p216, %rs29, 0;
	@%p216 bra 	$L__BB10_167;
	sub.s32 	%r569, %r7, %r1014;
	abs.s32 	%r570, %r569;
	cvt.rn.f32.s32 	%f615, %r570;
	fma.rn.f32 	%f616, %f615, %f615, %f111;
	sqrt.rn.f32 	%f617, %f616;
	div.rn.f32 	%f115, %f617, %f107;
	ld.global.f32 	%f618, [%rd4];
	abs.f32 	%f619, %f618;
	setp.geu.f32 	%p217, %f115, %f619;
	mov.b32 	%r991, 1;
	@%p217 bra 	$L__BB10_167;
	mul.f32 	%f620, %f66, %f115;
	st.global.f32 	[%rd4], %f620;
$L__BB10_167:
	add.s32 	%r130, %r128, %r6;
	cvt.s64.s32 	%rd89, %r130;
	add.s64 	%rd90, %rd3, %rd89;
	ld.global.u8 	%rs30, [%rd90];
	setp.eq.s16 	%p218, %rs30, 0;
	@%p218 bra 	$L__BB10_170;
	not.b32 	%r573, %r1014;
	add.s32 	%r574, %r7, %r573;
	abs.s32 	%r575, %r574;
	cvt.rn.f32.s32 	%f621, %r575;
	fma.rn.f32 	%f622, %f621, %f621, %f111;
	sqrt.rn.f32 	%f623, %f622;
	div.rn.f32 	%f116, %f623, %f107;
	ld.global.f32 	%f624, [%rd4];
	abs.f32 	%f625, %f624;
	setp.geu.f32 	%p219, %f116, %f625;
	mov.b32 	%r991, 1;
	@%p219 bra 	$L__BB10_170;
	mul.f32 	%f626, %f66, %f116;
	st.global.f32 	[%rd4], %f626;
$L__BB10_170:
	add.s32 	%r132, %r130, %r6;
	cvt.s64.s32 	%rd91, %r132;
	add.s64 	%rd92, %rd3, %rd91;
	ld.global.u8 	%rs31, [%rd92];
	setp.eq.s16 	%p220, %rs31, 0;
	@%p220 bra 	$L__BB10_173;
	sub.s32 	%r578, %r7, %r1014;
	add.s32 	%r579, %r578, -2;
	abs.s32 	%r580, %r579;
	cvt.rn.f32.s32 	%f627, %r580;
	fma.rn.f32 	%f628, %f627, %f627, %f111;
	sqrt.rn.f32 	%f629, %f628;
	div.rn.f32 	%f117, %f629, %f107;
	ld.global.f32 	%f630, [%rd4];
	abs.f32 	%f631, %f630;
	setp.geu.f32 	%p221, %f117, %f631;
	mov.b32 	%r991, 1;
	@%p221 bra 	$L__BB10_173;
	mul.f32 	%f632, %f66, %f117;
	st.global.f32 	[%rd4], %f632;
$L__BB10_173:
	add.s32 	%r582, %r132, %r6;
	cvt.s64.s32 	%rd93, %r582;
	add.s64 	%rd94, %rd3, %rd93;
	ld.global.u8 	%rs32, [%rd94];
	setp.eq.s16 	%p222, %rs32, 0;
	@%p222 bra 	$L__BB10_176;
	sub.s32 	%r584, %r7, %r1014;
	add.s32 	%r585, %r584, -3;
	abs.s32 	%r586, %r585;
	cvt.rn.f32.s32 	%f633, %r586;
	fma.rn.f32 	%f634, %f633, %f633, %f111;
	sqrt.rn.f32 	%f635, %f634;
	div.rn.f32 	%f118, %f635, %f107;
	ld.global.f32 	%f636, [%rd4];
	abs.f32 	%f637, %f636;
	setp.geu.f32 	%p223, %f118, %f637;
	mov.b32 	%r991, 1;
	@%p223 bra 	$L__BB10_176;
	mul.f32 	%f638, %f66, %f118;
	st.global.f32 	[%rd4], %f638;
$L__BB10_176:
	add.s32 	%r1014, %r1014, 4;
	setp.ne.s32 	%p224, %r1014, %r110;
	@%p224 bra 	$L__BB10_164;
$L__BB10_177:
	add.s32 	%r1010, %r1010, 1;
	setp.ne.s32 	%p225, %r1010, %r56;
	@%p225 bra 	$L__BB10_150;
$L__BB10_178:
	setp.ge.s32 	%p226, %r1040, %r56;
	@%p226 bra 	$L__BB10_208;
	sub.s32 	%r588, %r7, %r4;
	max.s32 	%r589, %r588, 0;
	mul.lo.s32 	%r139, %r589, %r2;
	min.s32 	%r590, %r7, %r4;
	abs.s32 	%r591, %r590;
	cvt.rn.f32.s32 	%f639, %r591;
	mul.f32 	%f119, %f639, %f639;
	cvt.rn.f32.s32 	%f120, %r4;
	sub.s32 	%r592, %r14, %r12;
	and.b32  	%r140, %r592, 3;
	min.s32 	%r593, %r9, %r4;
	abs.s32 	%r594, %r593;
	cvt.rn.f32.s32 	%f640, %r594;
	mul.f32 	%f121, %f640, %f640;
	add.s32 	%r141, %r12, 1;
	sub.s32 	%r595, %r9, %r141;
	abs.s32 	%r596, %r595;
	cvt.rn.f32.s32 	%f641, %r596;
	mul.f32 	%f122, %f641, %f641;
	add.s32 	%r142, %r12, 2;
	sub.s32 	%r597, %r9, %r142;
	abs.s32 	%r598, %r597;
	cvt.rn.f32.s32 	%f642, %r598;
	mul.f32 	%f123, %f642, %f642;
	add.s32 	%r143, %r12, 3;
	sub.s32 	%r144, %r12, %r14;
	mov.u32 	%r1025, %r1040;
$L__BB10_180:
	setp.ge.s32 	%p227, %r12, %r14;
	@%p227 bra 	$L__BB10_207;
	setp.eq.s32 	%p228, %r140, 0;
	add.s32 	%r600, %r1025, %r139;
	mul.lo.s32 	%r147, %r600, %r1;
	sub.s32 	%r601, %r8, %r1025;
	abs.s32 	%r602, %r601;
	cvt.rn.f32.s32 	%f643, %r602;
	mul.f32 	%f124, %f643, %f643;
	mov.u32 	%r1029, %r12;
	@%p228 bra 	$L__BB10_193;
	add.s32 	%r603, %r12, %r147;
	cvt.s64.s32 	%rd95, %r603;
	add.s64 	%rd5, %rd3, %rd95;
	ld.global.u8 	%rs33, [%rd5];
	setp.eq.s16 	%p229, %rs33, 0;
	@%p229 bra 	$L__BB10_185;
	add.f32 	%f644, %f124, %f121;
	add.f32 	%f645, %f119, %f644;
	sqrt.rn.f32 	%f646, %f645;
	div.rn.f32 	%f125, %f646, %f120;
	ld.global.f32 	%f647, [%rd4];
	abs.f32 	%f648, %f647;
	setp.geu.f32 	%p230, %f125, %f648;
	mov.b32 	%r991, 1;
	@%p230 bra 	$L__BB10_185;
	mul.f32 	%f649, %f66, %f125;
	st.global.f32 	[%rd4], %f649;
$L__BB10_185:
	setp.eq.s32 	%p231, %r140, 1;
	mov.u32 	%r1029, %r141;
	@%p231 bra 	$L__BB10_193;
	ld.global.u8 	%rs34, [%rd5+1];
	setp.eq.s16 	%p232, %rs34, 0;
	@%p232 bra 	$L__BB10_189;
	add.f32 	%f650, %f124, %f122;
	add.f32 	%f651, %f119, %f650;
	sqrt.rn.f32 	%f652, %f651;
	div.rn.f32 	%f126, %f652, %f120;
	ld.global.f32 	%f653, [%rd4];
	abs.f32 	%f654, %f653;
	setp.geu.f32 	%p233, %f126, %f654;
	mov.b32 	%r991, 1;
	@%p233 bra 	$L__BB10_189;
	mul.f32 	%f655, %f66, %f126;
	st.global.f32 	[%rd4], %f655;
$L__BB10_189:
	setp.eq.s32 	%p234, %r140, 2;
	mov.u32 	%r1029, %r142;
	@%p234 bra 	$L__BB10_193;
	ld.global.u8 	%rs35, [%rd5+2];
	setp.eq.s16 	%p235, %rs35, 0;
	mov.u32 	%r1029, %r143;
	@%p235 bra 	$L__BB10_193;
	add.f32 	%f656, %f124, %f123;
	add.f32 	%f657, %f119, %f656;
	sqrt.rn.f32 	%f658, %f657;
	div.rn.f32 	%f127, %f658, %f120;
	ld.global.f32 	%f659, [%rd4];
	abs.f32 	%f660, %f659;
	setp.geu.f32 	%p236, %f127, %f660;
	mov.b32 	%r991, 1;
	mov.u32 	%r1029, %r143;
	@%p236 bra 	$L__BB10_193;
	mul.f32 	%f661, %f66, %f127;
	st.global.f32 	[%rd4], %f661;
	mov.u32 	%r1029, %r143;
$L__BB10_193:
	setp.gt.u32 	%p237, %r144, -4;
	@%p237 bra 	$L__BB10_207;
$L__BB10_194:
	add.s32 	%r610, %r1029, %r147;
	cvt.s64.s32 	%rd96, %r610;
	add.s64 	%rd6, %rd3, %rd96;
	ld.global.u8 	%rs36, [%rd6];
	setp.eq.s16 	%p238, %rs36, 0;
	@%p238 bra 	$L__BB10_197;
	sub.s32 	%r612, %r9, %r1029;
	abs.s32 	%r613, %r612;
	cvt.rn.f32.s32 	%f662, %r613;
	fma.rn.f32 	%f663, %f662, %f662, %f124;
	add.f32 	%f664, %f119, %f663;
	sqrt.rn.f32 	%f665, %f664;
	div.rn.f32 	%f128, %f665, %f120;
	ld.global.f32 	%f666, [%rd4];
	abs.f32 	%f667, %f666;
	setp.geu.f32 	%p239, %f128, %f667;
	mov.b32 	%r991, 1;
	@%p239 bra 	$L__BB10_197;
	mul.f32 	%f668, %f66, %f128;
	st.global.f32 	[%rd4], %f668;
$L__BB10_197:
	ld.global.u8 	%rs37, [%rd6+1];
	setp.eq.s16 	%p240, %rs37, 0;
	@%p240 bra 	$L__BB10_200;
	not.b32 	%r616, %r1029;
	add.s32 	%r617, %r9, %r616;
	abs.s32 	%r618, %r617;
	cvt.rn.f32.s32 	%f669, %r618;
	fma.rn.f32 	%f670, %f669, %f669, %f124;
	add.f32 	%f671, %f119, %f670;
	sqrt.rn.f32 	%f672, %f671;
	div.rn.f32 	%f129, %f672, %f120;
	ld.global.f32 	%f673, [%rd4];
	abs.f32 	%f674, %f673;
	setp.geu.f32 	%p241, %f129, %f674;
	mov.b32 	%r991, 1;
	@%p241 bra 	$L__BB10_200;
	mul.f32 	%f675, %f66, %f129;
	st.global.f32 	[%rd4], %f675;
$L__BB10_200:
	ld.global.u8 	%rs38, [%rd6+2];
	setp.eq.s16 	%p242, %rs38, 0;
	@%p242 bra 	$L__BB10_203;
	sub.s32 	%r621, %r9, %r1029;
	add.s32 	%r622, %r621, -2;
	abs.s32 	%r623, %r622;
	cvt.rn.f32.s32 	%f676, %r623;
	fma.rn.f32 	%f677, %f676, %f676, %f124;
	add.f32 	%f678, %f119, %f677;
	sqrt.rn.f32 	%f679, %f678;
	div.rn.f32 	%f130, %f679, %f120;
	ld.global.f32 	%f680, [%rd4];
	abs.f32 	%f681, %f680;
	setp.geu.f32 	%p243, %f130, %f681;
	mov.b32 	%r991, 1;
	@%p243 bra 	$L__BB10_203;
	mul.f32 	%f682, %f66, %f130;
	st.global.f32 	[%rd4], %f682;
$L__BB10_203:
	ld.global.u8 	%rs39, [%rd6+3];
	setp.eq.s16 	%p244, %rs39, 0;
	@%p244 bra 	$L__BB10_206;
	sub.s32 	%r626, %r9, %r1029;
	add.s32 	%r627, %r626, -3;
	abs.s32 	%r628, %r627;
	cvt.rn.f32.s32 	%f683, %r628;
	fma.rn.f32 	%f684, %f683, %f683, %f124;
	add.f32 	%f685, %f119, %f684;
	sqrt.rn.f32 	%f686, %f685;
	div.rn.f32 	%f131, %f686, %f120;
	ld.global.f32 	%f687, [%rd4];
	abs.f32 	%f688, %f687;
	setp.geu.f32 	%p245, %f131, %f688;
	mov.b32 	%r991, 1;
	@%p245 bra 	$L__BB10_206;
	mul.f32 	%f689, %f66, %f131;
	st.global.f32 	[%rd4], %f689;
$L__BB10_206:
	add.s32 	%r1029, %r1029, 4;
	setp.ne.s32 	%p246, %r1029, %r14;
	@%p246 bra 	$L__BB10_194;
$L__BB10_207:
	add.s32 	%r1025, %r1025, 1;
	setp.ne.s32 	%p247, %r1025, %r56;
	@%p247 bra 	$L__BB10_180;
$L__BB10_208:
	setp.ge.s32 	%p248, %r1040, %r56;
	@%p248 bra 	$L__BB10_238;
	add.s32 	%r630, %r7, %r4;
	min.s32 	%r631, %r630, %r3;
	mul.lo.s32 	%r163, %r631, %r2;
	sub.s32 	%r632, %r7, %r631;
	abs.s32 	%r633, %r632;
	cvt.rn.f32.s32 	%f690, %r633;
	mul.f32 	%f132, %f690, %f690;
	cvt.rn.f32.s32 	%f133, %r4;
	sub.s32 	%r634, %r14, %r12;
	and.b32  	%r164, %r634, 3;
	min.s32 	%r635, %r9, %r4;
	abs.s32 	%r636, %r635;
	cvt.rn.f32.s32 	%f691, %r636;
	mul.f32 	%f134, %f691, %f691;
	add.s32 	%r165, %r12, 1;
	sub.s32 	%r637, %r9, %r165;
	abs.s32 	%r638, %r637;
	cvt.rn.f32.s32 	%f692, %r638;
	mul.f32 	%f135, %f692, %f692;
	add.s32 	%r166, %r12, 2;
	sub.s32 	%r639, %r9, %r166;
	abs.s32 	%r640, %r639;
	cvt.rn.f32.s32 	%f693, %r640;
	mul.f32 	%f136, %f693, %f693;
	add.s32 	%r167, %r12, 3;
	sub.s32 	%r168, %r12, %r14;
$L__BB10_210:
	setp.ge.s32 	%p249, %r12, %r14;
	@%p249 bra 	$L__BB10_237;
	setp.eq.s32 	%p250, %r164, 0;
	add.s32 	%r642, %r1040, %r163;
	mul.lo.s32 	%r171, %r642, %r1;
	sub.s32 	%r643, %r8, %r1040;
	abs.s32 	%r644, %r643;
	cvt.rn.f32.s32 	%f694, %r644;
	mul.f32 	%f137, %f694, %f694;
	mov.u32 	%r1044, %r12;
	@%p250 bra 	$L__BB10_223;
	add.s32 	%r645, %r12, %r171;
	cvt.s64.s32 	%rd97, %r645;
	add.s64 	%rd7, %rd3, %rd97;
	ld.global.u8 	%rs40, [%rd7];
	setp.eq.s16 	%p251, %rs40, 0;
	@%p251 bra 	$L__BB10_215;
	add.f32 	%f695, %f137, %f134;
	add.f32 	%f696, %f132, %f695;
	sqrt.rn.f32 	%f697, %f696;
	div.rn.f32 	%f138, %f697, %f133;
	ld.global.f32 	%f698, [%rd4];
	abs.f32 	%f699, %f698;
	setp.geu.f32 	%p252, %f138, %f699;
	mov.b32 	%r991, 1;
	@%p252 bra 	$L__BB10_215;
	mul.f32 	%f700, %f66, %f138;
	st.global.f32 	[%rd4], %f700;
$L__BB10_215:
	setp.eq.s32 	%p253, %r164, 1;
	mov.u32 	%r1044, %r165;
	@%p253 bra 	$L__BB10_223;
	ld.global.u8 	%rs41, [%rd7+1];
	setp.eq.s16 	%p254, %rs41, 0;
	@%p254 bra 	$L__BB10_219;
	add.f32 	%f701, %f137, %f135;
	add.f32 	%f702, %f132, %f701;
	sqrt.rn.f32 	%f703, %f702;
	div.rn.f32 	%f139, %f703, %f133;
	ld.global.f32 	%f704, [%rd4];
	abs.f32 	%f705, %f704;
	setp.geu.f32 	%p255, %f139, %f705;
	mov.b32 	%r991, 1;
	@%p255 bra 	$L__BB10_219;
	mul.f32 	%f706, %f66, %f139;
	st.global.f32 	[%rd4], %f706;
$L__BB10_219:
	setp.eq.s32 	%p256, %r164, 2;
	mov.u32 	%r1044, %r166;
	@%p256 bra 	$L__BB10_223;
	ld.global.u8 	%rs42, [%rd7+2];
	setp.eq.s16 	%p257, %rs42, 0;
	mov.u32 	%r1044, %r167;
	@%p257 bra 	$L__BB10_223;
	add.f32 	%f707, %f137, %f136;
	add.f32 	%f708, %f132, %f707;
	sqrt.rn.f32 	%f709, %f708;
	div.rn.f32 	%f140, %f709, %f133;
	ld.global.f32 	%f710, [%rd4];
	abs.f32 	%f711, %f710;
	setp.geu.f32 	%p258, %f140, %f711;
	mov.b32 	%r991, 1;
	mov.u32 	%r1044, %r167;
	@%p258 bra 	$L__BB10_223;
	mul.f32 	%f712, %f66, %f140;
	st.global.f32 	[%rd4], %f712;
	mov.u32 	%r1044, %r167;
$L__BB10_223:
	setp.gt.u32 	%p259, %r168, -4;
	@%p259 bra 	$L__BB10_237;
$L__BB10_224:
	add.s32 	%r652, %r1044, %r171;
	cvt.s64.s32 	%rd98, %r652;
	add.s64 	%rd8, %rd3, %rd98;
	ld.global.u8 	%rs43, [%rd8];
	setp.eq.s16 	%p260, %rs43, 0;
	@%p260 bra 	$L__BB10_227;
	sub.s32 	%r654, %r9, %r1044;
	abs.s32 	%r655, %r654;
	cvt.rn.f32.s32 	%f713, %r655;
	fma.rn.f32 	%f714, %f713, %f713, %f137;
	add.f32 	%f715, %f132, %f714;
	sqrt.rn.f32 	%f716, %f715;
	div.rn.f32 	%f141, %f716, %f133;
	ld.global.f32 	%f717, [%rd4];
	abs.f32 	%f718, %f717;
	setp.geu.f32 	%p261, %f141, %f718;
	mov.b32 	%r991, 1;
	@%p261 bra 	$L__BB10_227;
	mul.f32 	%f719, %f66, %f141;
	st.global.f32 	[%rd4], %f719;
$L__BB10_227:
	ld.global.u8 	%rs44, [%rd8+1];
	setp.eq.s16 	%p262, %rs44, 0;
	@%p262 bra 	$L__BB10_230;
	not.b32 	%r658, %r1044;
	add.s32 	%r659, %r9, %r658;
	abs.s32 	%r660, %r659;
	cvt.rn.f32.s32 	%f720, %r660;
	fma.rn.f32 	%f721, %f720, %f720, %f137;
	add.f32 	%f722, %f132, %f721;
	sqrt.rn.f32 	%f723, %f722;
	div.rn.f32 	%f142, %f723, %f133;
	ld.global.f32 	%f724, [%rd4];
	abs.f32 	%f725, %f724;
	setp.geu.f32 	%p263, %f142, %f725;
	mov.b32 	%r991, 1;
	@%p263 bra 	$L__BB10_230;
	mul.f32 	%f726, %f66, %f142;
	st.global.f32 	[%rd4], %f726;
$L__BB10_230:
	ld.global.u8 	%rs45, [%rd8+2];
	setp.eq.s16 	%p264, %rs45, 0;
	@%p264 bra 	$L__BB10_233;
	sub.s32 	%r663, %r9, %r1044;
	add.s32 	%r664, %r663, -2;
	abs.s32 	%r665, %r664;
	cvt.rn.f32.s32 	%f727, %r665;
	fma.rn.f32 	%f728, %f727, %f727, %f137;
	add.f32 	%f729, %f132, %f728;
	sqrt.rn.f32 	%f730, %f729;
	div.rn.f32 	%f143, %f730, %f133;
	ld.global.f32 	%f731, [%rd4];
	abs.f32 	%f732, %f731;
	setp.geu.f32 	%p265, %f143, %f732;
	mov.b32 	%r991, 1;
	@%p265 bra 	$L__BB10_233;
	mul.f32 	%f733, %f66, %f143;
	st.global.f32 	[%rd4], %f733;
$L__BB10_233:
	ld.global.u8 	%rs46, [%rd8+3];
	setp.eq.s16 	%p266, %rs46, 0;
	@%p266 bra 	$L__BB10_236;
	sub.s32 	%r668, %r9, %r1044;
	add.s32 	%r669, %r668, -3;
	abs.s32 	%r670, %r669;
	cvt.rn.f32.s32 	%f734, %r670;
	fma.rn.f32 	%f735, %f734, %f734, %f137;
	add.f32 	%f736, %f132, %f735;
	sqrt.rn.f32 	%f737, %f736;
	div.rn.f32 	%f144, %f737, %f133;
	ld.global.f32 	%f738, [%rd4];
	abs.f32 	%f739, %f738;
	setp.geu.f32 	%p267, %f144, %f739;
	mov.b32 	%r991, 1;
	@%p267 bra 	$L__BB10_236;
	mul.f32 	%f740, %f66, %f144;
	st.global.f32 	[%rd4], %f740;
$L__BB10_236:
	add.s32 	%r1044, %r1044, 4;
	setp.ne.s32 	%p268, %r1044, %r14;
	@%p268 bra 	$L__BB10_224;
$L__BB10_237:
	add.s32 	%r1040, %r1040, 1;
	setp.ne.s32 	%p269, %r1040, %r56;
	@%p269 bra 	$L__BB10_210;
$L__BB10_238:
	setp.eq.s32 	%p270, %r991, 0;
	setp.lt.s32 	%p271, %r4, 2;
	or.pred  	%p272, %p270, %p271;
	@%p272 bra 	$L__BB10_422;
	add.s32 	%r187, %r7, 1;
	cvt.rn.f32.u32 	%f145, %r4;
	mov.b32 	%r1055, 1;
	mov.b32 	%r1056, 0;
$L__BB10_240:
	mov.u32 	%r189, %r1055;
	add.s32 	%r675, %r9, %r1056;
	add.s32 	%r676, %r675, 2;
	min.s32 	%r190, %r1, %r676;
	not.b32 	%r677, %r1056;
	add.s32 	%r678, %r9, %r677;
	max.s32 	%r191, %r678, 0;
	add.s32 	%r679, %r7, %r1056;
	add.s32 	%r680, %r679, 2;
	min.s32 	%r192, %r3, %r680;
	add.s32 	%r681, %r7, %r677;
	max.s32 	%r193, %r681, 0;
	sub.s32 	%r194, %r192, %r193;
	sub.s32 	%r682, %r8, %r189;
	max.s32 	%r1137, %r682, 0;
	sub.s32 	%r683, %r9, %r189;
	max.s32 	%r196, %r683, 0;
	add.s32 	%r684, %r189, %r9;
	add.s32 	%r685, %r684, 1;
	min.s32 	%r197, %r1, %r685;
	setp.ge.s32 	%p273, %r196, %r197;
	mov.b32 	%r1088, 0;
	@%p273 bra 	$L__BB10_271;
	sub.s32 	%r687, %r7, %r189;
	max.s32 	%r198, %r687, 0;
	add.s32 	%r688, %r187, %r189;
	min.s32 	%r199, %r3, %r688;
	min.s32 	%r689, %r8, %r189;
	abs.s32 	%r690, %r689;
	cvt.rn.f32.s32 	%f741, %r690;
	mul.f32 	%f146, %f741, %f741;
	and.b32  	%r200, %r194, 3;
	min.s32 	%r691, %r7, %r189;
	abs.s32 	%r692, %r691;
	cvt.rn.f32.s32 	%f742, %r692;
	mul.f32 	%f147, %f742, %f742;
	add.s32 	%r201, %r198, 1;
	sub.s32 	%r693, %r7, %r201;
	abs.s32 	%r694, %r693;
	cvt.rn.f32.s32 	%f743, %r694;
	mul.f32 	%f148, %f743, %f743;
	add.s32 	%r202, %r198, 2;
	sub.s32 	%r695, %r7, %r202;
	abs.s32 	%r696, %r695;
	cvt.rn.f32.s32 	%f744, %r696;
	mul.f32 	%f149, %f744, %f744;
	add.s32 	%r203, %r198, 3;
	mov.b32 	%r1088, 0;
	mov.u32 	%r1057, %r196;
$L__BB10_242:
	setp.ge.s32 	%p274, %r198, %r199;
	@%p274 bra 	$L__BB10_270;
	setp.eq.s32 	%p275, %r200, 0;
	sub.s32 	%r698, %r9, %r1057;
	abs.s32 	%r699, %r698;
	cvt.rn.f32.s32 	%f745, %r699;
	fma.rn.f32 	%f150, %f745, %f745, %f146;
	mov.u32 	%r1061, %r198;
	@%p275 bra 	$L__BB10_255;
	mad.lo.s32 	%r700, %r198, %r2, %r1137;
	mad.lo.s32 	%r206, %r700, %r1, %r1057;
	cvt.s64.s32 	%rd99, %r206;
	add.s64 	%rd100, %rd3, %rd99;
	ld.global.u8 	%rs47, [%rd100];
	setp.eq.s16 	%p276, %rs47, 0;
	@%p276 bra 	$L__BB10_247;
	add.f32 	%f746, %f150, %f147;
	sqrt.rn.f32 	%f747, %f746;
	div.rn.f32 	%f151, %f747, %f145;
	ld.global.f32 	%f748, [%rd4];
	abs.f32 	%f749, %f748;
	setp.geu.f32 	%p277, %f151, %f749;
	mov.b32 	%r1088, 1;
	@%p277 bra 	$L__BB10_247;
	mul.f32 	%f750, %f66, %f151;
	st.global.f32 	[%rd4], %f750;
$L__BB10_247:
	setp.eq.s32 	%p278, %r200, 1;
	mov.u32 	%r1061, %r201;
	@%p278 bra 	$L__BB10_255;
	add.s32 	%r208, %r206, %r6;
	cvt.s64.s32 	%rd101, %r208;
	add.s64 	%rd102, %rd3, %rd101;
	ld.global.u8 	%rs48, [%rd102];
	setp.eq.s16 	%p279, %rs48, 0;
	@%p279 bra 	$L__BB10_251;
	add.f32 	%f751, %f150, %f148;
	sqrt.rn.f32 	%f752, %f751;
	div.rn.f32 	%f152, %f752, %f145;
	ld.global.f32 	%f753, [%rd4];
	abs.f32 	%f754, %f753;
	setp.geu.f32 	%p280, %f152, %f754;
	mov.b32 	%r1088, 1;
	@%p280 bra 	$L__BB10_251;
	mul.f32 	%f755, %f66, %f152;
	st.global.f32 	[%rd4], %f755;
$L__BB10_251:
	setp.eq.s32 	%p281, %r200, 2;
	mov.u32 	%r1061, %r202;
	@%p281 bra 	$L__BB10_255;
	add.s32 	%r705, %r208, %r6;
	cvt.s64.s32 	%rd103, %r705;
	add.s64 	%rd104, %rd3, %rd103;
	ld.global.u8 	%rs49, [%rd104];
	setp.eq.s16 	%p282, %rs49, 0;
	mov.u32 	%r1061, %r203;
	@%p282 bra 	$L__BB10_255;
	add.f32 	%f756, %f150, %f149;
	sqrt.rn.f32 	%f757, %f756;
	div.rn.f32 	%f153, %f757, %f145;
	ld.global.f32 	%f758, [%rd4];
	abs.f32 	%f759, %f758;
	setp.geu.f32 	%p283, %f153, %f759;
	mov.b32 	%r1088, 1;
	mov.u32 	%r1061, %r203;
	@%p283 bra 	$L__BB10_255;
	mul.f32 	%f760, %f66, %f153;
	st.global.f32 	[%rd4], %f760;
	mov.u32 	%r1061, %r203;
$L__BB10_255:
	sub.s32 	%r708, %r193, %r192;
	setp.gt.u32 	%p284, %r708, -4;
	@%p284 bra 	$L__BB10_270;
	sub.s32 	%r709, %r7, %r1061;
	add.s32 	%r1068, %r709, -3;
	mul.lo.s32 	%r710, %r2, %r1061;
	add.s32 	%r711, %r710, %r2;
	add.s32 	%r712, %r1137, %r711;
	mad.lo.s32 	%r1067, %r1, %r712, %r1057;
	add.s32 	%r713, %r1061, 2;
	mad.lo.s32 	%r714, %r2, %r713, %r1137;
	mad.lo.s32 	%r1066, %r1, %r714, %r1057;
	add.s32 	%r715, %r1061, 3;
	mad.lo.s32 	%r716, %r2, %r715, %r1137;
	mad.lo.s32 	%r1065, %r1, %r716, %r1057;
	add.s32 	%r717, %r1137, %r710;
	mad.lo.s32 	%r1064, %r1, %r717, %r1057;
$L__BB10_257:
	cvt.s64.s32 	%rd105, %r1064;
	add.s64 	%rd106, %rd3, %rd105;
	ld.global.u8 	%rs50, [%rd106];
	setp.eq.s16 	%p285, %rs50, 0;
	@%p285 bra 	$L__BB10_260;
	add.s32 	%r719, %r1068, 3;
	abs.s32 	%r720, %r719;
	cvt.rn.f32.s32 	%f761, %r720;
	fma.rn.f32 	%f762, %f761, %f761, %f150;
	sqrt.rn.f32 	%f763, %f762;
	div.rn.f32 	%f154, %f763, %f145;
	ld.global.f32 	%f764, [%rd4];
	abs.f32 	%f765, %f764;
	setp.geu.f32 	%p286, %f154, %f765;
	mov.b32 	%r1088, 1;
	@%p286 bra 	$L__BB10_260;
	mul.f32 	%f766, %f66, %f154;
	st.global.f32 	[%rd4], %f766;
$L__BB10_260:
	cvt.s64.s32 	%rd107, %r1067;
	add.s64 	%rd108, %rd3, %rd107;
	ld.global.u8 	%rs51, [%rd108];
	setp.eq.s16 	%p287, %rs51, 0;
	@%p287 bra 	$L__BB10_263;
	add.s32 	%r723, %r1068, 2;
	abs.s32 	%r724, %r723;
	cvt.rn.f32.s32 	%f767, %r724;
	fma.rn.f32 	%f768, %f767, %f767, %f150;
	sqrt.rn.f32 	%f769, %f768;
	div.rn.f32 	%f155, %f769, %f145;
	ld.global.f32 	%f770, [%rd4];
	abs.f32 	%f771, %f770;
	setp.geu.f32 	%p288, %f155, %f771;
	mov.b32 	%r1088, 1;
	@%p288 bra 	$L__BB10_263;
	mul.f32 	%f772, %f66, %f155;
	st.global.f32 	[%rd4], %f772;
$L__BB10_263:
	cvt.s64.s32 	%rd109, %r1066;
	add.s64 	%rd110, %rd3, %rd109;
	ld.global.u8 	%rs52, [%rd110];
	setp.eq.s16 	%p289, %rs52, 0;
	@%p289 bra 	$L__BB10_266;
	add.s32 	%r727, %r1068, 1;
	abs.s32 	%r728, %r727;
	cvt.rn.f32.s32 	%f773, %r728;
	fma.rn.f32 	%f774, %f773, %f773, %f150;
	sqrt.rn.f32 	%f775, %f774;
	div.rn.f32 	%f156, %f775, %f145;
	ld.global.f32 	%f776, [%rd4];
	abs.f32 	%f777, %f776;
	setp.geu.f32 	%p290, %f156, %f777;
	mov.b32 	%r1088, 1;
	@%p290 bra 	$L__BB10_266;
	mul.f32 	%f778, %f66, %f156;
	st.global.f32 	[%rd4], %f778;
$L__BB10_266:
	cvt.s64.s32 	%rd111, %r1065;
	add.s64 	%rd112, %rd3, %rd111;
	ld.global.u8 	%rs53, [%rd112];
	setp.eq.s16 	%p291, %rs53, 0;
	@%p291 bra 	$L__BB10_269;
	abs.s32 	%r731, %r1068;
	cvt.rn.f32.s32 	%f779, %r731;
	fma.rn.f32 	%f780, %f779, %f779, %f150;
	sqrt.rn.f32 	%f781, %f780;
	div.rn.f32 	%f157, %f781, %f145;
	ld.global.f32 	%f782, [%rd4];
	abs.f32 	%f783, %f782;
	setp.geu.f32 	%p292, %f157, %f783;
	mov.b32 	%r1088, 1;
	@%p292 bra 	$L__BB10_269;
	mul.f32 	%f784, %f66, %f157;
	st.global.f32 	[%rd4], %f784;
$L__BB10_269:
	add.s32 	%r1061, %r1061, 4;
	add.s32 	%r1068, %r1068, -4;
	shl.b32 	%r733, %r6, 2;
	add.s32 	%r1067, %r1067, %r733;
	add.s32 	%r1066, %r1066, %r733;
	add.s32 	%r1065, %r1065, %r733;
	add.s32 	%r1064, %r1064, %r733;
	setp.lt.s32 	%p293, %r1061, %r199;
	@%p293 bra 	$L__BB10_257;
$L__BB10_270:
	add.s32 	%r1057, %r1057, 1;
	setp.lt.s32 	%p294, %r1057, %r197;
	@%p294 bra 	$L__BB10_242;
$L__BB10_271:
	setp.ge.s32 	%p295, %r196, %r197;
	add.s32 	%r238, %r189, %r8;
	min.s32 	%r239, %r238, %r2;
	@%p295 bra 	$L__BB10_301;
	sub.s32 	%r734, %r7, %r189;
	max.s32 	%r240, %r734, 0;
	add.s32 	%r735, %r187, %r189;
	min.s32 	%r241, %r3, %r735;
	sub.s32 	%r736, %r8, %r239;
	abs.s32 	%r737, %r736;
	cvt.rn.f32.s32 	%f785, %r737;
	mul.f32 	%f158, %f785, %f785;
	and.b32  	%r242, %r194, 3;
	min.s32 	%r738, %r7, %r189;
	abs.s32 	%r739, %r738;
	cvt.rn.f32.s32 	%f786, %r739;
	mul.f32 	%f159, %f786, %f786;
	add.s32 	%r243, %r240, 1;
	sub.s32 	%r740, %r7, %r243;
	abs.s32 	%r741, %r740;
	cvt.rn.f32.s32 	%f787, %r741;
	mul.f32 	%f160, %f787, %f787;
	add.s32 	%r244, %r240, 2;
	sub.s32 	%r742, %r7, %r244;
	abs.s32 	%r743, %r742;
	cvt.rn.f32.s32 	%f788, %r743;
	mul.f32 	%f161, %f788, %f788;
	add.s32 	%r245, %r240, 3;
	mov.u32 	%r1078, %r196;
$L__BB10_273:
	setp.ge.s32 	%p296, %r240, %r241;
	@%p296 bra 	$L__BB10_300;
	setp.eq.s32 	%p297, %r242, 0;
	sub.s32 	%r745, %r9, %r1078;
	abs.s32 	%r746, %r745;
	cvt.rn.f32.s32 	%f789, %r746;
	fma.rn.f32 	%f166, %f789, %f789, %f158;
	mov.u32 	%r1082, %r240;
	@%p297 bra 	$L__BB10_286;
	mad.lo.s32 	%r747, %r240, %r2, %r239;
	mad.lo.s32 	%r256, %r747, %r1, %r1078;
	cvt.s64.s32 	%rd113, %r256;
	add.s64 	%rd114, %rd3, %rd113;
	ld.global.u8 	%rs54, [%rd114];
	setp.eq.s16 	%p298, %rs54, 0;
	@%p298 bra 	$L__BB10_278;
	add.f32 	%f790, %f166, %f159;
	sqrt.rn.f32 	%f791, %f790;
	div.rn.f32 	%f167, %f791, %f145;
	ld.global.f32 	%f792, [%rd4];
	abs.f32 	%f793, %f792;
	setp.geu.f32 	%p299, %f167, %f793;
	mov.b32 	%r1088, 1;
	@%p299 bra 	$L__BB10_278;
	mul.f32 	%f794, %f66, %f167;
	st.global.f32 	[%rd4], %f794;
$L__BB10_278:
	setp.eq.s32 	%p300, %r242, 1;
	mov.u32 	%r1082, %r243;
	@%p300 bra 	$L__BB10_286;
	add.s32 	%r258, %r256, %r6;
	cvt.s64.s32 	%rd115, %r258;
	add.s64 	%rd116, %rd3, %rd115;
	ld.global.u8 	%rs55, [%rd116];
	setp.eq.s16 	%p301, %rs55, 0;
	@%p301 bra 	$L__BB10_282;
	add.f32 	%f795, %f166, %f160;
	sqrt.rn.f32 	%f796, %f795;
	div.rn.f32 	%f168, %f796, %f145;
	ld.global.f32 	%f797, [%rd4];
	abs.f32 	%f798, %f797;
	setp.geu.f32 	%p302, %f168, %f798;
	mov.b32 	%r1088, 1;
	@%p302 bra 	$L__BB10_282;
	mul.f32 	%f799, %f66, %f168;
	st.global.f32 	[%rd4], %f799;
$L__BB10_282:
	setp.eq.s32 	%p303, %r242, 2;
	mov.u32 	%r1082, %r244;
	@%p303 bra 	$L__BB10_286;
	add.s32 	%r752, %r258, %r6;
	cvt.s64.s32 	%rd117, %r752;
	add.s64 	%rd118, %rd3, %rd117;
	ld.global.u8 	%rs56, [%rd118];
	setp.eq.s16 	%p304, %rs56, 0;
	mov.u32 	%r1082, %r245;
	@%p304 bra 	$L__BB10_286;
	add.f32 	%f800, %f166, %f161;
	sqrt.rn.f32 	%f801, %f800;
	div.rn.f32 	%f169, %f801, %f145;
	ld.global.f32 	%f802, [%rd4];
	abs.f32 	%f803, %f802;
	setp.geu.f32 	%p305, %f169, %f803;
	mov.b32 	%r1088, 1;
	mov.u32 	%r1082, %r245;
	@%p305 bra 	$L__BB10_286;
	mul.f32 	%f804, %f66, %f169;
	st.global.f32 	[%rd4], %f804;
	mov.u32 	%r1082, %r245;
$L__BB10_286:
	sub.s32 	%r755, %r193, %r192;
	setp.gt.u32 	%p306, %r755, -4;
	@%p306 bra 	$L__BB10_300;
$L__BB10_287:
	mad.lo.s32 	%r756, %r1082, %r2, %r239;
	mad.lo.s32 	%r265, %r756, %r1, %r1078;
	cvt.s64.s32 	%rd119, %r265;
	add.s64 	%rd120, %rd3, %rd119;
	ld.global.u8 	%rs57, [%rd120];
	setp.eq.s16 	%p307, %rs57, 0;
	@%p307 bra 	$L__BB10_290;
	sub.s32 	%r758, %r7, %r1082;
	abs.s32 	%r759, %r758;
	cvt.rn.f32.s32 	%f805, %r759;
	fma.rn.f32 	%f806, %f805, %f805, %f166;
	sqrt.rn.f32 	%f807, %f806;
	div.rn.f32 	%f170, %f807, %f145;
	ld.global.f32 	%f808, [%rd4];
	abs.f32 	%f809, %f808;
	setp.geu.f32 	%p308, %f170, %f809;
	mov.b32 	%r1088, 1;
	@%p308 bra 	$L__BB10_290;
	mul.f32 	%f810, %f66, %f170;
	st.global.f32 	[%rd4], %f810;
$L__BB10_290:
	add.s32 	%r267, %r265, %r6;
	cvt.s64.s32 	%rd121, %r267;
	add.s64 	%rd122, %rd3, %rd121;
	ld.global.u8 	%rs58, [%rd122];
	setp.eq.s16 	%p309, %rs58, 0;
	@%p309 bra 	$L__BB10_293;
	not.b32 	%r762, %r1082;
	add.s32 	%r763, %r7, %r762;
	abs.s32 	%r764, %r763;
	cvt.rn.f32.s32 	%f811, %r764;
	fma.rn.f32 	%f812, %f811, %f811, %f166;
	sqrt.rn.f32 	%f813, %f812;
	div.rn.f32 	%f171, %f813, %f145;
	ld.global.f32 	%f814, [%rd4];
	abs.f32 	%f815, %f814;
	setp.geu.f32 	%p310, %f171, %f815;
	mov.b32 	%r1088, 1;
	@%p310 bra 	$L__BB10_293;
	mul.f32 	%f816, %f66, %f171;
	st.global.f32 	[%rd4], %f816;
$L__BB10_293:
	add.s32 	%r269, %r267, %r6;
	cvt.s64.s32 	%rd123, %r269;
	add.s64 	%rd124, %rd3, %rd123;
	ld.global.u8 	%rs59, [%rd124];
	setp.eq.s16 	%p311, %rs59, 0;
	@%p311 bra 	$L__BB10_296;
	sub.s32 	%r767, %r7, %r1082;
	add.s32 	%r768, %r767, -2;
	abs.s32 	%r769, %r768;
	cvt.rn.f32.s32 	%f817, %r769;
	fma.rn.f32 	%f818, %f817, %f817, %f166;
	sqrt.rn.f32 	%f819, %f818;
	div.rn.f32 	%f172, %f819, %f145;
	ld.global.f32 	%f820, [%rd4];
	abs.f32 	%f821, %f820;
	setp.geu.f32 	%p312, %f172, %f821;
	mov.b32 	%r1088, 1;
	@%p312 bra 	$L__BB10_296;
	mul.f32 	%f822, %f66, %f172;
	st.global.f32 	[%rd4], %f822;
$L__BB10_296:
	add.s32 	%r771, %r269, %r6;
	cvt.s64.s32 	%rd125, %r771;
	add.s64 	%rd126, %rd3, %rd125;
	ld.global.u8 	%rs60, [%rd126];
	setp.eq.s16 	%p313, %rs60, 0;
	@%p313 bra 	$L__BB10_299;
	sub.s32 	%r773, %r7, %r1082;
	add.s32 	%r774, %r773, -3;
	abs.s32 	%r775, %r774;
	cvt.rn.f32.s32 	%f823, %r775;
	fma.rn.f32 	%f824, %f823, %f823, %f166;
	sqrt.rn.f32 	%f825, %f824;
	div.rn.f32 	%f173, %f825, %f145;
	ld.global.f32 	%f826, [%rd4];
	abs.f32 	%f827, %f826;
	setp.geu.f32 	%p314, %f173, %f827;
	mov.b32 	%r1088, 1;
	@%p314 bra 	$L__BB10_299;
	mul.f32 	%f828, %f66, %f173;
	st.global.f32 	[%rd4], %f828;
$L__BB10_299:
	add.s32 	%r1082, %r1082, 4;
	setp.lt.s32 	%p315, %r1082, %r241;
	@%p315 bra 	$L__BB10_287;
$L__BB10_300:
	add.s32 	%r1078, %r1078, 1;
	setp.lt.s32 	%p316, %r1078, %r197;
	@%p316 bra 	$L__BB10_273;
$L__BB10_301:
	add.s32 	%r777, %r238, 1;
	min.s32 	%r247, %r2, %r777;
	setp.ge.s32 	%p317, %r1137, %r247;
	@%p317 bra 	$L__BB10_331;
	sub.s32 	%r778, %r7, %r189;
	max.s32 	%r248, %r778, 0;
	add.s32 	%r779, %r187, %r189;
	min.s32 	%r249, %r3, %r779;
	min.s32 	%r780, %r9, %r189;
	abs.s32 	%r781, %r780;
	cvt.rn.f32.s32 	%f829, %r781;
	mul.f32 	%f162, %f829, %f829;
	and.b32  	%r250, %r194, 3;
	min.s32 	%r782, %r7, %r189;
	abs.s32 	%r783, %r782;
	cvt.rn.f32.s32 	%f830, %r783;
	mul.f32 	%f163, %f830, %f830;
	add.s32 	%r251, %r248, 1;
	sub.s32 	%r784, %r7, %r251;
	abs.s32 	%r785, %r784;
	cvt.rn.f32.s32 	%f831, %r785;
	mul.f32 	%f164, %f831, %f831;
	add.s32 	%r252, %r248, 2;
	sub.s32 	%r786, %r7, %r252;
	abs.s32 	%r787, %r786;
	cvt.rn.f32.s32 	%f832, %r787;
	mul.f32 	%f165, %f832, %f832;
	add.s32 	%r253, %r248, 3;
	mov.u32 	%r1092, %r1137;
$L__BB10_303:
	setp.ge.s32 	%p318, %r248, %r249;
	@%p318 bra 	$L__BB10_330;
	setp.eq.s32 	%p319, %r250, 0;
	sub.s32 	%r789, %r8, %r1092;
	abs.s32 	%r790, %r789;
	cvt.rn.f32.s32 	%f833, %r790;
	fma.rn.f32 	%f174, %f833, %f833, %f162;
	mov.u32 	%r1096, %r248;
	@%p319 bra 	$L__BB10_316;
	mad.lo.s32 	%r791, %r248, %r2, %r1092;
	mad.lo.s32 	%r277, %r791, %r1, %r196;
	cvt.s64.s32 	%rd127, %r277;
	add.s64 	%rd128, %rd3, %rd127;
	ld.global.u8 	%rs61, [%rd128];
	setp.eq.s16 	%p320, %rs61, 0;
	@%p320 bra 	$L__BB10_308;
	add.f32 	%f834, %f174, %f163;
	sqrt.rn.f32 	%f835, %f834;
	div.rn.f32 	%f175, %f835, %f145;
	ld.global.f32 	%f836, [%rd4];
	abs.f32 	%f837, %f836;
	setp.geu.f32 	%p321, %f175, %f837;
	mov.b32 	%r1088, 1;
	@%p321 bra 	$L__BB10_308;
	mul.f32 	%f838, %f66, %f175;
	st.global.f32 	[%rd4], %f838;
$L__BB10_308:
	setp.eq.s32 	%p322, %r250, 1;
	mov.u32 	%r1096, %r251;
	@%p322 bra 	$L__BB10_316;
	add.s32 	%r279, %r277, %r6;
	cvt.s64.s32 	%rd129, %r279;
	add.s64 	%rd130, %rd3, %rd129;
	ld.global.u8 	%rs62, [%rd130];
	setp.eq.s16 	%p323, %rs62, 0;
	@%p323 bra 	$L__BB10_312;
	add.f32 	%f839, %f174, %f164;
	sqrt.rn.f32 	%f840, %f839;
	div.rn.f32 	%f176, %f840, %f145;
	ld.global.f32 	%f841, [%rd4];
	abs.f32 	%f842, %f841;
	setp.geu.f32 	%p324, %f176, %f842;
	mov.b32 	%r1088, 1;
	@%p324 bra 	$L__BB10_312;
	mul.f32 	%f843, %f66, %f176;
	st.global.f32 	[%rd4], %f843;
$L__BB10_312:
	setp.eq.s32 	%p325, %r250, 2;
	mov.u32 	%r1096, %r252;
	@%p325 bra 	$L__BB10_316;
	add.s32 	%r796, %r279, %r6;
	cvt.s64.s32 	%rd131, %r796;
	add.s64 	%rd132, %rd3, %rd131;
	ld.global.u8 	%rs63, [%rd132];
	setp.eq.s16 	%p326, %rs63, 0;
	mov.u32 	%r1096, %r253;
	@%p326 bra 	$L__BB10_316;
	add.f32 	%f844, %f174, %f165;
	sqrt.rn.f32 	%f845, %f844;
	div.rn.f32 	%f177, %f845, %f145;
	ld.global.f32 	%f846, [%rd4];
	abs.f32 	%f847, %f846;
	setp.geu.f32 	%p327, %f177, %f847;
	mov.b32 	%r1088, 1;
	mov.u32 	%r1096, %r253;
	@%p327 bra 	$L__BB10_316;
	mul.f32 	%f848, %f66, %f177;
	st.global.f32 	[%rd4], %f848;
	mov.u32 	%r1096, %r253;
$L__BB10_316:
	sub.s32 	%r799, %r193, %r192;
	setp.gt.u32 	%p328, %r799, -4;
	@%p328 bra 	$L__BB10_330;
$L__BB10_317:
	mad.lo.s32 	%r800, %r1096, %r2, %r1092;
	mad.lo.s32 	%r286, %r800, %r1, %r196;
	cvt.s64.s32 	%rd133, %r286;
	add.s64 	%rd134, %rd3, %rd133;
	ld.global.u8 	%rs64, [%rd134];
	setp.eq.s16 	%p329, %rs64, 0;
	@%p329 bra 	$L__BB10_320;
	sub.s32 	%r802, %r7, %r1096;
	abs.s32 	%r803, %r802;
	cvt.rn.f32.s32 	%f849, %r803;
	fma.rn.f32 	%f850, %f849, %f849, %f174;
	sqrt.rn.f32 	%f851, %f850;
	div.rn.f32 	%f178, %f851, %f145;
	ld.global.f32 	%f852, [%rd4];
	abs.f32 	%f853, %f852;
	setp.geu.f32 	%p330, %f178, %f853;
	mov.b32 	%r1088, 1;
	@%p330 bra 	$L__BB10_320;
	mul.f32 	%f854, %f66, %f178;
	st.global.f32 	[%rd4], %f854;
$L__BB10_320:
	add.s32 	%r288, %r286, %r6;
	cvt.s64.s32 	%rd135, %r288;
	add.s64 	%rd136, %rd3, %rd135;
	ld.global.u8 	%rs65, [%rd136];
	setp.eq.s16 	%p331, %rs65, 0;
	@%p331 bra 	$L__BB10_323;
	not.b32 	%r806, %r1096;
	add.s32 	%r807, %r7, %r806;
	abs.s32 	%r808, %r807;
	cvt.rn.f32.s32 	%f855, %r808;
	fma.rn.f32 	%f856, %f855, %f855, %f174;
	sqrt.rn.f32 	%f857, %f856;
	div.rn.f32 	%f179, %f857, %f145;
	ld.global.f32 	%f858, [%rd4];
	abs.f32 	%f859, %f858;
	setp.geu.f32 	%p332, %f179, %f859;
	mov.b32 	%r1088, 1;
	@%p332 bra 	$L__BB10_323;
	mul.f32 	%f860, %f66, %f179;
	st.global.f32 	[%rd4], %f860;
$L__BB10_323:
	add.s32 	%r290, %r288, %r6;
	cvt.s64.s32 	%rd137, %r290;
	add.s64 	%rd138, %rd3, %rd137;
	ld.global.u8 	%rs66, [%rd138];
	setp.eq.s16 	%p333, %rs66, 0;
	@%p333 bra 	$L__BB10_326;
	sub.s32 	%r811, %r7, %r1096;
	add.s32 	%r812, %r811, -2;
	abs.s32 	%r813, %r812;
	cvt.rn.f32.s32 	%f861, %r813;
	fma.rn.f32 	%f862, %f861, %f861, %f174;
	sqrt.rn.f32 	%f863, %f862;
	div.rn.f32 	%f180, %f863, %f145;
	ld.global.f32 	%f864, [%rd4];
	abs.f32 	%f865, %f864;
	setp.geu.f32 	%p334, %f180, %f865;
	mov.b32 	%r1088, 1;
	@%p334 bra 	$L__BB10_326;
	mul.f32 	%f866, %f66, %f180;
	st.global.f32 	[%rd4], %f866;
$L__BB10_326:
	add.s32 	%r815, %r290, %r6;
	cvt.s64.s32 	%rd139, %r815;
	add.s64 	%rd140, %rd3, %rd139;
	ld.global.u8 	%rs67, [%rd140];
	setp.eq.s16 	%p335, %rs67, 0;
	@%p335 bra 	$L__BB10_329;
	sub.s32 	%r817, %r7, %r1096;
	add.s32 	%r818, %r817, -3;
	abs.s32 	%r819, %r818;
	cvt.rn.f32.s32 	%f867, %r819;
	fma.rn.f32 	%f868, %f867, %f867, %f174;
	sqrt.rn.f32 	%f869, %f868;
	div.rn.f32 	%f181, %f869, %f145;
	ld.global.f32 	%f870, [%rd4];
	abs.f32 	%f871, %f870;
	setp.geu.f32 	%p336, %f181, %f871;
	mov.b32 	%r1088, 1;
	@%p336 bra 	$L__BB10_329;
	mul.f32 	%f872, %f66, %f181;
	st.global.f32 	[%rd4], %f872;
$L__BB10_329:
	add.s32 	%r1096, %r1096, 4;
	setp.lt.s32 	%p337, %r1096, %r249;
	@%p337 bra 	$L__BB10_317;
$L__BB10_330:
	add.s32 	%r1092, %r1092, 1;
	setp.lt.s32 	%p338, %r1092, %r247;
	@%p338 bra 	$L__BB10_303;
$L__BB10_331:
	setp.ge.s32 	%p339, %r1137, %r247;
	add.s32 	%r821, %r189, %r9;
	min.s32 	%r297, %r821, %r1;
	@%p339 bra 	$L__BB10_361;
	sub.s32 	%r822, %r7, %r189;
	max.s32 	%r298, %r822, 0;
	add.s32 	%r823, %r187, %r189;
	min.s32 	%r299, %r3, %r823;
	sub.s32 	%r824, %r9, %r297;
	abs.s32 	%r825, %r824;
	cvt.rn.f32.s32 	%f873, %r825;
	mul.f32 	%f182, %f873, %f873;
	and.b32  	%r300, %r194, 3;
	min.s32 	%r826, %r7, %r189;
	abs.s32 	%r827, %r826;
	cvt.rn.f32.s32 	%f874, %r827;
	mul.f32 	%f183, %f874, %f874;
	add.s32 	%r301, %r298, 1;
	sub.s32 	%r828, %r7, %r301;
	abs.s32 	%r829, %r828;
	cvt.rn.f32.s32 	%f875, %r829;
	mul.f32 	%f184, %f875, %f875;
	add.s32 	%r302, %r298, 2;
	sub.s32 	%r830, %r7, %r302;
	abs.s32 	%r831, %r830;
	cvt.rn.f32.s32 	%f876, %r831;
	mul.f32 	%f185, %f876, %f876;
	add.s32 	%r303, %r298, 3;
	sub.s32 	%r304, %r193, %r192;
	mov.u32 	%r1107, %r1137;
$L__BB10_333:
	setp.ge.s32 	%p340, %r298, %r299;
	@%p340 bra 	$L__BB10_360;
	setp.eq.s32 	%p341, %r300, 0;
	sub.s32 	%r833, %r8, %r1107;
	abs.s32 	%r834, %r833;
	cvt.rn.f32.s32 	%f877, %r834;
	fma.rn.f32 	%f186, %f877, %f877, %f182;
	mov.u32 	%r1111, %r298;
	@%p341 bra 	$L__BB10_346;
	mad.lo.s32 	%r835, %r298, %r2, %r1107;
	mad.lo.s32 	%r307, %r835, %r1, %r297;
	cvt.s64.s32 	%rd141, %r307;
	add.s64 	%rd142, %rd3, %rd141;
	ld.global.u8 	%rs68, [%rd142];
	setp.eq.s16 	%p342, %rs68, 0;
	@%p342 bra 	$L__BB10_338;
	add.f32 	%f878, %f186, %f183;
	sqrt.rn.f32 	%f879, %f878;
	div.rn.f32 	%f187, %f879, %f145;
	ld.global.f32 	%f880, [%rd4];
	abs.f32 	%f881, %f880;
	setp.geu.f32 	%p343, %f187, %f881;
	mov.b32 	%r1088, 1;
	@%p343 bra 	$L__BB10_338;
	mul.f32 	%f882, %f66, %f187;
	st.global.f32 	[%rd4], %f882;
$L__BB10_338:
	setp.eq.s32 	%p344, %r300, 1;
	mov.u32 	%r1111, %r301;
	@%p344 bra 	$L__BB10_346;
	add.s32 	%r309, %r307, %r6;
	cvt.s64.s32 	%rd143, %r309;
	add.s64 	%rd144, %rd3, %rd143;
	ld.global.u8 	%rs69, [%rd144];
	setp.eq.s16 	%p345, %rs69, 0;
	@%p345 bra 	$L__BB10_342;
	add.f32 	%f883, %f186, %f184;
	sqrt.rn.f32 	%f884, %f883;
	div.rn.f32 	%f188, %f884, %f145;
	ld.global.f32 	%f885, [%rd4];
	abs.f32 	%f886, %f885;
	setp.geu.f32 	%p346, %f188, %f886;
	mov.b32 	%r1088, 1;
	@%p346 bra 	$L__BB10_342;
	mul.f32 	%f887, %f66, %f188;
	st.global.f32 	[%rd4], %f887;
$L__BB10_342:
	setp.eq.s32 	%p347, %r300, 2;
	mov.u32 	%r1111, %r302;
	@%p347 bra 	$L__BB10_346;
	add.s32 	%r840, %r309, %r6;
	cvt.s64.s32 	%rd145, %r840;
	add.s64 	%rd146, %rd3, %rd145;
	ld.global.u8 	%rs70, [%rd146];
	setp.eq.s16 	%p348, %rs70, 0;
	mov.u32 	%r1111, %r303;
	@%p348 bra 	$L__BB10_346;
	add.f32 	%f888, %f186, %f185;
	sqrt.rn.f32 	%f889, %f888;
	div.rn.f32 	%f189, %f889, %f145;
	ld.global.f32 	%f890, [%rd4];
	abs.f32 	%f891, %f890;
	setp.geu.f32 	%p349, %f189, %f891;
	mov.b32 	%r1088, 1;
	mov.u32 	%r1111, %r303;
	@%p349 bra 	$L__BB10_346;
	mul.f32 	%f892, %f66, %f189;
	st.global.f32 	[%rd4], %f892;
	mov.u32 	%r1111, %r303;
$L__BB10_346:
	setp.gt.u32 	%p350, %r304, -4;
	@%p350 bra 	$L__BB10_360;
$L__BB10_347:
	mad.lo.s32 	%r843, %r1111, %r2, %r1107;
	mad.lo.s32 	%r316, %r843, %r1, %r297;
	cvt.s64.s32 	%rd147, %r316;
	add.s64 	%rd148, %rd3, %rd147;
	ld.global.u8 	%rs71, [%rd148];
	setp.eq.s16 	%p351, %rs71, 0;
	@%p351 bra 	$L__BB10_350;
	sub.s32 	%r845, %r7, %r1111;
	abs.s32 	%r846, %r845;
	cvt.rn.f32.s32 	%f893, %r846;
	fma.rn.f32 	%f894, %f893, %f893, %f186;
	sqrt.rn.f32 	%f895, %f894;
	div.rn.f32 	%f190, %f895, %f145;
	ld.global.f32 	%f896, [%rd4];
	abs.f32 	%f897, %f896;
	setp.geu.f32 	%p352, %f190, %f897;
	mov.b32 	%r1088, 1;
	@%p352 bra 	$L__BB10_350;
	mul.f32 	%f898, %f66, %f190;
	st.global.f32 	[%rd4], %f898;
$L__BB10_350:
	add.s32 	%r318, %r316, %r6;
	cvt.s64.s32 	%rd149, %r318;
	add.s64 	%rd150, %rd3, %rd149;
	ld.global.u8 	%rs72, [%rd150];
	setp.eq.s16 	%p353, %rs72, 0;
	@%p353 bra 	$L__BB10_353;
	not.b32 	%r849, %r1111;
	add.s32 	%r850, %r7, %r849;
	abs.s32 	%r851, %r850;
	cvt.rn.f32.s32 	%f899, %r851;
	fma.rn.f32 	%f900, %f899, %f899, %f186;
	sqrt.rn.f32 	%f901, %f900;
	div.rn.f32 	%f191, %f901, %f145;
	ld.global.f32 	%f902, [%rd4];
	abs.f32 	%f903, %f902;
	setp.geu.f32 	%p354, %f191, %f903;
	mov.b32 	%r1088, 1;
	@%p354 bra 	$L__BB10_353;
	mul.f32 	%f904, %f66, %f191;
	st.global.f32 	[%rd4], %f904;
$L__BB10_353:
	add.s32 	%r320, %r318, %r6;
	cvt.s64.s32 	%rd151, %r320;
	add.s64 	%rd152, %rd3, %rd151;
	ld.global.u8 	%rs73, [%rd152];
	setp.eq.s16 	%p355, %rs73, 0;
	@%p355 bra 	$L__BB10_356;
	sub.s32 	%r854, %r7, %r1111;
	add.s32 	%r855, %r854, -2;
	abs.s32 	%r856, %r855;
	cvt.rn.f32.s32 	%f905, %r856;
	fma.rn.f32 	%f906, %f905, %f905, %f186;
	sqrt.rn.f32 	%f907, %f906;
	div.rn.f32 	%f192, %f907, %f145;
	ld.global.f32 	%f908, [%rd4];
	abs.f32 	%f909, %f908;
	setp.geu.f32 	%p356, %f192, %f909;
	mov.b32 	%r1088, 1;
	@%p356 bra 	$L__BB10_356;
	mul.f32 	%f910, %f66, %f192;
	st.global.f32 	[%rd4], %f910;
$L__BB10_356:
	add.s32 	%r858, %r320, %r6;
	cvt.s64.s32 	%rd153, %r858;
	add.s64 	%rd154, %rd3, %rd153;
	ld.global.u8 	%rs74, [%rd154];
	setp.eq.s16 	%p357, %rs74, 0;
	@%p357 bra 	$L__BB10_359;
	sub.s32 	%r860, %r7, %r1111;
	add.s32 	%r861, %r860, -3;
	abs.s32 	%r862, %r861;
	cvt.rn.f32.s32 	%f911, %r862;
	fma.rn.f32 	%f912, %f911, %f911, %f186;
	sqrt.rn.f32 	%f913, %f912;
	div.rn.f32 	%f193, %f913, %f145;
	ld.global.f32 	%f914, [%rd4];
	abs.f32 	%f915, %f914;
	setp.geu.f32 	%p358, %f193, %f915;
	mov.b32 	%r1088, 1;
	@%p358 bra 	$L__BB10_359;
	mul.f32 	%f916, %f66, %f193;
	st.global.f32 	[%rd4], %f916;
$L__BB10_359:
	add.s32 	%r1111, %r1111, 4;
	setp.lt.s32 	%p359, %r1111, %r299;
	@%p359 bra 	$L__BB10_347;
$L__BB10_360:
	add.s32 	%r1107, %r1107, 1;
	setp.lt.s32 	%p360, %r1107, %r247;
	@%p360 bra 	$L__BB10_333;
$L__BB10_361:
	setp.ge.s32 	%p361, %r1137, %r247;
	@%p361 bra 	$L__BB10_391;
	sub.s32 	%r864, %r7, %r189;
	max.s32 	%r865, %r864, 0;
	mul.lo.s32 	%r327, %r865, %r2;
	min.s32 	%r866, %r7, %r189;
	abs.s32 	%r867, %r866;
	cvt.rn.f32.s32 	%f917, %r867;
	mul.f32 	%f194, %f917, %f917;
	sub.s32 	%r868, %r190, %r191;
	and.b32  	%r328, %r868, 3;
	min.s32 	%r869, %r9, %r189;
	abs.s32 	%r870, %r869;
	cvt.rn.f32.s32 	%f918, %r870;
	mul.f32 	%f195, %f918, %f918;
	add.s32 	%r329, %r196, 1;
	sub.s32 	%r871, %r9, %r329;
	abs.s32 	%r872, %r871;
	cvt.rn.f32.s32 	%f919, %r872;
	mul.f32 	%f196, %f919, %f919;
	add.s32 	%r330, %r196, 2;
	sub.s32 	%r873, %r9, %r330;
	abs.s32 	%r874, %r873;
	cvt.rn.f32.s32 	%f920, %r874;
	mul.f32 	%f197, %f920, %f920;
	add.s32 	%r331, %r196, 3;
	sub.s32 	%r332, %r191, %r190;
	mov.u32 	%r1122, %r1137;
$L__BB10_363:
	setp.ge.s32 	%p362, %r196, %r197;
	@%p362 bra 	$L__BB10_390;
	setp.eq.s32 	%p363, %r328, 0;
	add.s32 	%r876, %r1122, %r327;
	mul.lo.s32 	%r335, %r876, %r1;
	sub.s32 	%r877, %r8, %r1122;
	abs.s32 	%r878, %r877;
	cvt.rn.f32.s32 	%f921, %r878;
	mul.f32 	%f198, %f921, %f921;
	mov.u32 	%r1126, %r196;
	@%p363 bra 	$L__BB10_376;
	add.s32 	%r879, %r196, %r335;
	cvt.s64.s32 	%rd155, %r879;
	add.s64 	%rd9, %rd3, %rd155;
	ld.global.u8 	%rs75, [%rd9];
	setp.eq.s16 	%p364, %rs75, 0;
	@%p364 bra 	$L__BB10_368;
	add.f32 	%f922, %f198, %f195;
	add.f32 	%f923, %f194, %f922;
	sqrt.rn.f32 	%f924, %f923;
	div.rn.f32 	%f199, %f924, %f145;
	ld.global.f32 	%f925, [%rd4];
	abs.f32 	%f926, %f925;
	setp.geu.f32 	%p365, %f199, %f926;
	mov.b32 	%r1088, 1;
	@%p365 bra 	$L__BB10_368;
	mul.f32 	%f927, %f66, %f199;
	st.global.f32 	[%rd4], %f927;
$L__BB10_368:
	setp.eq.s32 	%p366, %r328, 1;
	mov.u32 	%r1126, %r329;
	@%p366 bra 	$L__BB10_376;
	ld.global.u8 	%rs76, [%rd9+1];
	setp.eq.s16 	%p367, %rs76, 0;
	@%p367 bra 	$L__BB10_372;
	add.f32 	%f928, %f198, %f196;
	add.f32 	%f929, %f194, %f928;
	sqrt.rn.f32 	%f930, %f929;
	div.rn.f32 	%f200, %f930, %f145;
	ld.global.f32 	%f931, [%rd4];
	abs.f32 	%f932, %f931;
	setp.geu.f32 	%p368, %f200, %f932;
	mov.b32 	%r1088, 1;
	@%p368 bra 	$L__BB10_372;
	mul.f32 	%f933, %f66, %f200;
	st.global.f32 	[%rd4], %f933;
$L__BB10_372:
	setp.eq.s32 	%p369, %r328, 2;
	mov.u32 	%r1126, %r330;
	@%p369 bra 	$L__BB10_376;
	ld.global.u8 	%rs77, [%rd9+2];
	setp.eq.s16 	%p370, %rs77, 0;
	mov.u32 	%r1126, %r331;
	@%p370 bra 	$L__BB10_376;
	add.f32 	%f934, %f198, %f197;
	add.f32 	%f935, %f194, %f934;
	sqrt.rn.f32 	%f936, %f935;
	div.rn.f32 	%f201, %f936, %f145;
	ld.global.f32 	%f937, [%rd4];
	abs.f32 	%f938, %f937;
	setp.geu.f32 	%p371, %f201, %f938;
	mov.b32 	%r1088, 1;
	mov.u32 	%r1126, %r331;
	@%p371 bra 	$L__BB10_376;
	mul.f32 	%f939, %f66, %f201;
	st.global.f32 	[%rd4], %f939;
	mov.u32 	%r1126, %r331;
$L__BB10_376:
	setp.gt.u32 	%p372, %r332, -4;
	@%p372 bra 	$L__BB10_390;
$L__BB10_377:
	add.s32 	%r886, %r1126, %r335;
	cvt.s64.s32 	%rd156, %r886;
	add.s64 	%rd10, %rd3, %rd156;
	ld.global.u8 	%rs78, [%rd10];
	setp.eq.s16 	%p373, %rs78, 0;
	@%p373 bra 	$L__BB10_380;
	sub.s32 	%r888, %r9, %r1126;
	abs.s32 	%r889, %r888;
	cvt.rn.f32.s32 	%f940, %r889;
	fma.rn.f32 	%f941, %f940, %f940, %f198;
	add.f32 	%f942, %f194, %f941;
	sqrt.rn.f32 	%f943, %f942;
	div.rn.f32 	%f202, %f943, %f145;
	ld.global.f32 	%f944, [%rd4];
	abs.f32 	%f945, %f944;
	setp.geu.f32 	%p374, %f202, %f945;
	mov.b32 	%r1088, 1;
	@%p374 bra 	$L__BB10_380;
	mul.f32 	%f946, %f66, %f202;
	st.global.f32 	[%rd4], %f946;
$L__BB10_380:
	ld.global.u8 	%rs79, [%rd10+1];
	setp.eq.s16 	%p375, %rs79, 0;
	@%p375 bra 	$L__BB10_383;
	not.b32 	%r892, %r1126;
	add.s32 	%r893, %r9, %r892;
	abs.s32 	%r894, %r893;
	cvt.rn.f32.s32 	%f947, %r894;
	fma.rn.f32 	%f948, %f947, %f947, %f198;
	add.f32 	%f949, %f194, %f948;
	sqrt.rn.f32 	%f950, %f949;
	div.rn.f32 	%f203, %f950, %f145;
	ld.global.f32 	%f951, [%rd4];
	abs.f32 	%f952, %f951;
	setp.geu.f32 	%p376, %f203, %f952;
	mov.b32 	%r1088, 1;
	@%p376 bra 	$L__BB10_383;
	mul.f32 	%f953, %f66, %f203;
	st.global.f32 	[%rd4], %f953;
$L__BB10_383:
	ld.global.u8 	%rs80, [%rd10+2];
	setp.eq.s16 	%p377, %rs80, 0;
	@%p377 bra 	$L__BB10_386;
	sub.s32 	%r897, %r9, %r1126;
	add.s32 	%r898, %r897, -2;
	abs.s32 	%r899, %r898;
	cvt.rn.f32.s32 	%f954, %r899;
	fma.rn.f32 	%f955, %f954, %f954, %f198;
	add.f32 	%f956, %f194, %f955;
	sqrt.rn.f32 	%f957, %f956;
	div.rn.f32 	%f204, %f957, %f145;
	ld.global.f32 	%f958, [%rd4];
	abs.f32 	%f959, %f958;
	setp.geu.f32 	%p378, %f204, %f959;
	mov.b32 	%r1088, 1;
	@%p378 bra 	$L__BB10_386;
	mul.f32 	%f960, %f66, %f204;
	st.global.f32 	[%rd4], %f960;
$L__BB10_386:
	ld.global.u8 	%rs81, [%rd10+3];
	setp.eq.s16 	%p379, %rs81, 0;
	@%p379 bra 	$L__BB10_389;
	sub.s32 	%r902, %r9, %r1126;
	add.s32 	%r903, %r902, -3;
	abs.s32 	%r904, %r903;
	cvt.rn.f32.s32 	%f961, %r904;
	fma.rn.f32 	%f962, %f961, %f961, %f198;
	add.f32 	%f963, %f194, %f962;
	sqrt.rn.f32 	%f964, %f963;
	div.rn.f32 	%f205, %f964, %f145;
	ld.global.f32 	%f965, [%rd4];
	abs.f32 	%f966, %f965;
	setp.geu.f32 	%p380, %f205, %f966;
	mov.b32 	%r1088, 1;
	@%p380 bra 	$L__BB10_389;
	mul.f32 	%f967, %f66, %f205;
	st.global.f32 	[%rd4], %f967;
$L__BB10_389:
	add.s32 	%r1126, %r1126, 4;
	setp.lt.s32 	%p381, %r1126, %r197;
	@%p381 bra 	$L__BB10_377;
$L__BB10_390:
	add.s32 	%r1122, %r1122, 1;
	setp.lt.s32 	%p382, %r1122, %r247;
	@%p382 bra 	$L__BB10_363;
$L__BB10_391:
	setp.ge.s32 	%p383, %r1137, %r247;
	add.s32 	%r351, %r187, %r1056;
	@%p383 bra 	$L__BB10_421;
	min.s32 	%r906, %r351, %r3;
	mul.lo.s32 	%r352, %r906, %r2;
	sub.s32 	%r907, %r7, %r906;
	abs.s32 	%r908, %r907;
	cvt.rn.f32.s32 	%f968, %r908;
	mul.f32 	%f206, %f968, %f968;
	sub.s32 	%r909, %r190, %r191;
	and.b32  	%r353, %r909, 3;
	min.s32 	%r910, %r9, %r189;
	abs.s32 	%r911, %r910;
	cvt.rn.f32.s32 	%f969, %r911;
	mul.f32 	%f207, %f969, %f969;
	add.s32 	%r354, %r196, 1;
	sub.s32 	%r912, %r9, %r354;
	abs.s32 	%r913, %r912;
	cvt.rn.f32.s32 	%f970, %r913;
	mul.f32 	%f208, %f970, %f970;
	add.s32 	%r355, %r196, 2;
	sub.s32 	%r914, %r9, %r355;
	abs.s32 	%r915, %r914;
	cvt.rn.f32.s32 	%f971, %r915;
	mul.f32 	%f209, %f971, %f971;
	add.s32 	%r356, %r196, 3;
	sub.s32 	%r357, %r191, %r190;
$L__BB10_393:
	setp.ge.s32 	%p384, %r196, %r197;
	@%p384 bra 	$L__BB10_420;
	setp.eq.s32 	%p385, %r353, 0;
	add.s32 	%r917, %r1137, %r352;
	mul.lo.s32 	%r360, %r917, %r1;
	sub.s32 	%r918, %r8, %r1137;
	abs.s32 	%r919, %r918;
	cvt.rn.f32.s32 	%f972, %r919;
	mul.f32 	%f210, %f972, %f972;
	mov.u32 	%r1141, %r196;
	@%p385 bra 	$L__BB10_406;
	add.s32 	%r920, %r196, %r360;
	cvt.s64.s32 	%rd157, %r920;
	add.s64 	%rd11, %rd3, %rd157;
	ld.global.u8 	%rs82, [%rd11];
	setp.eq.s16 	%p386, %rs82, 0;
	@%p386 bra 	$L__BB10_398;
	add.f32 	%f973, %f210, %f207;
	add.f32 	%f974, %f206, %f973;
	sqrt.rn.f32 	%f975, %f974;
	div.rn.f32 	%f211, %f975, %f145;
	ld.global.f32 	%f976, [%rd4];
	abs.f32 	%f977, %f976;
	setp.geu.f32 	%p387, %f211, %f977;
	mov.b32 	%r1088, 1;
	@%p387 bra 	$L__BB10_398;
	mul.f32 	%f978, %f66, %f211;
	st.global.f32 	[%rd4], %f978;
$L__BB10_398:
	setp.eq.s32 	%p388, %r353, 1;
	mov.u32 	%r1141, %r354;
	@%p388 bra 	$L__BB10_406;
	ld.global.u8 	%rs83, [%rd11+1];
	setp.eq.s16 	%p389, %rs83, 0;
	@%p389 bra 	$L__BB10_402;
	add.f32 	%f979, %f210, %f208;
	add.f32 	%f980, %f206, %f979;
	sqrt.rn.f32 	%f981, %f980;
	div.rn.f32 	%f212, %f981, %f145;
	ld.global.f32 	%f982, [%rd4];
	abs.f32 	%f983, %f982;
	setp.geu.f32 	%p390, %f212, %f983;
	mov.b32 	%r1088, 1;
	@%p390 bra 	$L__BB10_402;
	mul.f32 	%f984, %f66, %f212;
	st.global.f32 	[%rd4], %f984;
$L__BB10_402:
	setp.eq.s32 	%p391, %r353, 2;
	mov.u32 	%r1141, %r355;
	@%p391 bra 	$L__BB10_406;
	ld.global.u8 	%rs84, [%rd11+2];
	setp.eq.s16 	%p392, %rs84, 0;
	mov.u32 	%r1141, %r356;
	@%p392 bra 	$L__BB10_406;
	add.f32 	%f985, %f210, %f209;
	add.f32 	%f986, %f206, %f985;
	sqrt.rn.f32 	%f987, %f986;
	div.rn.f32 	%f213, %f987, %f145;
	ld.global.f32 	%f988, [%rd4];
	abs.f32 	%f989, %f988;
	setp.geu.f32 	%p393, %f213, %f989;
	mov.b32 	%r1088, 1;
	mov.u32 	%r1141, %r356;
	@%p393 bra 	$L__BB10_406;
	mul.f32 	%f990, %f66, %f213;
	st.global.f32 	[%rd4], %f990;
	mov.u32 	%r1141, %r356;
$L__BB10_406:
	setp.gt.u32 	%p394, %r357, -4;
	@%p394 bra 	$L__BB10_420;
$L__BB10_407:
	add.s32 	%r927, %r1141, %r360;
	cvt.s64.s32 	%rd158, %r927;
	add.s64 	%rd12, %rd3, %rd158;
	ld.global.u8 	%rs85, [%rd12];
	setp.eq.s16 	%p395, %rs85, 0;
	@%p395 bra 	$L__BB10_410;
	sub.s32 	%r929, %r9, %r1141;
	abs.s32 	%r930, %r929;
	cvt.rn.f32.s32 	%f991, %r930;
	fma.rn.f32 	%f992, %f991, %f991, %f210;
	add.f32 	%f993, %f206, %f992;
	sqrt.rn.f32 	%f994, %f993;
	div.rn.f32 	%f214, %f994, %f145;
	ld.global.f32 	%f995, [%rd4];
	abs.f32 	%f996, %f995;
	setp.geu.f32 	%p396, %f214, %f996;
	mov.b32 	%r1088, 1;
	@%p396 bra 	$L__BB10_410;
	mul.f32 	%f997, %f66, %f214;
	st.global.f32 	[%rd4], %f997;
$L__BB10_410:
	ld.global.u8 	%rs86, [%rd12+1];
	setp.eq.s16 	%p397, %rs86, 0;
	@%p397 bra 	$L__BB10_413;
	not.b32 	%r933, %r1141;
	add.s32 	%r934, %r9, %r933;
	abs.s32 	%r935, %r934;
	cvt.rn.f32.s32 	%f998, %r935;
	fma.rn.f32 	%f999, %f998, %f998, %f210;
	add.f32 	%f1000, %f206, %f999;
	sqrt.rn.f32 	%f1001, %f1000;
	div.rn.f32 	%f215, %f1001, %f145;
	ld.global.f32 	%f1002, [%rd4];
	abs.f32 	%f1003, %f1002;
	setp.geu.f32 	%p398, %f215, %f1003;
	mov.b32 	%r1088, 1;
	@%p398 bra 	$L__BB10_413;
	mul.f32 	%f1004, %f66, %f215;
	st.global.f32 	[%rd4], %f1004;
$L__BB10_413:
	ld.global.u8 	%rs87, [%rd12+2];
	setp.eq.s16 	%p399, %rs87, 0;
	@%p399 bra 	$L__BB10_416;
	sub.s32 	%r938, %r9, %r1141;
	add.s32 	%r939, %r938, -2;
	abs.s32 	%r940, %r939;
	cvt.rn.f32.s32 	%f1005, %r940;
	fma.rn.f32 	%f1006, %f1005, %f1005, %f210;
	add.f32 	%f1007, %f206, %f1006;
	sqrt.rn.f32 	%f1008, %f1007;
	div.rn.f32 	%f216, %f1008, %f145;
	ld.global.f32 	%f1009, [%rd4];
	abs.f32 	%f1010, %f1009;
	setp.geu.f32 	%p400, %f216, %f1010;
	mov.b32 	%r1088, 1;
	@%p400 bra 	$L__BB10_416;
	mul.f32 	%f1011, %f66, %f216;
	st.global.f32 	[%rd4], %f1011;
$L__BB10_416:
	ld.global.u8 	%rs88, [%rd12+3];
	setp.eq.s16 	%p401, %rs88, 0;
	@%p401 bra 	$L__BB10_419;
	sub.s32 	%r943, %r9, %r1141;
	add.s32 	%r944, %r943, -3;
	abs.s32 	%r945, %r944;
	cvt.rn.f32.s32 	%f1012, %r945;
	fma.rn.f32 	%f1013, %f1012, %f1012, %f210;
	add.f32 	%f1014, %f206, %f1013;
	sqrt.rn.f32 	%f1015, %f1014;
	div.rn.f32 	%f217, %f1015, %f145;
	ld.global.f32 	%f1016, [%rd4];
	abs.f32 	%f1017, %f1016;
	setp.geu.f32 	%p402, %f217, %f1017;
	mov.b32 	%r1088, 1;
	@%p402 bra 	$L__BB10_419;
	mul.f32 	%f1018, %f66, %f217;
	st.global.f32 	[%rd4], %f1018;
$L__BB10_419:
	add.s32 	%r1141, %r1141, 4;
	setp.lt.s32 	%p403, %r1141, %r197;
	@%p403 bra 	$L__BB10_407;
$L__BB10_420:
	add.s32 	%r1137, %r1137, 1;
	setp.lt.s32 	%p404, %r1137, %r247;
	@%p404 bra 	$L__BB10_393;
$L__BB10_421:
	setp.ne.s32 	%p405, %r1088, 1;
	add.s32 	%r1055, %r189, 1;
	setp.lt.s32 	%p406, %r1055, %r4;
	and.pred  	%p407, %p405, %p406;
	mov.u32 	%r1056, %r189;
	@%p407 bra 	$L__BB10_240;
$L__BB10_422:
	ret;

}


// ===== COMPILED SASS (sm_100) =====

	.target	sm_100

	.elftype	@"ET_EXEC"


//--------------------- .note.nv.tkinfo           --------------------------
	.section	.note.nv.tkinfo,"",@"SHT_NOTE"
	.sectionflags	@"SHF_NOTE_NV_TKINFO"
	.tkinfo
        /*0018*/ 	.word	0x00000002
        /*0030*/ 	.string	""
        /*0030*/ 	.string	"ptxas"
        /*0030*/ 	.string	"Cuda compilation tools, release 13.0, V13.0.88"
        /*0030*/ 	.string	"Build cuda_13.0.r13.0/compiler.36424714_0"
        /*0030*/ 	.string	"-arch sm_100 -m 64 "



//--------------------- .note.nv.cuinfo           --------------------------
	.section	.note.nv.cuinfo,"",@"SHT_NOTE"
	.sectionflags	@"SHF_NOTE_NV_CUINFO"
        /*0018*/ 	.short	0x0002
        /*001a*/ 	.short	0x0064
        /*001c*/ 	.short	0x0082
	.zero		2


//--------------------- .nv.info                  --------------------------
	.section	.nv.info,"",@"SHT_CUDA_INFO"
	.align	4


	//----- nvinfo : EIATTR_REGCOUNT
	.align		4
        /*0000*/ 	.byte	0x04, 0x2f
        /*0002*/ 	.short	(.L_2 - .L_1)
	.align		4
.L_1:
        /*0004*/ 	.word	index@(_Z18point_cloud_kernelPfPhS_PiS1_)
        /*0008*/ 	.word	0x0000001c


	//----- nvinfo : EIATTR_FRAME_SIZE
	.align		4
.L_2:
        /*000c*/ 	.byte	0x04, 0x11
        /*000e*/ 	.short	(.L_4 - .L_3)
	.align		4
.L_3:
        /*0010*/ 	.word	index@($__internal_19_$__cuda_sm3x_div_rn_noftz_f32_slowpath)
        /*0014*/ 	.word	0x00000020


	//----- nvinfo : EIATTR_FRAME_SIZE
	.align		4
.L_4:
        /*0018*/ 	.byte	0x04, 0x11
        /*001a*/ 	.short	(.L_6 - .L_5)
	.align		4
.L_5:
        /*001c*/ 	.word	index@($__internal_18_$__cuda_sm20_div_rn_f64_full)
        /*0020*/ 	.word	0x00000020


	//----- nvinfo : EIATTR_FRAME_SIZE
	.align		4
.L_6:
        /*0024*/ 	.byte	0x04, 0x11
        /*0026*/ 	.short	(.L_8 - .L_7)
	.align		4
.L_7:
        /*0028*/ 	.word	index@($__internal_17_$__cuda_sm20_dblrcp_rn_slowpath_v3)
        /*002c*/ 	.word	0x00000020


	//----- nvinfo : EIATTR_FRAME_SIZE
	.align		4
.L_8:
        /*0030*/ 	.byte	0x04, 0x11
        /*0032*/ 	.short	(.L_10 - .L_9)
	.align		4
.L_9:
        /*0034*/ 	.word	index@(_Z18point_cloud_kernelPfPhS_PiS1_)
        /*0038*/ 	.word	0x00000020


	//----- nvinfo : EIATTR_REGCOUNT
	.align		4
.L_10:
        /*003c*/ 	.byte	0x04, 0x2f
        /*003e*/ 	.short	(.L_12 - .L_11)
	.align		4
.L_11:
        /*0040*/ 	.word	index@(_Z27point_cloud_stanford_kernelPtPfPiS1_)
        /*0044*/ 	.word	0x0000001c


	//----- nvinfo : EIATTR_FRAME_SIZE
	.align		4
.L_12:
        /*0048*/ 	.byte	0x04, 0x11
        /*004a*/ 	.short	(.L_14 - .L_13)
	.align		4
.L_13:
        /*004c*/ 	.word	index@($__internal_16_$__cuda_sm20_div_rn_f64_full)
        /*0050*/ 	.word	0x00000020


	//----- nvinfo : EIATTR_FRAME_SIZE
	.align		4
.L_14:
        /*0054*/ 	.byte	0x04, 0x11
        /*0056*/ 	.short	(.L_16 - .L_15)
	.align		4
.L_15:
        /*0058*/ 	.word	index@($__internal_15_$__cuda_sm20_dblrcp_rn_slowpath_v3)
        /*005c*/ 	.word	0x00000020


	//----- nvinfo : EIATTR_FRAME_SIZE
	.align		4
.L_16:
        /*0060*/ 	.byte	0x04, 0x11
        /*0062*/ 	.short	(.L_18 - .L_17)
	.align		4
.L_17:
        /*0064*/ 	.word	index@(_Z27point_cloud_stanford_kernelPtPfPiS1_)
        /*0068*/ 	.word	0x00000020


	//----- nvinfo : EIATTR_REGCOUNT
	.align		4
.L_18:
        /*006c*/ 	.byte	0x04, 0x2f
        /*006e*/ 	.short	(.L_20 - .L_19)
	.align		4
.L_19:
        /*0070*/ 	.word	index@(_Z17get_voxels_kernelPfPiS_S0_PhS_)
        /*0074*/ 	.word	0x00000024


	//----- nvinfo : EIATTR_FRAME_SIZE
	.align		4
.L_20:
        /*0078*/ 	.byte	0x04, 0x11
        /*007a*/ 	.short	(.L_22 - .L_21)
	.align		4
.L_21:
        /*007c*/ 	.word	index@($__internal_14_$__cuda_sm3x_div_rn_noftz_f32_slowpath)
        /*0080*/ 	.word	0x00000000


	//----- nvinfo : EIATTR_FRAME_SIZE
	.align		4
.L_22:
        /*0084*/ 	.byte	0x04, 0x11
        /*0086*/ 	.short	(.L_24 - .L_23)
	.align		4
.L_23:
        /*0088*/ 	.word	index@($__internal_13_$__cuda_sm20_sqrt_rn_f32_slowpath)
        /*008c*/ 	.word	0x00000000


	//----- nvinfo : EIATTR_FRAME_SIZE
	.align		4
.L_24:
        /*0090*/ 	.byte	0x04, 0x11
        /*0092*/ 	.short	(.L_26 - .L_25)
	.align		4
.L_25:
        /*0094*/ 	.word	index@($__internal_12_$__cuda_sm20_div_rn_f64_full)
        /*0098*/ 	.word	0x00000000


	//----- nvinfo : EIATTR_FRAME_SIZE
	.align		4
.L_26:
        /*009c*/ 	.byte	0x04, 0x11
        /*009e*/ 	.short	(.L_28 - .L_27)
	.align		4
.L_27:
        /*00a0*/ 	.word	index@(_Z17get_voxels_kernelPfPiS_S0_PhS_)
        /*00a4*/ 	.word	0x00000000


	//----- nvinfo : EIATTR_REGCOUNT
	.align		4
.L_28:
        /*00a8*/ 	.byte	0x04, 0x2f
        /*00aa*/ 	.short	(.L_30 - .L_29)
	.align		4
.L_29:
        /*00ac*/ 	.word	index@(_Z22get_voxels_edge_kernelPfPiS0_S_S0_PhS1_S_)
        /*00b0*/ 	.word	0x00000024


	//----- nvinfo : EIATTR_FRAME_SIZE
	.align		4
.L_30:
        /*00b4*/ 	.byte	0x04, 0x11
        /*00b6*/ 	.short	(.L_32 - .L_31)
	.align		4
.L_31:
        /*00b8*/ 	.word	index@($__internal_11_$__cuda_sm3x_div_rn_noftz_f32_slowpath)
        /*00bc*/ 	.word	0x00000000


	//----- nvinfo : EIATTR_FRAME_SIZE
	.align		4
.L_32:
        /*00c0*/ 	.byte	0x04, 0x11
        /*00c2*/ 	.short	(.L_34 - .L_33)
	.align		4
.L_33:
        /*00c4*/ 	.word	index@($__internal_10_$__cuda_sm20_sqrt_rn_f32_slowpath)
        /*00c8*/ 	.word	0x00000000


	//----- nvinfo : EIATTR_FRAME_SIZE
	.align		4
.L_34:
        /*00cc*/ 	.byte	0x04, 0x11
        /*00ce*/ 	.short	(.L_36 - .L_35)
	.align		4
.L_35:
        /*00d0*/ 	.word	index@($__internal_9_$__cuda_sm20_div_rn_f64_full)
        /*00d4*/ 	.word	0x00000000


	//----- nvinfo : EIATTR_FRAME_SIZE
	.align		4
.L_36:
        /*00d8*/ 	.byte	0x04, 0x11
        /*00da*/ 	.short	(.L_38 - .L_37)
	.align		4
.L_37:
        /*00dc*/ 	.word	index@(_Z22get_voxels_edge_kernelPfPiS0_S_S0_PhS1_S_)
        /*00e0*/ 	.word	0x00000000


	//----- nvinfo : EIATTR_REGCOUNT
	.align		4
.L_38:
        /*00e4*/ 	.byte	0x04, 0x2f
        /*00e6*/ 	.short	(.L_40 - .L_39)
	.align		4
.L_39:
        /*00e8*/ 	.word	index@(_Z20filter_voxels_kernelPhS_Pf)
        /*00ec*/ 	.word	0x0000001a


	//----- nvinfo : EIATTR_FRAME_SIZE
	.align		4
.L_40:
        /*00f0*/ 	.byte	0x04, 0x11
        /*00f2*/ 	.short	(.L_42 - .L_41)
	.align		4
.L_41:
        /*00f4*/ 	.word	index@(_Z20filter_voxels_kernelPhS_Pf)
        /*00f8*/ 	.word	0x00000000


	//----- nvinfo : EIATTR_REGCOUNT
	.align		4
.L_42:
        /*00fc*/ 	.byte	0x04, 0x2f
        /*00fe*/ 	.short	(.L_44 - .L_43)
	.align		4
.L_43:
        /*0100*/ 	.word	index@(_Z18get_one_hot_kernelPfPiS_S0_S_)
        /*0104*/ 	.word	0x00000015


	//----- nvinfo : EIATTR_FRAME_SIZE
	.align		4
.L_44:
        /*0108*/ 	.byte	0x04, 0x11
        /*010a*/ 	.short	(.L_46 - .L_45)
	.align		4
.L_45:
        /*010c*/ 	.word	index@($__internal_8_$__cuda_sm3x_div_rn_noftz_f32_slowpath)
        /*0110*/ 	.word	0x00000000


	//----- nvinfo : EIATTR_FRAME_SIZE
	.align		4
.L_46:
        /*0114*/ 	.byte	0x04, 0x11
        /*0116*/ 	.short	(.L_48 - .L_47)
	.align		4
.L_47:
        /*0118*/ 	.word	index@(_Z18get_one_hot_kernelPfPiS_S0_S_)
        /*011c*/ 	.word	0x00000000


	//----- nvinfo : EIATTR_REGCOUNT
	.align		4
.L_48:
        /*0120*/ 	.byte	0x04, 0x2f
        /*0122*/ 	.short	(.L_50 - .L_49)
	.align		4
.L_49:
        /*0124*/ 	.word	index@(_Z13get_gt_kernelPiPhPf)
        /*0128*/ 	.word	0x00000014


	//----- nvinfo : EIATTR_FRAME_SIZE
	.align		4
.L_50:
        /*012c*/ 	.byte	0x04, 0x11
        /*012e*/ 	.short	(.L_52 - .L_51)
	.align		4
.L_51:
        /*0130*/ 	.word	index@(_Z13get_gt_kernelPiPhPf)
        /*0134*/ 	.word	0x00000000


	//----- nvinfo : EIATTR_REGCOUNT
	.align		4
.L_52:
        /*0138*/ 	.byte	0x04, 0x2f
        /*013a*/ 	.short	(.L_54 - .L_53)
	.align		4
.L_53:
        /*013c*/ 	.word	index@(_Z22downsample_grid_kernelPhS_Pf)
        /*0140*/ 	.word	0x0000001a


	//----- nvinfo : EIATTR_FRAME_SIZE
	.align		4
.L_54:
        /*0144*/ 	.byte	0x04, 0x11
        /*0146*/ 	.short	(.L_56 - .L_55)
	.align		4
.L_55:
        /*0148*/ 	.word	index@(_Z22downsample_grid_kernelPhS_Pf)
        /*014c*/ 	.word	0x00000000


	//----- nvinfo : EIATTR_REGCOUNT
	.align		4
.L_56:
        /*0150*/ 	.byte	0x04, 0x2f
        /*0152*/ 	.short	(.L_58 - .L_57)
	.align		4
.L_57:
        /*0154*/ 	.word	index@(_Z24downsample_limits_kernelPhS_Pf)
        /*0158*/ 	.word	0x0000001a


	//----- nvinfo : EIATTR_FRAME_SIZE
	.align		4
.L_58:
        /*015c*/ 	.byte	0x04, 0x11
        /*015e*/ 	.short	(.L_60 - .L_59)
	.align		4
.L_59:
        /*0160*/ 	.word	index@(_Z24downsample_limits_kernelPhS_Pf)
        /*0164*/ 	.word	0x00000000


	//----- nvinfo : EIATTR_REGCOUNT
	.align		4
.L_60:
        /*0168*/ 	.byte	0x04, 0x2f
        /*016a*/ 	.short	(.L_62 - .L_61)
	.align		4
.L_61:
        /*016c*/ 	.word	index@(_Z24SquaredDistanceTransformPhS_PfS_S0_PiS1_S0_S1_S0_)
        /*0170*/ 	.word	0x00000038


	//----- nvinfo : EIATTR_FRAME_SIZE
	.align		4
.L_62:
        /*0174*/ 	.byte	0x04, 0x11
        /*0176*/ 	.short	(.L_64 - .L_63)
	.align		4
.L_63:
        /*0178*/ 	.word	index@($__internal_7_$__cuda_sm3x_div_rn_noftz_f32_slowpath)
        /*017c*/ 	.word	0x00000020


	//----- nvinfo : EIATTR_FRAME_SIZE
	.align		4
.L_64:
        /*0180*/ 	.byte	0x04, 0x11
        /*0182*/ 	.short	(.L_66 - .L_65)
	.align		4
.L_65:
        /*0184*/ 	.word	index@($__internal_6_$__cuda_sm20_sqrt_rn_f32_slowpath)
        /*0188*/ 	.word	0x00000020


	//----- nvinfo : EIATTR_FRAME_SIZE
	.align		4
.L_66:
        /*018c*/ 	.byte	0x04, 0x11
        /*018e*/ 	.short	(.L_68 - .L_67)
	.align		4
.L_67:
        /*0190*/ 	.word	index@($__internal_5_$__cuda_sm20_div_rn_f64_full)
        /*0194*/ 	.word	0x00000020


	//----- nvinfo : EIATTR_FRAME_SIZE
	.align		4
.L_68:
        /*0198*/ 	.byte	0x04, 0x11
        /*019a*/ 	.short	(.L_70 - .L_69)
	.align		4
.L_69:
        /*019c*/ 	.word	index@($__internal_4_$__cuda_sm20_dblrcp_rn_slowpath_v3)
        /*01a0*/ 	.word	0x00000020


	//----- nvinfo : EIATTR_FRAME_SIZE
	.align		4
.L_70:
        /*01a4*/ 	.byte	0x04, 0x11
        /*01a6*/ 	.short	(.L_72 - .L_71)
	.align		4
.L_71:
        /*01a8*/ 	.word	index@(_Z24SquaredDistanceTransformPhS_PfS_S0_PiS1_S0_S1_S0_)
        /*01ac*/ 	.word	0x00000020


	//----- nvinfo : EIATTR_REGCOUNT
	.align		4
.L_72:
        /*01b0*/ 	.byte	0x04, 0x2f
        /*01b2*/ 	.short	(.L_74 - .L_73)
	.align		4
.L_73:
        /*01b4*/ 	.word	index@(_Z33SquaredDistanceTransform_stanfordPtPhPfS0_PiS2_S1_S2_S1_)
        /*01b8*/ 	.word	0x00000034


	//----- nvinfo : EIATTR_FRAME_SIZE
	.align		4
.L_74:
        /*01bc*/ 	.byte	0x04, 0x11
        /*01be*/ 	.short	(.L_76 - .L_75)
	.align		4
.L_75:
        /*01c0*/ 	.word	index@($__internal_3_$__cuda_sm3x_div_rn_noftz_f32_slowpath)
        /*01c4*/ 	.word	0x00000000


	//----- nvinfo : EIATTR_FRAME_SIZE
	.align		4
.L_76:
        /*01c8*/ 	.byte	0x04, 0x11
        /*01ca*/ 	.short	(.L_78 - .L_77)
	.align		4
.L_77:
        /*01cc*/ 	.word	index@($__internal_2_$__cuda_sm20_sqrt_rn_f32_slowpath)
        /*01d0*/ 	.word	0x00000000


	//----- nvinfo : EIATTR_FRAME_SIZE
	.align		4
.L_78:
        /*01d4*/ 	.byte	0x04, 0x11
        /*01d6*/ 	.short	(.L_80 - .L_79)
	.align		4
.L_79:
        /*01d8*/ 	.word	index@($__internal_1_$__cuda_sm20_div_rn_f64_full)
        /*01dc*/ 	.word	0x00000000


	//----- nvinfo : EIATTR_FRAME_SIZE
	.align		4
.L_80:
        /*01e0*/ 	.byte	0x04, 0x11
        /*01e2*/ 	.short	(.L_82 - .L_81)
	.align		4
.L_81:
        /*01e4*/ 	.word	index@($__internal_0_$__cuda_sm20_dblrcp_rn_slowpath_v3)
        /*01e8*/ 	.word	0x00000000


	//----- nvinfo : EIATTR_FRAME_SIZE
	.align		4
.L_82:
        /*01ec*/ 	.byte	0x04, 0x11
        /*01ee*/ 	.short	(.L_84 - .L_83)
	.align		4
.L_83:
        /*01f0*/ 	.word	index@(_Z33SquaredDistanceTransform_stanfordPtPhPfS0_PiS2_S1_S2_S1_)
        /*01f4*/ 	.word	0x00000000


	//----- nvinfo : EIATTR_MIN_STACK_SIZE
	.align		4
.L_84:
        /*01f8*/ 	.byte	0x04, 0x12
        /*01fa*/ 	.short	(.L_86 - .L_85)
	.align		4
.L_85:
        /*01fc*/ 	.word	index@(_Z33SquaredDistanceTransform_stanfordPtPhPfS0_PiS2_S1_S2_S1_)
        /*0200*/ 	.word	0x00000000


	//----- nvinfo : EIATTR_MIN_STACK_SIZE
	.align		4
.L_86:
        /*0204*/ 	.byte	0x04, 0x12
        /*0206*/ 	.short	(.L_88 - .L_87)
	.align		4
.L_87:
        /*0208*/ 	.word	index@(_Z24SquaredDistanceTransformPhS_PfS_S0_PiS1_S0_S1_S0_)
        /*020c*/ 	.word	0x00000020


	//----- nvinfo : EIATTR_MIN_STACK_SIZE
	.align		4
.L_88:
        /*0210*/ 	.byte	0x04, 0x12
        /*0212*/ 	.short	(.L_90 - .L_89)
	.align		4
.L_89:
        /*0214*/ 	.word	index@(_Z24downsample_limits_kernelPhS_Pf)
        /*0218*/ 	.word	0x00000000


	//----- nvinfo : EIATTR_MIN_STACK_SIZE
	.align		4
.L_90:
        /*021c*/ 	.byte	0x04, 0x12
        /*021e*/ 	.short	(.L_92 - .L_91)
	.align		4
.L_91:
        /*0220*/ 	.word	index@(_Z22downsample_grid_kernelPhS_Pf)
        /*0224*/ 	.word	0x00000000


	//----- nvinfo : EIATTR_MIN_STACK_SIZE
	.align		4
.L_92:
        /*0228*/ 	.byte	0x04, 0x12
        /*022a*/ 	.short	(.L_94 - .L_93)
	.align		4
.L_93:
        /*022c*/ 	.word	index@(_Z13get_gt_kernelPiPhPf)
        /*0230*/ 	.word	0x00000000


	//----- nvinfo : EIATTR_MIN_STACK_SIZE
	.align		4
.L_94:
        /*0234*/ 	.byte	0x04, 0x12
        /*0236*/ 	.short	(.L_96 - .L_95)
	.align		4
.L_95:
        /*0238*/ 	.word	index@(_Z18get_one_hot_kernelPfPiS_S0_S_)
        /*023c*/ 	.word	0x00000000


	//----- nvinfo : EIATTR_MIN_STACK_SIZE
	.align		4
.L_96:
        /*0240*/ 	.byte	0x04, 0x12
        /*0242*/ 	.short	(.L_98 - .L_97)
	.align		4
.L_97:
        /*0244*/ 	.word	index@(_Z20filter_voxels_kernelPhS_Pf)
        /*0248*/ 	.word	0x00000000


	//----- nvinfo : EIATTR_MIN_STACK_SIZE
	.align		4
.L_98:
        /*024c*/ 	.byte	0x04, 0x12
        /*024e*/ 	.short	(.L_100 - .L_99)
	.align		4
.L_99:
        /*0250*/ 	.word	index@(_Z22get_voxels_edge_kernelPfPiS0_S_S0_PhS1_S_)
        /*0254*/ 	.word	0x00000000


	//----- nvinfo : EIATTR_MIN_STACK_SIZE
	.align		4
.L_100:
        /*0258*/ 	.byte	0x04, 0x12
        /*025a*/ 	.short	(.L_102 - .L_101)
	.align		4
.L_101:
        /*025c*/ 	.word	index@(_Z17get_voxels_kernelPfPiS_S0_PhS_)
        /*0260*/ 	.word	0x00000000


	//----- nvinfo : EIATTR_MIN_STACK_SIZE
	.align		4
.L_102:
        /*0264*/ 	.byte	0x04, 0x12
        /*0266*/ 	.short	(.L_104 - .L_103)
	.align		4
.L_103:
        /*0268*/ 	.word	index@(_Z27point_cloud_stanford_kernelPtPfPiS1_)
        /*026c*/ 	.word	0x00000020


	//----- nvinfo : EIATTR_MIN_STACK_SIZE
	.align		4
.L_104:
        /*0270*/ 	.byte	0x04, 0x12
        /*0272*/ 	.short	(.L_106 - .L_105)
	.align		4
.L_105:
        /*0274*/ 	.word	index@(_Z18point_cloud_kernelPfPhS_PiS1_)
        /*0278*/ 	.word	0x00000020
.L_106:


//--------------------- .nv.compat                --------------------------
	.section	.nv.compat,"",@"SHT_CUDA_COMPAT_INFO"
	.align	4
        /*0000*/ 	.byte	0x02, 0x09, 0x00, 0x00, 0x02, 0x02, 0x01, 0x00, 0x02, 0x05, 0x05, 0x00, 0x03, 0x07, 0x01, 0x01
        /*0010*/ 	.byte	0x02, 0x03, 0x00, 0x00, 0x02, 0x06, 0x01, 0x00, 0x04, 0x0b, 0x08, 0x00, 0x01, 0x00, 0x00, 0x00
        /*0020*/ 	.byte	0x00, 0x00, 0x00, 0x00


//--------------------- .nv.info._Z33SquaredDistanceTransform_stanfordPtPhPfS0_PiS2_S1_S2_S1_ --------------------------
	.section	.nv.info._Z33SquaredDistanceTransform_stanfordPtPhPfS0_PiS2_S1_S2_S1_,"",@"SHT_CUDA_INFO"
	.sectionflags	@""
	.align	4


	//----- nvinfo : EIATTR_CUDA_API_VERSION
	.align		4
        /*0000*/ 	.byte	0x04, 0x37
        /*0002*/ 	.short	(.L_108 - .L_107)
.L_107:
        /*0004*/ 	.word	0x00000082


	//----- nvinfo : EIATTR_KPARAM_INFO
	.align		4
.L_108:
        /*0008*/ 	.byte	0x04, 0x17
        /*000a*/ 	.short	(.L_110 - .L_109)
.L_109:
        /*000c*/ 	.word	0x00000000
        /*0010*/ 	.short	0x0008
        /*0012*/ 	.short	0x0040
        /*0014*/ 	.byte	0x00, 0xf5, 0x21, 0x00


	//----- nvinfo : EIATTR_KPARAM_INFO
	.align		4
.L_110:
        /*0018*/ 	.byte	0x04, 0x17
        /*001a*/ 	.short	(.L_112 - .L_111)
.L_111:
        /*001c*/ 	.word	0x00000000
        /*0020*/ 	.short	0x0007
        /*0022*/ 	.short	0x0038
        /*0024*/ 	.byte	0x00, 0xf5, 0x21, 0x00


	//----- nvinfo : EIATTR_KPARAM_INFO
	.align		4
.L_112:
        /*0028*/ 	.byte	0x04, 0x17
        /*002a*/ 	.short	(.L_114 - .L_113)
.L_113:
        /*002c*/ 	.word	0x00000000
        /*0030*/ 	.short	0x0006
        /*0032*/ 	.short	0x0030
        /*0034*/ 	.byte	0x00, 0xf5, 0x21, 0x00


	//----- nvinfo : EIATTR_KPARAM_INFO
	.align		4
.L_114:
        /*0038*/ 	.byte	0x04, 0x17
        /*003a*/ 	.short	(.L_116 - .L_115)
.L_115:
        /*003c*/ 	.word	0x00000000
        /*0040*/ 	.short	0x0005
        /*0042*/ 	.short	0x0028
        /*0044*/ 	.byte	0x00, 0xf5, 0x21, 0x00


	//----- nvinfo : EIATTR_KPARAM_INFO
	.align		4
.L_116:
        /*0048*/ 	.byte	0x04, 0x17
        /*004a*/ 	.short	(.L_118 - .L_117)
.L_117:
        /*004c*/ 	.word	0x00000000
        /*0050*/ 	.short	0x0004
        /*0052*/ 	.short	0x0020
        /*0054*/ 	.byte	0x00, 0xf5, 0x21, 0x00


	//----- nvinfo : EIATTR_KPARAM_INFO
	.align		4
.L_118:
        /*0058*/ 	.byte	0x04, 0x17
        /*005a*/ 	.short	(.L_120 - .L_119)
.L_119:
        /*005c*/ 	.word	0x00000000
        /*0060*/ 	.short	0x0003
        /*0062*/ 	.short	0x0018
        /*0064*/ 	.byte	0x00, 0xf5, 0x21, 0x00


	//----- nvinfo : EIATTR_KPARAM_INFO
	.align		4
.L_120:
        /*0068*/ 	.byte	0x04, 0x17
        /*006a*/ 	.short	(.L_122 - .L_121)
.L_121:
        /*006c*/ 	.word	0x00000000
        /*0070*/ 	.short	0x0002
        /*0072*/ 	.short	0x0010
        /*0074*/ 	.byte	0x00, 0xf5, 0x21, 0x00


	//----- nvinfo : EIATTR_KPARAM_INFO
	.align		4
.L_122:
        /*0078*/ 	.byte	0x04, 0x17
        /*007a*/ 	.short	(.L_124 - .L_123)
.L_123:
        /*007c*/ 	.word	0x00000000
        /*0080*/ 	.short	0x0001
        /*0082*/ 	.short	0x0008
        /*0084*/ 	.byte	0x00, 0xf5, 0x21, 0x00


	//----- nvinfo : EIATTR_KPARAM_INFO
	.align		4
.L_124:
        /*0088*/ 	.byte	0x04, 0x17
        /*008a*/ 	.short	(.L_126 - .L_125)
.L_125:
        /*008c*/ 	.word	0x00000000
        /*0090*/ 	.short	0x0000
        /*0092*/ 	.short	0x0000
        /*0094*/ 	.byte	0x00, 0xf5, 0x21, 0x00


	//----- nvinfo : EIATTR_SPARSE_MMA_MASK
	.align		4
.L_126:
        /*0098*/ 	.byte	0x03, 0x50
        /*009a*/ 	.short	0x0000


	//----- nvinfo : EIATTR_MAXREG_COUNT
	.align		4
        /*009c*/ 	.byte	0x03, 0x1b
        /*009e*/ 	.short	0x00ff


	//----- nvinfo : EIATTR_MERCURY_ISA_VERSION
	.align		4
        /*00a0*/ 	.byte	0x03, 0x5f
        /*00a2*/ 	.short	0x0101


	//----- nvinfo : EIATTR_VRC_CTA_INIT_COUNT
	.align		4
        /*00a4*/ 	.byte	0x02, 0x4a
	.zero		1
	.zero		1


	//----- nvinfo : EIATTR_EXIT_INSTR_OFFSETS
	.align		4
        /*00a8*/ 	.byte	0x04, 0x1c
        /*00aa*/ 	.short	(.L_128 - .L_127)


	//   ....[0]....
.L_127:
        /*00ac*/ 	.word	0x000002a0


	//   ....[1]....
        /*00b0*/ 	.word	0x00000ad0


	//   ....[2]....
        /*00b4*/ 	.word	0x00000f80


	//   ....[3]....
        /*00b8*/ 	.word	0x00001110


	//   ....[4]....
        /*00bc*/ 	.word	0x00001830


	//   ....[5]....
        /*00c0*/ 	.word	0x00001a00


	//   ....[6]....
        /*00c4*/ 	.word	0x00001eb0


	//   ....[7]....
        /*00c8*/ 	.word	0x00002050


	//   ....[8]....
        /*00cc*/ 	.word	0x00002770


	//   ....[9]....
        /*00d0*/ 	.word	0x00002940


	//   ....[10]....
        /*00d4*/ 	.word	0x00002df0


	//   ....[11]....
        /*00d8*/ 	.word	0x00002fa0


	//   ....[12]....
        /*00dc*/ 	.word	0x000036c0


	//   ....[13]....
        /*00e0*/ 	.word	0x00003890


	//   ....[14]....
        /*00e4*/ 	.word	0x00003d40


	//   ....[15]....
        /*00e8*/ 	.word	0x00003ee0


	//   ....[16]....
        /*00ec*/ 	.word	0x000045e0


	//   ....[17]....
        /*00f0*/ 	.word	0x000046c0


	//   ....[18]....
        /*00f4*/ 	.word	0x000055a0


	//   ....[19]....
        /*00f8*/ 	.word	0x000056d0


	//   ....[20]....
        /*00fc*/ 	.word	0x0000e220


	//   ....[21]....
        /*0100*/ 	.word	0x00016cb0


	//----- nvinfo : EIATTR_CRS_STACK_SIZE
	.align		4
.L_128:
        /*0104*/ 	.byte	0x04, 0x1e
        /*0106*/ 	.short	(.L_130 - .L_129)
.L_129:
        /*0108*/ 	.word	0x00000000


	//----- nvinfo : EIATTR_CBANK_PARAM_SIZE
	.align		4
.L_130:
        /*010c*/ 	.byte	0x03, 0x19
        /*010e*/ 	.short	0x0048


	//----- nvinfo : EIATTR_PARAM_CBANK
	.align		4
        /*0110*/ 	.byte	0x04, 0x0a
        /*0112*/ 	.short	(.L_132 - .L_131)
	.align		4
.L_131:
        /*0114*/ 	.word	index@(.nv.constant0._Z33SquaredDistanceTransform_stanfordPtPhPfS0_PiS2_S1_S2_S1_)
        /*0118*/ 	.short	0x0380
        /*011a*/ 	.short	0x0048


	//----- nvinfo : EIATTR_SW_WAR
	.align		4
.L_132:
        /*011c*/ 	.byte	0x04, 0x36
        /*011e*/ 	.short	(.L_134 - .L_133)
.L_133:
        /*0120*/ 	.word	0x00000008
.L_134:


//--------------------- .nv.info._Z24SquaredDistanceTransformPhS_PfS_S0_PiS1_S0_S1_S0_ --------------------------
	.section	.nv.info._Z24SquaredDistanceTransformPhS_PfS_S0_PiS1_S0_S1_S0_,"",@"SHT_CUDA_INFO"
	.sectionflags	@""
	.align	4


	//----- nvinfo : EIATTR_CUDA_API_VERSION
	.align		4
        /*0000*/ 	.byte	0x04, 0x37
        /*0002*/ 	.short	(.L_136 - .L_135)
.L_135:
        /*0004*/ 	.word	0x00000082


	//----- nvinfo : EIATTR_KPARAM_INFO
	.align		4
.L_136:
        /*0008*/ 	.byte	0x04, 0x17
        /*000a*/ 	.short	(.L_138 - .L_137)
.L_137:
        /*000c*/ 	.word	0x00000000
        /*0010*/ 	.short	0x0009
        /*0012*/ 	.short	0x0048
        /*0014*/ 	.byte	0x00, 0xf5, 0x21, 0x00


	//----- nvinfo : EIATTR_KPARAM_INFO
	.align		4
.L_138:
        /*0018*/ 	.byte	0x04, 0x17
        /*001a*/ 	.short	(.L_140 - .L_139)
.L_139:
        /*001c*/ 	.word	0x00000000
        /*0020*/ 	.short	0x0008
        /*0022*/ 	.short	0x0040
        /*0024*/ 	.byte	0x00, 0xf5, 0x21, 0x00


	//----- nvinfo : EIATTR_KPARAM_INFO
	.align		4
.L_140:
        /*0028*/ 	.byte	0x04, 0x17
        /*002a*/ 	.short	(.L_142 - .L_141)
.L_141:
        /*002c*/ 	.word	0x00000000
        /*0030*/ 	.short	0x0007
        /*0032*/ 	.short	0x0038
        /*0034*/ 	.byte	0x00, 0xf5, 0x21, 0x00


	//----- nvinfo : EIATTR_KPARAM_INFO
	.align		4
.L_142:
        /*0038*/ 	.byte	0x04, 0x17
        /*003a*/ 	.short	(.L_144 - .L_143)
.L_143:
        /*003c*/ 	.word	0x00000000
        /*0040*/ 	.short	0x0006
        /*0042*/ 	.short	0x0030
        /*0044*/ 	.byte	0x00, 0xf5, 0x21, 0x00


	//----- nvinfo : EIATTR_KPARAM_INFO
	.align		4
.L_144:
        /*0048*/ 	.byte	0x04, 0x17
        /*004a*/ 	.short	(.L_146 - .L_145)
.L_145:
        /*004c*/ 	.word	0x00000000
        /*0050*/ 	.short	0x0005
        /*0052*/ 	.short	0x0028
        /*0054*/ 	.byte	0x00, 0xf5, 0x21, 0x00


	//----- nvinfo : EIATTR_KPARAM_INFO
	.align		4
.L_146:
        /*0058*/ 	.byte	0x04, 0x17
        /*005a*/ 	.short	(.L_148 - .L_147)
.L_147:
        /*005c*/ 	.word	0x00000000
        /*0060*/ 	.short	0x0004
        /*0062*/ 	.short	0x0020
        /*0064*/ 	.byte	0x00, 0xf5, 0x21, 0x00


	//----- nvinfo : EIATTR_KPARAM_INFO
	.align		4
.L_148:
        /*0068*/ 	.byte	0x04, 0x17
        /*006a*/ 	.short	(.L_150 - .L_149)
.L_149:
        /*006c*/ 	.word	0x00000000
        /*0070*/ 	.short	0x0003
        /*0072*/ 	.short	0x0018
        /*0074*/ 	.byte	0x00, 0xf5, 0x21, 0x00


	//----- nvinfo : EIATTR_KPARAM_INFO
	.align		4
.L_150:
        /*0078*/ 	.byte	0x04, 0x17
        /*007a*/ 	.short	(.L_152 - .L_151)
.L_151:
        /*007c*/ 	.word	0x00000000
        /*0080*/ 	.short	0x0002
        /*0082*/ 	.short	0x0010
        /*0084*/ 	.byte	0x00, 0xf5, 0x21, 0x00


	//----- nvinfo : EIATTR_KPARAM_INFO
	.align		4
.L_152:
        /*0088*/ 	.byte	0x04, 0x17
        /*008a*/ 	.short	(.L_154 - .L_153)
.L_153:
        /*008c*/ 	.word	0x00000000
        /*0090*/ 	.short	0x0001
        /*0092*/ 	.short	0x0008
        /*0094*/ 	.byte	0x00, 0xf5, 0x21, 0x00


	//----- nvinfo : EIATTR_KPARAM_INFO
	.align		4
.L_154:
        /*0098*/ 	.byte	0x04, 0x17
        /*009a*/ 	.short	(.L_156 - .L_155)
.L_155:
        /*009c*/ 	.word	0x00000000
        /*00a0*/ 	.short	0x0000
        /*00a2*/ 	.short	0x0000
        /*00a4*/ 	.byte	0x00, 0xf5, 0x21, 0x00


	//----- nvinfo : EIATTR_SPARSE_MMA_MASK
	.align		4
.L_156:
        /*00a8*/ 	.byte	0x03, 0x50
        /*00aa*/ 	.short	0x0000


	//----- nvinfo : EIATTR_MAXREG_COUNT
	.align		4
        /*00ac*/ 	.byte	0x03, 0x1b
        /*00ae*/ 	.short	0x00ff


	//----- nvinfo : EIATTR_MERCURY_ISA_VERSION
	.align		4
        /*00b0*/ 	.byte	0x03, 0x5f
        /*00b2*/ 	.short	0x0101


	//----- nvinfo : EIATTR_VRC_CTA_INIT_COUNT
	.align		4
        /*00b4*/ 	.byte	0x02, 0x4a
	.zero		1
	.zero		1


	//----- nvinfo : EIATTR_EXIT_INSTR_OFFSETS
	.align		4
        /*00b8*/ 	.byte	0x04, 0x1c
        /*00ba*/ 	.short	(.L_158 - .L_157)


	//   ....[0]....
.L_157:
        /*00bc*/ 	.word	0x00000290


	//   ....[1]....
        /*00c0*/ 	.word	0x00000af0


	//   ....[2]....
        /*00c4*/ 	.word	0x00000f80


	//   ....[3]....
        /*00c8*/ 	.word	0x00001110


	//   ....[4]....
        /*00cc*/ 	.word	0x00001810


	//   ....[5]....
        /*00d0*/ 	.word	0x000019e0


	//   ....[6]....
        /*00d4*/ 	.word	0x00001e70


	//   ....[7]....
        /*00d8*/ 	.word	0x00002010


	//   ....[8]....
        /*00dc*/ 	.word	0x00002710


	//   ....[9]....
        /*00e0*/ 	.word	0x000028e0


	//   ....[10]....
        /*00e4*/ 	.word	0x00002d70


	//   ....[11]....
        /*00e8*/ 	.word	0x00002f20


	//   ....[12]....
        /*00ec*/ 	.word	0x00003620


	//   ....[13]....
        /*00f0*/ 	.word	0x000037f0


	//   ....[14]....
        /*00f4*/ 	.word	0x00003c80


	//   ....[15]....
        /*00f8*/ 	.word	0x00003e20


	//   ....[16]....
        /*00fc*/ 	.word	0x00004520


	//   ....[17]....
        /*0100*/ 	.word	0x00004600


	//   ....[18]....
        /*0104*/ 	.word	0x00005510


	//   ....[19]....
        /*0108*/ 	.word	0x00006790


	//   ....[20]....
        /*010c*/ 	.word	0x0000f300


	//   ....[21]....
        /*0110*/ 	.word	0x00017d40


	//----- nvinfo : EIATTR_CRS_STACK_SIZE
	.align		4
.L_158:
        /*0114*/ 	.byte	0x04, 0x1e
        /*0116*/ 	.short	(.L_160 - .L_159)
.L_159:
        /*0118*/ 	.word	0x00000000


	//----- nvinfo : EIATTR_CBANK_PARAM_SIZE
	.align		4
.L_160:
        /*011c*/ 	.byte	0x03, 0x19
        /*011e*/ 	.short	0x0050


	//----- nvinfo : EIATTR_PARAM_CBANK
	.align		4
        /*0120*/ 	.byte	0x04, 0x0a
        /*0122*/ 	.short	(.L_162 - .L_161)
	.align		4
.L_161:
        /*0124*/ 	.word	index@(.nv.constant0._Z24SquaredDistanceTransformPhS_PfS_S0_PiS1_S0_S1_S0_)
        /*0128*/ 	.short	0x0380
        /*012a*/ 	.short	0x0050


	//----- nvinfo : EIATTR_SW_WAR
	.align		4
.L_162:
        /*012c*/ 	.byte	0x04, 0x36
        /*012e*/ 	.short	(.L_164 - .L_163)
.L_163:
        /*0130*/ 	.word	0x00000008
.L_164:


//--------------------- .nv.info._Z24downsample_limits_kernelPhS_Pf --------------------------
	.section	.nv.info._Z24downsample_limits_kernelPhS_Pf,"",@"SHT_CUDA_INFO"
	.sectionflags	@""
	.align	4


	//----- nvinfo : EIATTR_CUDA_API_VERSION
	.align		4
        /*0000*/ 	.byte	0x04, 0x37
        /*0002*/ 	.short	(.L_166 - .L_165)
.L_165:
        /*0004*/ 	.word	0x00000082


	//----- nvinfo : EIATTR_KPARAM_INFO
	.align		4
.L_166:
        /*0008*/ 	.byte	0x04, 0x17
        /*000a*/ 	.short	(.L_168 - .L_167)
.L_167:
        /*000c*/ 	.word	0x00000000
        /*0010*/ 	.short	0x0002
        /*0012*/ 	.short	0x0010
        /*0014*/ 	.byte	0x00, 0xf5, 0x21, 0x00


	//----- nvinfo : EIATTR_KPARAM_INFO
	.align		4
.L_168:
        /*0018*/ 	.byte	0x04, 0x17
        /*001a*/ 	.short	(.L_170 - .L_169)
.L_169:
        /*001c*/ 	.word	0x00000000
        /*0020*/ 	.short	0x0001
        /*0022*/ 	.short	0x0008
        /*0024*/ 	.byte	0x00, 0xf5, 0x21, 0x00


	//----- nvinfo : EIATTR_KPARAM_INFO
	.align		4
.L_170:
        /*0028*/ 	.byte	0x04, 0x17
        /*002a*/ 	.short	(.L_172 - .L_171)
.L_171:
        /*002c*/ 	.word	0x00000000
        /*0030*/ 	.short	0x0000
        /*0032*/ 	.short	0x0000
        /*0034*/ 	.byte	0x00, 0xf5, 0x21, 0x00


	//----- nvinfo : EIATTR_SPARSE_MMA_MASK
	.align		4
.L_172:
        /*0038*/ 	.byte	0x03, 0x50
        /*003a*/ 	.short	0x0000


	//----- nvinfo : EIATTR_MAXREG_COUNT
	.align		4
        /*003c*/ 	.byte	0x03, 0x1b
        /*003e*/ 	.short	0x00ff


	//----- nvinfo : EIATTR_MERCURY_ISA_VERSION
	.align		4
        /*0040*/ 	.byte	0x03, 0x5f
        /*0042*/ 	.short	0x0101


	//----- nvinfo : EIATTR_VRC_CTA_INIT_COUNT
	.align		4
        /*0044*/ 	.byte	0x02, 0x4a
	.zero		1
	.zero		1


	//----- nvinfo : EIATTR_EXIT_INSTR_OFFSETS
	.align		4
        /*0048*/ 	.byte	0x04, 0x1c
        /*004a*/ 	.short	(.L_174 - .L_173)


	//   ....[0]....
.L_173:
        /*004c*/ 	.word	0x00000190


	//   ....[1]....
        /*0050*/ 	.word	0x00000c70


	//   ....[2]....
        /*0054*/ 	.word	0x00000cd0


	//----- nvinfo : EIATTR_CRS_STACK_SIZE
	.align		4
.L_174:
        /*0058*/ 	.byte	0x04, 0x1e
        /*005a*/ 	.short	(.L_176 - .L_175)
.L_175:
        /*005c*/ 	.word	0x00000000


	//----- nvinfo : EIATTR_CBANK_PARAM_SIZE
	.align		4
.L_176:
        /*0060*/ 	.byte	0x03, 0x19
        /*0062*/ 	.short	0x0018


	//----- nvinfo : EIATTR_PARAM_CBANK
	.align		4
        /*0064*/ 	.byte	0x04, 0x0a
        /*0066*/ 	.short	(.L_178 - .L_177)
	.align		4
.L_177:
        /*0068*/ 	.word	index@(.nv.constant0._Z24downsample_limits_kernelPhS_Pf)
        /*006c*/ 	.short	0x0380
        /*006e*/ 	.short	0x0018


	//----- nvinfo : EIATTR_SW_WAR
	.align		4
.L_178:
        /*0070*/ 	.byte	0x04, 0x36
        /*0072*/ 	.short	(.L_180 - .L_179)
.L_179:
        /*0074*/ 	.word	0x00000008
.L_180:


//--------------------- .nv.info._Z22downsample_grid_kernelPhS_Pf --------------------------
	.section	.nv.info._Z22downsample_grid_kernelPhS_Pf,"",@"SHT_CUDA_INFO"
	.sectionflags	@""
	.align	4


	//----- nvinfo : EIATTR_CUDA_API_VERSION
	.align		4
        /*0000*/ 	.byte	0x04, 0x37
        /*0002*/ 	.short	(.L_182 - .L_181)
.L_181:
        /*0004*/ 	.word	0x00000082


	//----- nvinfo : EIATTR_KPARAM_INFO
	.align		4
.L_182:
        /*0008*/ 	.byte	0x04, 0x17
        /*000a*/ 	.short	(.L_184 - .L_183)
.L_183:
        /*000c*/ 	.word	0x00000000
        /*0010*/ 	.short	0x0002
        /*0012*/ 	.short	0x0010
        /*0014*/ 	.byte	0x00, 0xf5, 0x21, 0x00


	//----- nvinfo : EIATTR_KPARAM_INFO
	.align		4
.L_184:
        /*0018*/ 	.byte	0x04, 0x17
        /*001a*/ 	.short	(.L_186 - .L_185)
.L_185:
        /*001c*/ 	.word	0x00000000
        /*0020*/ 	.short	0x0001
        /*0022*/ 	.short	0x0008
        /*0024*/ 	.byte	0x00, 0xf5, 0x21, 0x00


	//----- nvinfo : EIATTR_KPARAM_INFO
	.align		4
.L_186:
        /*0028*/ 	.byte	0x04, 0x17
        /*002a*/ 	.short	(.L_188 - .L_187)
.L_187:
        /*002c*/ 	.word	0x00000000
        /*0030*/ 	.short	0x0000
        /*0032*/ 	.short	0x0000
        /*0034*/ 	.byte	0x00, 0xf5, 0x21, 0x00


	//----- nvinfo : EIATTR_SPARSE_MMA_MASK
	.align		4
.L_188:
        /*0038*/ 	.byte	0x03, 0x50
        /*003a*/ 	.short	0x0000


	//----- nvinfo : EIATTR_MAXREG_COUNT
	.align		4
        /*003c*/ 	.byte	0x03, 0x1b
        /*003e*/ 	.short	0x00ff


	//----- nvinfo : EIATTR_MERCURY_ISA_VERSION
	.align		4
        /*0040*/ 	.byte	0x03, 0x5f
        /*0042*/ 	.short	0x0101


	//----- nvinfo : EIATTR_VRC_CTA_INIT_COUNT
	.align		4
        /*0044*/ 	.byte	0x02, 0x4a
	.zero		1
	.zero		1


	//----- nvinfo : EIATTR_EXIT_INSTR_OFFSETS
	.align		4
        /*0048*/ 	.byte	0x04, 0x1c
        /*004a*/ 	.short	(.L_190 - .L_189)


	//   ....[0]....
.L_189:
        /*004c*/ 	.word	0x00000190


	//   ....[1]....
        /*0050*/ 	.word	0x00000c10


	//   ....[2]....
        /*0054*/ 	.word	0x00000c70


	//----- nvinfo : EIATTR_CRS_STACK_SIZE
	.align		4
.L_190:
        /*0058*/ 	.byte	0x04, 0x1e
        /*005a*/ 	.short	(.L_192 - .L_191)
.L_191:
        /*005c*/ 	.word	0x00000000


	//----- nvinfo : EIATTR_CBANK_PARAM_SIZE
	.align		4
.L_192:
        /*0060*/ 	.byte	0x03, 0x19
        /*0062*/ 	.short	0x0018


	//----- nvinfo : EIATTR_PARAM_CBANK
	.align		4
        /*0064*/ 	.byte	0x04, 0x0a
        /*0066*/ 	.short	(.L_194 - .L_193)
	.align		4
.L_193:
        /*0068*/ 	.word	index@(.nv.constant0._Z22downsample_grid_kernelPhS_Pf)
        /*006c*/ 	.short	0x0380
        /*006e*/ 	.short	0x0018


	//----- nvinfo : EIATTR_SW_WAR
	.align		4
.L_194:
        /*0070*/ 	.byte	0x04, 0x36
        /*0072*/ 	.short	(.L_196 - .L_195)
.L_195:
        /*0074*/ 	.word	0x00000008
.L_196:


//--------------------- .nv.info._Z13get_gt_kernelPiPhPf --------------------------
	.section	.nv.info._Z13get_gt_kernelPiPhPf,"",@"SHT_CUDA_INFO"
	.sectionflags	@""
	.align	4


	//----- nvinfo : EIATTR_CUDA_API_VERSION
	.align		4
        /*0000*/ 	.byte	0x04, 0x37
        /*0002*/ 	.short	(.L_198 - .L_197)
.L_197:
        /*0004*/ 	.word	0x00000082


	//----- nvinfo : EIATTR_KPARAM_INFO
	.align		4
.L_198:
        /*0008*/ 	.byte	0x04, 0x17
        /*000a*/ 	.short	(.L_200 - .L_199)
.L_199:
        /*000c*/ 	.word	0x00000000
        /*0010*/ 	.short	0x0002
        /*0012*/ 	.short	0x0010
        /*0014*/ 	.byte	0x00, 0xf5, 0x21, 0x00


	//----- nvinfo : EIATTR_KPARAM_INFO
	.align		4
.L_200:
        /*0018*/ 	.byte	0x04, 0x17
        /*001a*/ 	.short	(.L_202 - .L_201)
.L_201:
        /*001c*/ 	.word	0x00000000
        /*0020*/ 	.short	0x0001
        /*0022*/ 	.short	0x0008
        /*0024*/ 	.byte	0x00, 0xf5, 0x21, 0x00


	//----- nvinfo : EIATTR_KPARAM_INFO
	.align		4
.L_202:
        /*0028*/ 	.byte	0x04, 0x17
        /*002a*/ 	.short	(.L_204 - .L_203)
.L_203:
        /*002c*/ 	.word	0x00000000
        /*0030*/ 	.short	0x0000
        /*0032*/ 	.short	0x0000
        /*0034*/ 	.byte	0x00, 0xf5, 0x21, 0x00


	//----- nvinfo : EIATTR_SPARSE_MMA_MASK
	.align		4
.L_204:
        /*0038*/ 	.byte	0x03, 0x50
        /*003a*/ 	.short	0x0000


	//----- nvinfo : EIATTR_MAXREG_COUNT
	.align		4
        /*003c*/ 	.byte	0x03, 0x1b
        /*003e*/ 	.short	0x00ff


	//----- nvinfo : EIATTR_MERCURY_ISA_VERSION
	.align		4
        /*0040*/ 	.byte	0x03, 0x5f
        /*0042*/ 	.short	0x0101


	//----- nvinfo : EIATTR_VRC_CTA_INIT_COUNT
	.align		4
        /*0044*/ 	.byte	0x02, 0x4a
	.zero		1
	.zero		1


	//----- nvinfo : EIATTR_EXIT_INSTR_OFFSETS
	.align		4
        /*0048*/ 	.byte	0x04, 0x1c
        /*004a*/ 	.short	(.L_206 - .L_205)


	//   ....[0]....
.L_205:
        /*004c*/ 	.word	0x00000130


	//   ....[1]....
        /*0050*/ 	.word	0x000003c0


	//   ....[2]....
        /*0054*/ 	.word	0x00000500


	//----- nvinfo : EIATTR_CBANK_PARAM_SIZE
	.align		4
.L_206:
        /*0058*/ 	.byte	0x03, 0x19
        /*005a*/ 	.short	0x0018


	//----- nvinfo : EIATTR_PARAM_CBANK
	.align		4
        /*005c*/ 	.byte	0x04, 0x0a
        /*005e*/ 	.short	(.L_208 - .L_207)
	.align		4
.L_207:
        /*0060*/ 	.word	index@(.nv.constant0._Z13get_gt_kernelPiPhPf)
        /*0064*/ 	.short	0x0380
        /*0066*/ 	.short	0x0018


	//----- nvinfo : EIATTR_SW_WAR
	.align		4
.L_208:
        /*0068*/ 	.byte	0x04, 0x36
        /*006a*/ 	.short	(.L_210 - .L_209)
.L_209:
        /*006c*/ 	.word	0x00000008
.L_210:


//--------------------- .nv.info._Z18get_one_hot_kernelPfPiS_S0_S_ --------------------------
	.section	.nv.info._Z18get_one_hot_kernelPfPiS_S0_S_,"",@"SHT_CUDA_INFO"
	.sectionflags	@""
	.align	4


	//----- nvinfo : EIATTR_CUDA_API_VERSION
	.align		4
        /*0000*/ 	.byte	0x04, 0x37
        /*0002*/ 	.short	(.L_212 - .L_211)
.L_211:
        /*0004*/ 	.word	0x00000082


	//----- nvinfo : EIATTR_KPARAM_INFO
	.align		4
.L_212:
        /*0008*/ 	.byte	0x04, 0x17
        /*000a*/ 	.short	(.L_214 - .L_213)
.L_213:
        /*000c*/ 	.word	0x00000000
        /*0010*/ 	.short	0x0004
        /*0012*/ 	.short	0x0020
        /*0014*/ 	.byte	0x00, 0xf5, 0x21, 0x00


	//----- nvinfo : EIATTR_KPARAM_INFO
	.align		4
.L_214:
        /*0018*/ 	.byte	0x04, 0x17
        /*001a*/ 	.short	(.L_216 - .L_215)
.L_215:
        /*001c*/ 	.word	0x00000000
        /*0020*/ 	.short	0x0003
        /*0022*/ 	.short	0x0018
        /*0024*/ 	.byte	0x00, 0xf5, 0x21, 0x00


	//----- nvinfo : EIATTR_KPARAM_INFO
	.align		4
.L_216:
        /*0028*/ 	.byte	0x04, 0x17
        /*002a*/ 	.short	(.L_218 - .L_217)
.L_217:
        /*002c*/ 	.word	0x00000000
        /*0030*/ 	.short	0x0002
        /*0032*/ 	.short	0x0010
        /*0034*/ 	.byte	0x00, 0xf5, 0x21, 0x00


	//----- nvinfo : EIATTR_KPARAM_INFO
	.align		4
.L_218:
        /*0038*/ 	.byte	0x04, 0x17
        /*003a*/ 	.short	(.L_220 - .L_219)
.L_219:
        /*003c*/ 	.word	0x00000000
        /*0040*/ 	.short	0x0001
        /*0042*/ 	.short	0x0008
        /*0044*/ 	.byte	0x00, 0xf5, 0x21, 0x00


	//----- nvinfo : EIATTR_KPARAM_INFO
	.align		4
.L_220:
        /*0048*/ 	.byte	0x04, 0x17
        /*004a*/ 	.short	(.L_222 - .L_221)
.L_221:
        /*004c*/ 	.word	0x00000000
        /*0050*/ 	.short	0x0000
        /*0052*/ 	.short	0x0000
        /*0054*/ 	.byte	0x00, 0xf5, 0x21, 0x00


	//----- nvinfo : EIATTR_SPARSE_MMA_MASK
	.align		4
.L_222:
        /*0058*/ 	.byte	0x03, 0x50
        /*005a*/ 	.short	0x0000


	//----- nvinfo : EIATTR_MAXREG_COUNT
	.align		4
        /*005c*/ 	.byte	0x03, 0x1b
        /*005e*/ 	.short	0x00ff


	//----- nvinfo : EIATTR_MERCURY_ISA_VERSION
	.align		4
        /*0060*/ 	.byte	0x03, 0x5f
        /*0062*/ 	.short	0x0101


	//----- nvinfo : EIATTR_VRC_CTA_INIT_COUNT
	.align		4
        /*0064*/ 	.byte	0x02, 0x4a
	.zero		1
	.zero		1


	//----- nvinfo : EIATTR_EXIT_INSTR_OFFSETS
	.align		4
        /*0068*/ 	.byte	0x04, 0x1c
        /*006a*/ 	.short	(.L_224 - .L_223)


	//   ....[0]....
.L_223:
        /*006c*/ 	.word	0x00000090


	//   ....[1]....
        /*0070*/ 	.word	0x000001d0


	//   ....[2]....
        /*0074*/ 	.word	0x00000610


	//   ....[3]....
        /*0078*/ 	.word	0x000006c0


	//----- nvinfo : EIATTR_CRS_STACK_SIZE
	.align		4
.L_224:
        /*007c*/ 	.byte	0x04, 0x1e
        /*007e*/ 	.short	(.L_226 - .L_225)
.L_225:
        /*0080*/ 	.word	0x00000000


	//----- nvinfo : EIATTR_CBANK_PARAM_SIZE
	.align		4
.L_226:
        /*0084*/ 	.byte	0x03, 0x19
        /*0086*/ 	.short	0x0028


	//----- nvinfo : EIATTR_PARAM_CBANK
	.align		4
        /*0088*/ 	.byte	0x04, 0x0a
        /*008a*/ 	.short	(.L_228 - .L_227)
	.align		4
.L_227:
        /*008c*/ 	.word	index@(.nv.constant0._Z18get_one_hot_kernelPfPiS_S0_S_)
        /*0090*/ 	.short	0x0380
        /*0092*/ 	.short	0x0028


	//----- nvinfo : EIATTR_SW_WAR
	.align		4
.L_228:
        /*0094*/ 	.byte	0x04, 0x36
        /*0096*/ 	.short	(.L_230 - .L_229)
.L_229:
        /*0098*/ 	.word	0x00000008
.L_230:


//--------------------- .nv.info._Z20filter_voxels_kernelPhS_Pf --------------------------
	.section	.nv.info._Z20filter_voxels_kernelPhS_Pf,"",@"SHT_CUDA_INFO"
	.sectionflags	@""
	.align	4


	//----- nvinfo : EIATTR_CUDA_API_VERSION
	.align		4
        /*0000*/ 	.byte	0x04, 0x37
        /*0002*/ 	.short	(.L_232 - .L_231)
.L_231:
        /*0004*/ 	.word	0x00000082


	//----- nvinfo : EIATTR_KPARAM_INFO
	.align		4
.L_232:
        /*0008*/ 	.byte	0x04, 0x17
        /*000a*/ 	.short	(.L_234 - .L_233)
.L_233:
        /*000c*/ 	.word	0x00000000
        /*0010*/ 	.short	0x0002
        /*0012*/ 	.short	0x0010
        /*0014*/ 	.byte	0x00, 0xf5, 0x21, 0x00


	//----- nvinfo : EIATTR_KPARAM_INFO
	.align		4
.L_234:
        /*0018*/ 	.byte	0x04, 0x17
        /*001a*/ 	.short	(.L_236 - .L_235)
.L_235:
        /*001c*/ 	.word	0x00000000
        /*0020*/ 	.short	0x0001
        /*0022*/ 	.short	0x0008
        /*0024*/ 	.byte	0x00, 0xf5, 0x21, 0x00


	//----- nvinfo : EIATTR_KPARAM_INFO
	.align		4
.L_236:
        /*0028*/ 	.byte	0x04, 0x17
        /*002a*/ 	.short	(.L_238 - .L_237)
.L_237:
        /*002c*/ 	.word	0x00000000
        /*0030*/ 	.short	0x0000
        /*0032*/ 	.short	0x0000
        /*0034*/ 	.byte	0x00, 0xf5, 0x21, 0x00


	//----- nvinfo : EIATTR_SPARSE_MMA_MASK
	.align		4
.L_238:
        /*0038*/ 	.byte	0x03, 0x50
        /*003a*/ 	.short	0x0000


	//----- nvinfo : EIATTR_MAXREG_COUNT
	.align		4
        /*003c*/ 	.byte	0x03, 0x1b
        /*003e*/ 	.short	0x00ff


	//----- nvinfo : EIATTR_MERCURY_ISA_VERSION
	.align		4
        /*0040*/ 	.byte	0x03, 0x5f
        /*0042*/ 	.short	0x0101


	//----- nvinfo : EIATTR_VRC_CTA_INIT_COUNT
	.align		4
        /*0044*/ 	.byte	0x02, 0x4a
	.zero		1
	.zero		1


	//----- nvinfo : EIATTR_EXIT_INSTR_OFFSETS
	.align		4
        /*0048*/ 	.byte	0x04, 0x1c
        /*004a*/ 	.short	(.L_240 - .L_239)


	//   ....[0]....
.L_239:
        /*004c*/ 	.word	0x00000100


	//   ....[1]....
        /*0050*/ 	.word	0x000001b0


	//   ....[2]....
        /*0054*/ 	.word	0x00000cc0


	//   ....[3]....
        /*0058*/ 	.word	0x00000d20


	//----- nvinfo : EIATTR_CRS_STACK_SIZE
	.align		4
.L_240:
        /*005c*/ 	.byte	0x04, 0x1e
        /*005e*/ 	.short	(.L_242 - .L_241)
.L_241:
        /*0060*/ 	.word	0x00000000


	//----- nvinfo : EIATTR_CBANK_PARAM_SIZE
	.align		4
.L_242:
        /*0064*/ 	.byte	0x03, 0x19
        /*0066*/ 	.short	0x0018


	//----- nvinfo : EIATTR_PARAM_CBANK
	.align		4
        /*0068*/ 	.byte	0x04, 0x0a
        /*006a*/ 	.short	(.L_244 - .L_243)
	.align		4
.L_243:
        /*006c*/ 	.word	index@(.nv.constant0._Z20filter_voxels_kernelPhS_Pf)
        /*0070*/ 	.short	0x0380
        /*0072*/ 	.short	0x0018


	//----- nvinfo : EIATTR_SW_WAR
	.align		4
.L_244:
        /*0074*/ 	.byte	0x04, 0x36
        /*0076*/ 	.short	(.L_246 - .L_245)
.L_245:
        /*0078*/ 	.word	0x00000008
.L_246:


//--------------------- .nv.info._Z22get_voxels_edge_kernelPfPiS0_S_S0_PhS1_S_ --------------------------
	.section	.nv.info._Z22get_voxels_edge_kernelPfPiS0_S_S0_PhS1_S_,"",@"SHT_CUDA_INFO"
	.sectionflags	@""
	.align	4


	//----- nvinfo : EIATTR_CUDA_API_VERSION
	.align		4
        /*0000*/ 	.byte	0x04, 0x37
        /*0002*/ 	.short	(.L_248 - .L_247)
.L_247:
        /*0004*/ 	.word	0x00000082


	//----- nvinfo : EIATTR_KPARAM_INFO
	.align		4
.L_248:
        /*0008*/ 	.byte	0x04, 0x17
        /*000a*/ 	.short	(.L_250 - .L_249)
.L_249:
        /*000c*/ 	.word	0x00000000
        /*0010*/ 	.short	0x0007
        /*0012*/ 	.short	0x0038
        /*0014*/ 	.byte	0x00, 0xf5, 0x21, 0x00


	//----- nvinfo : EIATTR_KPARAM_INFO
	.align		4
.L_250:
        /*0018*/ 	.byte	0x04, 0x17
        /*001a*/ 	.short	(.L_252 - .L_251)
.L_251:
        /*001c*/ 	.word	0x00000000
        /*0020*/ 	.short	0x0006
        /*0022*/ 	.short	0x0030
        /*0024*/ 	.byte	0x00, 0xf5, 0x21, 0x00


	//----- nvinfo : EIATTR_KPARAM_INFO
	.align		4
.L_252:
        /*0028*/ 	.byte	0x04, 0x17
        /*002a*/ 	.short	(.L_254 - .L_253)
.L_253:
        /*002c*/ 	.word	0x00000000
        /*0030*/ 	.short	0x0005
        /*0032*/ 	.short	0x0028
        /*0034*/ 	.byte	0x00, 0xf5, 0x21, 0x00


	//----- nvinfo : EIATTR_KPARAM_INFO
	.align		4
.L_254:
        /*0038*/ 	.byte	0x04, 0x17
        /*003a*/ 	.short	(.L_256 - .L_255)
.L_255:
        /*003c*/ 	.word	0x00000000
        /*0040*/ 	.short	0x0004
        /*0042*/ 	.short	0x0020
        /*0044*/ 	.byte	0x00, 0xf5, 0x21, 0x00


	//----- nvinfo : EIATTR_KPARAM_INFO
	.align		4
.L_256:
        /*0048*/ 	.byte	0x04, 0x17
        /*004a*/ 	.short	(.L_258 - .L_257)
.L_257:
        /*004c*/ 	.word	0x00000000
        /*0050*/ 	.short	0x0003
        /*0052*/ 	.short	0x0018
        /*0054*/ 	.byte	0x00, 0xf5, 0x21, 0x00


	//----- nvinfo : EIATTR_KPARAM_INFO
	.align		4
.L_258:
        /*0058*/ 	.byte	0x04, 0x17
        /*005a*/ 	.short	(.L_260 - .L_259)
.L_259:
        /*005c*/ 	.word	0x00000000
        /*0060*/ 	.short	0x0002
        /*0062*/ 	.short	0x0010
        /*0064*/ 	.byte	0x00, 0xf5, 0x21, 0x00


	//----- nvinfo : EIATTR_KPARAM_INFO
	.align		4
.L_260:
        /*0068*/ 	.byte	0x04, 0x17
        /*006a*/ 	.short	(.L_262 - .L_261)
.L_261:
        /*006c*/ 	.word	0x00000000
        /*0070*/ 	.short	0x0001
        /*0072*/ 	.short	0x0008
        /*0074*/ 	.byte	0x00, 0xf5, 0x21, 0x00


	//----- nvinfo : EIATTR_KPARAM_INFO
	.align		4
.L_262:
        /*0078*/ 	.byte	0x04, 0x17
        /*007a*/ 	.short	(.L_264 - .L_263)
.L_263:
        /*007c*/ 	.word	0x00000000
        /*0080*/ 	.short	0x0000
        /*0082*/ 	.short	0x0000
        /*0084*/ 	.byte	0x00, 0xf5, 0x21, 0x00


	//----- nvinfo : EIATTR_SPARSE_MMA_MASK
	.align		4
.L_264:
        /*0088*/ 	.byte	0x03, 0x50
        /*008a*/ 	.short	0x0000


	//----- nvinfo : EIATTR_MAXREG_COUNT
	.align		4
        /*008c*/ 	.byte	0x03, 0x1b
        /*008e*/ 	.short	0x00ff


	//----- nvinfo : EIATTR_MERCURY_ISA_VERSION
	.align		4
        /*0090*/ 	.byte	0x03, 0x5f
        /*0092*/ 	.short	0x0101


	//----- nvinfo : EIATTR_VRC_CTA_INIT_COUNT
	.align		4
        /*0094*/ 	.byte	0x02, 0x4a
	.zero		1
	.zero		1


	//----- nvinfo : EIATTR_EXIT_INSTR_OFFSETS
	.align		4
        /*0098*/ 	.byte	0x04, 0x1c
        /*009a*/ 	.short	(.L_266 - .L_265)


	//   ....[0]....
.L_265:
        /*009c*/ 	.word	0x000000c0


	//   ....[1]....
        /*00a0*/ 	.word	0x00000280


	//   ....[2]....
        /*00a4*/ 	.word	0x00000b50


	//   ....[3]....
        /*00a8*/ 	.word	0x00000c10


	//   ....[4]....
        /*00ac*/ 	.word	0x00001010


	//   ....[5]....
        /*00b0*/ 	.word	0x00001080


	//   ....[6]....
        /*00b4*/ 	.word	0x00001a20


	//   ....[7]....
        /*00b8*/ 	.word	0x00001a90


	//   ....[8]....
        /*00bc*/ 	.word	0x00002180


	//   ....[9]....
        /*00c0*/ 	.word	0x000021f0


	//   ....[10]....
        /*00c4*/ 	.word	0x00002b90


	//   ....[11]....
        /*00c8*/ 	.word	0x00002c00


	//   ....[12]....
        /*00cc*/ 	.word	0x000032e0


	//   ....[13]....
        /*00d0*/ 	.word	0x00003350


	//   ....[14]....
        /*00d4*/ 	.word	0x00003cf0


	//   ....[15]....
        /*00d8*/ 	.word	0x00003d60


	//   ....[16]....
        /*00dc*/ 	.word	0x00004440


	//   ....[17]....
        /*00e0*/ 	.word	0x000044b0


	//   ....[18]....
        /*00e4*/ 	.word	0x00004e70


	//   ....[19]....
        /*00e8*/ 	.word	0x00004ee0


	//   ....[20]....
        /*00ec*/ 	.word	0x000052a0


	//   ....[21]....
        /*00f0*/ 	.word	0x00005320


	//----- nvinfo : EIATTR_CRS_STACK_SIZE
	.align		4
.L_266:
        /*00f4*/ 	.byte	0x04, 0x1e
        /*00f6*/ 	.short	(.L_268 - .L_267)
.L_267:
        /*00f8*/ 	.word	0x00000000


	//----- nvinfo : EIATTR_CBANK_PARAM_SIZE
	.align		4
.L_268:
        /*00fc*/ 	.byte	0x03, 0x19
        /*00fe*/ 	.short	0x0040


	//----- nvinfo : EIATTR_PARAM_CBANK
	.align		4
        /*0100*/ 	.byte	0x04, 0x0a
        /*0102*/ 	.short	(.L_270 - .L_269)
	.align		4
.L_269:
        /*0104*/ 	.word	index@(.nv.constant0._Z22get_voxels_edge_kernelPfPiS0_S_S0_PhS1_S_)
        /*0108*/ 	.short	0x0380
        /*010a*/ 	.short	0x0040


	//----- nvinfo : EIATTR_SW_WAR
	.align		4
.L_270:
        /*010c*/ 	.byte	0x04, 0x36
        /*010e*/ 	.short	(.L_272 - .L_271)
.L_271:
        /*0110*/ 	.word	0x00000008
.L_272:


//--------------------- .nv.info._Z17get_voxels_kernelPfPiS_S0_PhS_ --------------------------
	.section	.nv.info._Z17get_voxels_kernelPfPiS_S0_PhS_,"",@"SHT_CUDA_INFO"
	.sectionflags	@""
	.align	4


	//----- nvinfo : EIATTR_CUDA_API_VERSION
	.align		4
        /*0000*/ 	.byte	0x04, 0x37
        /*0002*/ 	.short	(.L_274 - .L_273)
.L_273:
        /*0004*/ 	.word	0x00000082


	//----- nvinfo : EIATTR_KPARAM_INFO
	.align		4
.L_274:
        /*0008*/ 	.byte	0x04, 0x17
        /*000a*/ 	.short	(.L_276 - .L_275)
.L_275:
        /*000c*/ 	.word	0x00000000
        /*0010*/ 	.short	0x0005
        /*0012*/ 	.short	0x0028
        /*0014*/ 	.byte	0x00, 0xf5, 0x21, 0x00


	//----- nvinfo : EIATTR_KPARAM_INFO
	.align		4
.L_276:
        /*0018*/ 	.byte	0x04, 0x17
        /*001a*/ 	.short	(.L_278 - .L_277)
.L_277:
        /*001c*/ 	.word	0x00000000
        /*0020*/ 	.short	0x0004
        /*0022*/ 	.short	0x0020
        /*0024*/ 	.byte	0x00, 0xf5, 0x21, 0x00


	//----- nvinfo : EIATTR_KPARAM_INFO
	.align		4
.L_278:
        /*0028*/ 	.byte	0x04, 0x17
        /*002a*/ 	.short	(.L_280 - .L_279)
.L_279:
        /*002c*/ 	.word	0x00000000
        /*0030*/ 	.short	0x0003
        /*0032*/ 	.short	0x0018
        /*0034*/ 	.byte	0x00, 0xf5, 0x21, 0x00


	//----- nvinfo : EIATTR_KPARAM_INFO
	.align		4
.L_280:
        /*0038*/ 	.byte	0x04, 0x17
        /*003a*/ 	.short	(.L_282 - .L_281)
.L_281:
        /*003c*/ 	.word	0x00000000
        /*0040*/ 	.short	0x0002
        /*0042*/ 	.short	0x0010
        /*0044*/ 	.byte	0x00, 0xf5, 0x21, 0x00


	//----- nvinfo : EIATTR_KPARAM_INFO
	.align		4
.L_282:
        /*0048*/ 	.byte	0x04, 0x17
        /*004a*/ 	.short	(.L_284 - .L_283)
.L_283:
        /*004c*/ 	.word	0x00000000
        /*0050*/ 	.short	0x0001
        /*0052*/ 	.short	0x0008
        /*0054*/ 	.byte	0x00, 0xf5, 0x21, 0x00


	//----- nvinfo : EIATTR_KPARAM_INFO
	.align		4
.L_284:
        /*0058*/ 	.byte	0x04, 0x17
        /*005a*/ 	.short	(.L_286 - .L_285)
.L_285:
        /*005c*/ 	.word	0x00000000
        /*0060*/ 	.short	0x0000
        /*0062*/ 	.short	0x0000
        /*0064*/ 	.byte	0x00, 0xf5, 0x21, 0x00


	//----- nvinfo : EIATTR_SPARSE_MMA_MASK
	.align		4
.L_286:
        /*0068*/ 	.byte	0x03, 0x50
        /*006a*/ 	.short	0x0000


	//----- nvinfo : EIATTR_MAXREG_COUNT
	.align		4
        /*006c*/ 	.byte	0x03, 0x1b
        /*006e*/ 	.short	0x00ff


	//----- nvinfo : EIATTR_MERCURY_ISA_VERSION
	.align		4
        /*0070*/ 	.byte	0x03, 0x5f
        /*0072*/ 	.short	0x0101


	//----- nvinfo : EIATTR_VRC_CTA_INIT_COUNT
	.align		4
        /*0074*/ 	.byte	0x02, 0x4a
	.zero		1
	.zero		1


	//----- nvinfo : EIATTR_EXIT_INSTR_OFFSETS
	.align		4
        /*0078*/ 	.byte	0x04, 0x1c
        /*007a*/ 	.short	(.L_288 - .L_287)


	//   ....[0]....
.L_287:
        /*007c*/ 	.word	0x00000090


	//   ....[1]....
        /*0080*/ 	.word	0x00000230


	//   ....[2]....
        /*0084*/ 	.word	0x000002f0


	//   ....[3]....
        /*0088*/ 	.word	0x000006d0


	//   ....[4]....
        /*008c*/ 	.word	0x00000740


	//   ....[5]....
        /*0090*/ 	.word	0x000010d0


	//   ....[6]....
        /*0094*/ 	.word	0x00001140


	//   ....[7]....
        /*0098*/ 	.word	0x00001830


	//   ....[8]....
        /*009c*/ 	.word	0x000018a0


	//   ....[9]....
        /*00a0*/ 	.word	0x00002230


	//   ....[10]....
        /*00a4*/ 	.word	0x000022a0


	//   ....[11]....
        /*00a8*/ 	.word	0x00002980


	//   ....[12]....
        /*00ac*/ 	.word	0x000029f0


	//   ....[13]....
        /*00b0*/ 	.word	0x00003380


	//   ....[14]....
        /*00b4*/ 	.word	0x000033f0


	//   ....[15]....
        /*00b8*/ 	.word	0x00003ad0


	//   ....[16]....
        /*00bc*/ 	.word	0x00003b40


	//   ....[17]....
        /*00c0*/ 	.word	0x000044e0


	//   ....[18]....
        /*00c4*/ 	.word	0x00004550


	//   ....[19]....
        /*00c8*/ 	.word	0x00004910


	//   ....[20]....
        /*00cc*/ 	.word	0x00004990


	//----- nvinfo : EIATTR_CRS_STACK_SIZE
	.align		4
.L_288:
        /*00d0*/ 	.byte	0x04, 0x1e
        /*00d2*/ 	.short	(.L_290 - .L_289)
.L_289:
        /*00d4*/ 	.word	0x00000000


	//----- nvinfo : EIATTR_CBANK_PARAM_SIZE
	.align		4
.L_290:
        /*00d8*/ 	.byte	0x03, 0x19
        /*00da*/ 	.short	0x0030


	//----- nvinfo : EIATTR_PARAM_CBANK
	.align		4
        /*00dc*/ 	.byte	0x04, 0x0a
        /*00de*/ 	.short	(.L_292 - .L_291)
	.align		4
.L_291:
        /*00e0*/ 	.word	index@(.nv.constant0._Z17get_voxels_kernelPfPiS_S0_PhS_)
        /*00e4*/ 	.short	0x0380
        /*00e6*/ 	.short	0x0030


	//----- nvinfo : EIATTR_SW_WAR
	.align		4
.L_292:
        /*00e8*/ 	.byte	0x04, 0x36
        /*00ea*/ 	.short	(.L_294 - .L_293)
.L_293:
        /*00ec*/ 	.word	0x00000008
.L_294:


//--------------------- .nv.info._Z27point_cloud_stanford_kernelPtPfPiS1_ --------------------------
	.section	.nv.info._Z27point_cloud_stanford_kernelPtPfPiS1_,"",@"SHT_CUDA_INFO"
	.sectionflags	@""
	.align	4


	//----- nvinfo : EIATTR_CUDA_API_VERSION
	.align		4
        /*0000*/ 	.byte	0x04, 0x37
        /*0002*/ 	.short	(.L_296 - .L_295)
.L_295:
        /*0004*/ 	.word	0x00000082


	//----- nvinfo : EIATTR_KPARAM_INFO
	.align		4
.L_296:
        /*0008*/ 	.byte	0x04, 0x17
        /*000a*/ 	.short	(.L_298 - .L_297)
.L_297:
        /*000c*/ 	.word	0x00000000
        /*0010*/ 	.short	0x0003
        /*0012*/ 	.short	0x0018
        /*0014*/ 	.byte	0x00, 0xf5, 0x21, 0x00


	//----- nvinfo : EIATTR_KPARAM_INFO
	.align		4
.L_298:
        /*0018*/ 	.byte	0x04, 0x17
        /*001a*/ 	.short	(.L_300 - .L_299)
.L_299:
        /*001c*/ 	.word	0x00000000
        /*0020*/ 	.short	0x0002
        /*0022*/ 	.short	0x0010
        /*0024*/ 	.byte	0x00, 0xf5, 0x21, 0x00


	//----- nvinfo : EIATTR_KPARAM_INFO
	.align		4
.L_300:
        /*0028*/ 	.byte	0x04, 0x17
        /*002a*/ 	.short	(.L_302 - .L_301)
.L_301:
        /*002c*/ 	.word	0x00000000
        /*0030*/ 	.short	0x0001
        /*0032*/ 	.short	0x0008
        /*0034*/ 	.byte	0x00, 0xf5, 0x21, 0x00


	//----- nvinfo : EIATTR_KPARAM_INFO
	.align		4
.L_302:
        /*0038*/ 	.byte	0x04, 0x17
        /*003a*/ 	.short	(.L_304 - .L_303)
.L_303:
        /*003c*/ 	.word	0x00000000
        /*0040*/ 	.short	0x0000
        /*0042*/ 	.short	0x0000
        /*0044*/ 	.byte	0x00, 0xf5, 0x21, 0x00


	//----- nvinfo : EIATTR_SPARSE_MMA_MASK
	.align		4
.L_304:
        /*0048*/ 	.byte	0x03, 0x50
        /*004a*/ 	.short	0x0000


	//----- nvinfo : EIATTR_MAXREG_COUNT
	.align		4
        /*004c*/ 	.byte	0x03, 0x1b
        /*004e*/ 	.short	0x00ff


	//----- nvinfo : EIATTR_MERCURY_ISA_VERSION
	.align		4
        /*0050*/ 	.byte	0x03, 0x5f
        /*0052*/ 	.short	0x0101


	//----- nvinfo : EIATTR_VRC_CTA_INIT_COUNT
	.align		4
        /*0054*/ 	.byte	0x02, 0x4a
	.zero		1
	.zero		1


	//----- nvinfo : EIATTR_EXIT_INSTR_OFFSETS
	.align		4
        /*0058*/ 	.byte	0x04, 0x1c
        /*005a*/ 	.short	(.L_306 - .L_305)


	//   ....[0]....
.L_305:
        /*005c*/ 	.word	0x000000d0


	//   ....[1]....
        /*0060*/ 	.word	0x000005b0


	//   ....[2]....
        /*0064*/ 	.word	0x00001f00


	//----- nvinfo : EIATTR_CRS_STACK_SIZE
	.align		4
.L_306:
        /*0068*/ 	.byte	0x04, 0x1e
        /*006a*/ 	.short	(.L_308 - .L_307)
.L_307:
        /*006c*/ 	.word	0x00000000


	//----- nvinfo : EIATTR_CBANK_PARAM_SIZE
	.align		4
.L_308:
        /*0070*/ 	.byte	0x03, 0x19
        /*0072*/ 	.short	0x0020


	//----- nvinfo : EIATTR_PARAM_CBANK
	.align		4
        /*0074*/ 	.byte	0x04, 0x0a
        /*0076*/ 	.short	(.L_310 - .L_309)
	.align		4
.L_309:
        /*0078*/ 	.word	index@(.nv.constant0._Z27point_cloud_stanford_kernelPtPfPiS1_)
        /*007c*/ 	.short	0x0380
        /*007e*/ 	.short	0x0020


	//----- nvinfo : EIATTR_SW_WAR
	.align		4
.L_310:
        /*0080*/ 	.byte	0x04, 0x36
        /*0082*/ 	.short	(.L_312 - .L_311)
.L_311:
        /*0084*/ 	.word	0x00000008
.L_312:


//--------------------- .nv.info._Z18point_cloud_kernelPfPhS_PiS1_ --------------------------
	.section	.nv.info._Z18point_cloud_kernelPfPhS_PiS1_,"",@"SHT_CUDA_INFO"
	.sectionflags	@""
	.align	4


	//----- nvinfo : EIATTR_CUDA_API_VERSION
	.align		4
        /*0000*/ 	.byte	0x04, 0x37
        /*0002*/ 	.short	(.L_314 - .L_313)
.L_313:
        /*0004*/ 	.word	0x00000082


	//----- nvinfo : EIATTR_KPARAM_INFO
	.align		4
.L_314:
        /*0008*/ 	.byte	0x04, 0x17
        /*000a*/ 	.short	(.L_316 - .L_315)
.L_315:
        /*000c*/ 	.word	0x00000000
        /*0010*/ 	.short	0x0004
        /*0012*/ 	.short	0x0020
        /*0014*/ 	.byte	0x00, 0xf5, 0x21, 0x00


	//----- nvinfo : EIATTR_KPARAM_INFO
	.align		4
.L_316:
        /*0018*/ 	.byte	0x04, 0x17
        /*001a*/ 	.short	(.L_318 - .L_317)
.L_317:
        /*001c*/ 	.word	0x00000000
        /*0020*/ 	.short	0x0003
        /*0022*/ 	.short	0x0018
        /*0024*/ 	.byte	0x00, 0xf5, 0x21, 0x00


	//----- nvinfo : EIATTR_KPARAM_INFO
	.align		4
.L_318:
        /*0028*/ 	.byte	0x04, 0x17
        /*002a*/ 	.short	(.L_320 - .L_319)
.L_319:
        /*002c*/ 	.word	0x00000000
        /*0030*/ 	.short	0x0002
        /*0032*/ 	.short	0x0010
        /*0034*/ 	.byte	0x00, 0xf5, 0x21, 0x00


	//----- nvinfo : EIATTR_KPARAM_INFO
	.align		4
.L_320:
        /*0038*/ 	.byte	0x04, 0x17
        /*003a*/ 	.short	(.L_322 - .L_321)
.L_321:
        /*003c*/ 	.word	0x00000000
        /*0040*/ 	.short	0x0001
        /*0042*/ 	.short	0x0008
        /*0044*/ 	.byte	0x00, 0xf5, 0x21, 0x00


	//----- nvinfo : EIATTR_KPARAM_INFO
	.align		4
.L_322:
        /*0048*/ 	.byte	0x04, 0x17
        /*004a*/ 	.short	(.L_324 - .L_323)
.L_323:
        /*004c*/ 	.word	0x00000000
        /*0050*/ 	.short	0x0000
        /*0052*/ 	.short	0x0000
        /*0054*/ 	.byte	0x00, 0xf5, 0x21, 0x00


	//----- nvinfo : EIATTR_SPARSE_MMA_MASK
	.align		4
.L_324:
        /*0058*/ 	.byte	0x03, 0x50
        /*005a*/ 	.short	0x0000


	//----- nvinfo : EIATTR_MAXREG_COUNT
	.align		4
        /*005c*/ 	.byte	0x03, 0x1b
        /*005e*/ 	.short	0x00ff


	//----- nvinfo : EIATTR_MERCURY_ISA_VERSION
	.align		4
        /*0060*/ 	.byte	0x03, 0x5f
        /*0062*/ 	.short	0x0101


	//----- nvinfo : EIATTR_VRC_CTA_INIT_COUNT
	.align		4
        /*0064*/ 	.byte	0x02, 0x4a
	.zero		1
	.zero		1


	//----- nvinfo : EIATTR_EXIT_INSTR_OFFSETS
	.align		4
        /*0068*/ 	.byte	0x04, 0x1c
        /*006a*/ 	.short	(.L_326 - .L_325)


	//   ....[0]....
.L_325:
        /*006c*/ 	.word	0x000000d0


	//   ....[1]....
        /*0070*/ 	.word	0x000005b0


	//   ....[2]....
        /*0074*/ 	.word	0x00000600


	//   ....[3]....
        /*0078*/ 	.word	0x00003130


	//----- nvinfo : EIATTR_CRS_STACK_SIZE
	.align		4
.L_326:
        /*007c*/ 	.byte	0x04, 0x1e
        /*007e*/ 	.short	(.L_328 - .L_327)
.L_327:
        /*0080*/ 	.word	0x00000000


	//----- nvinfo : EIATTR_CBANK_PARAM_SIZE
	.align		4
.L_328:
        /*0084*/ 	.byte	0x03, 0x19
        /*0086*/ 	.short	0x0028


	//----- nvinfo : EIATTR_PARAM_CBANK
	.align		4
        /*0088*/ 	.byte	0x04, 0x0a
        /*008a*/ 	.short	(.L_330 - .L_329)
	.align		4
.L_329:
        /*008c*/ 	.word	index@(.nv.constant0._Z18point_cloud_kernelPfPhS_PiS1_)
        /*0090*/ 	.short	0x0380
        /*0092*/ 	.short	0x0028


	//----- nvinfo : EIATTR_SW_WAR
	.align		4
.L_330:
        /*0094*/ 	.byte	0x04, 0x36
        /*0096*/ 	.short	(.L_332 - .L_331)
.L_331:
        /*0098*/ 	.word	0x00000008
.L_332:


//--------------------- .nv.callgraph             --------------------------
	.section	.nv.callgraph,"",@"SHT_CUDA_CALLGRAPH"
	.align	4
	.sectionentsize	8
	.align		4
        /*0000*/ 	.word	0x00000000
	.align		4
        /*0004*/ 	.word	0xffffffff
	.align		4
        /*0008*/ 	.word	0x00000000
	.align		4
        /*000c*/ 	.word	0xfffffffe
	.align		4
        /*0010*/ 	.word	0x00000000
	.align		4
        /*0014*/ 	.word	0xfffffffd
	.align		4
        /*0018*/ 	.word	0x00000000
	.align		4
        /*001c*/ 	.word	0xfffffffc


//--------------------- .nv.constant4             --------------------------
	.section	.nv.constant4,"a",@progbits
	.align	8
	.align		8
.nv.constant4:
        /*0000*/ 	.dword	__cudart_i2opi_f


//--------------------- .text._Z33SquaredDistanceTransform_stanfordPtPhPfS0_PiS2_S1_S2_S1_ --------------------------
	.section	.text._Z33SquaredDistanceTransform_stanfordPtPhPfS0_PiS2_S1_S2_S1_,"ax",@progbits
	.align	128
        .global         _Z33SquaredDistanceTransform_stanfordPtPhPfS0_PiS2_S1_S2_S1_
        .type           _Z33SquaredDistanceTransform_stanfordPtPhPfS0_PiS2_S1_S2_S1_,@function
        .size           _Z33SquaredDistanceTransform_stanfordPtPhPfS0_PiS2_S1_S2_S1_,(.L_x_1980 - _Z33SquaredDistanceTransform_stanfordPtPhPfS0_PiS2_S1_S2_S1_)
        .other          _Z33SquaredDistanceTransform_stanfordPtPhPfS0_PiS2_S1_S2_S1_,@"STO_CUDA_ENTRY STV_DEFAULT"
_Z33SquaredDistanceTransform_stanfordPtPhPfS0_PiS2_S1_S2_S1_:
.text._Z33SquaredDistanceTransform_stanfordPtPhPfS0_PiS2_S1_S2_S1_:
[----:B------:R-:W-:Y:S08]  /*0000*/  LDC R1, c[0x0][0x37c] ;  /* 0x0000df00ff017b82 */ /* 0x000ff00000000800 */
[----:B------:R-:W0:Y:S01]  /*0010*/  LDC.64 R4, c[0x0][0x3c0] ;  /* 0x0000f000ff047b82 */ /* 0x000e220000000a00 */
[----:B------:R-:W0:Y:S07]  /*0020*/  LDCU.64 UR6, c[0x0][0x358] ;  /* 0x00006b00ff0677ac */ /* 0x000e2e0008000a00 */
[----:B------:R-:W1:Y:S01]  /*0030*/  LDC.64 R16, c[0x0][0x3b0] ;  /* 0x0000ec00ff107b82 */ /* 0x000e620000000a00 */
[----:B0-----:R-:W2:Y:S04]  /*0040*/  LDG.E R3, desc[UR6][R4.64] ;  /* 0x0000000604037981 */ /* 0x001ea8000c1e1900 */
[----:B------:R-:W3:Y:S04]  /*0050*/  LDG.E R2, desc[UR6][R4.64+0x8] ;  /* 0x0000080604027981 */ /* 0x000ee8000c1e1900 */
[----:B------:R-:W4:Y:S04]  /*0060*/  LDG.E R6, desc[UR6][R4.64+0xc] ;  /* 0x00000c0604067981 */ /* 0x000f28000c1e1900 */
[----:B------:R-:W4:Y:S04]  /*0070*/  LDG.E R18, desc[UR6][R4.64+0x10] ;  /* 0x0000100604127981 */ /* 0x000f28000c1e1900 */
[----:B------:R-:W4:Y:S04]  /*0080*/  LDG.E R0, desc[UR6][R4.64+0x4] ;  /* 0x0000040604007981 */ /* 0x000f28000c1e1900 */
[----:B-1----:R-:W5:Y:S04]  /*0090*/  LDG.E R14, desc[UR6][R16.64] ;  /* 0x00000006100e7981 */ /* 0x002f68000c1e1900 */
[----:B------:R-:W5:Y:S04]  /*00a0*/  LDG.E R12, desc[UR6][R16.64+0x4] ;  /* 0x00000406100c7981 */ /* 0x000f68000c1e1900 */
[----:B------:R-:W5:Y:S04]  /*00b0*/  LDG.E R10, desc[UR6][R16.64+0x8] ;  /* 0x00000806100a7981 */ /* 0x000f68000c1e1900 */
[----:B------:R-:W5:Y:S04]  /*00c0*/  LDG.E R8, desc[UR6][R16.64+0xc] ;  /* 0x00000c0610087981 */ /* 0x000f68000c1e1900 */
[----:B------:R-:W5:Y:S04]  /*00d0*/  LDG.E R9, desc[UR6][R16.64+0x10] ;  /* 0x0000100610097981 */ /* 0x000f68000c1e1900 */
[----:B------:R-:W5:Y:S04]  /*00e0*/  LDG.E R7, desc[UR6][R16.64+0x14] ;  /* 0x0000140610077981 */ /* 0x000f68000c1e1900 */
[----:B------:R-:W5:Y:S04]  /*00f0*/  LDG.E R15, desc[UR6][R4.64+0x18] ;  /* 0x00001806040f7981 */ /* 0x000f68000c1e1900 */
[----:B------:R-:W5:Y:S04]  /*0100*/  LDG.E R13, desc[UR6][R4.64+0x1c] ;  /* 0x00001c06040d7981 */ /* 0x000f68000c1e1900 */
[----:B------:R0:W5:Y:S01]  /*0110*/  LDG.E R11, desc[UR6][R4.64+0x14] ;  /* 0x00001406040b7981 */ /* 0x000162000c1e1900 */
[----:B--2---:R-:W0:Y:S08]  /*0120*/  MUFU.RCP R20, R3 ;  /* 0x0000000300147308 */ /* 0x004e300000001000 */
[----:B---3--:R-:W1:Y:S08]  /*0130*/  F2I.TRUNC.NTZ R2, R2 ;  /* 0x0000000200027305 */ /* 0x008e70000020f100 */
[----:B----4-:R-:W2:Y:S01]  /*0140*/  F2I.TRUNC.NTZ R6, R6 ;  /* 0x0000000600067305 */ /* 0x010ea2000020f100 */
[----:B0-----:R-:W-:-:S07]  /*0150*/  FFMA R5, -R3, R20, 1 ;  /* 0x3f80000003057423 */ /* 0x001fce0000000114 */
[----:B------:R-:W0:Y:S01]  /*0160*/  F2I.TRUNC.NTZ R18, R18 ;  /* 0x0000001200127305 */ /* 0x000e22000020f100 */
[----:B------:R-:W-:-:S07]  /*0170*/  FFMA R5, R20, R5, R20 ;  /* 0x0000000514057223 */ /* 0x000fce0000000014 */
[----:B------:R-:W3:Y:S01]  /*0180*/  FCHK P0, R0, R3 ;  /* 0x0000000300007302 */ /* 0x000ee20000000000 */
[----:B------:R-:W-:Y:S01]  /*0190*/  FFMA R4, R0, R5, RZ ;  /* 0x0000000500047223 */ /* 0x000fe200000000ff */
[----:B-1----:R-:W-:Y:S02]  /*01a0*/  R2UR UR5, R2 ;  /* 0x00000000020572ca */ /* 0x002fe400000e0000 */
[----:B--2---:R-:W-:Y:S01]  /*01b0*/  R2UR UR8, R6 ;  /* 0x00000000060872ca */ /* 0x004fe200000e0000 */
[----:B------:R-:W-:Y:S01]  /*01c0*/  FFMA R2, -R3, R4, R0 ;  /* 0x0000000403027223 */ /* 0x000fe20000000100 */
[----:B0-----:R-:W-:-:S03]  /*01d0*/  R2UR UR9, R18 ;  /* 0x00000000120972ca */ /* 0x001fc600000e0000 */
[----:B------:R-:W-:Y:S01]  /*01e0*/  FFMA R2, R5, R2, R4 ;  /* 0x0000000205027223 */ /* 0x000fe20000000004 */
[----:B---3--:R-:W-:Y:S11]  /*01f0*/  @!P0 BRA `(.L_x_0) ;  /* 0x00000000000c8947 */ /* 0x008ff60003800000 */
[----:B------:R-:W-:-:S07]  /*0200*/  MOV R44, 0x220 ;  /* 0x00000220002c7802 */ /* 0x000fce0000000f00 */
[----:B-----5:R-:W-:Y:S05]  /*0210*/  CALL.REL.NOINC `($__internal_3_$__cuda_sm3x_div_rn_noftz_f32_slowpath) ;  /* 0x0000017400147944 */ /* 0x020fea0003c00000 */
[----:B------:R-:W-:-:S07]  /*0220*/  IMAD.MOV.U32 R2, RZ, RZ, R0 ;  /* 0x000000ffff027224 */ /* 0x000fce00078e0000 */
.L_x_0:
[----:B------:R-:W0:Y:S01]  /*0230*/  S2R R26, SR_TID.X ;  /* 0x00000000001a7919 */ /* 0x000e220000002100 */
[----:B------:R-:W0:Y:S01]  /*0240*/  S2UR UR11, SR_CTAID.X ;  /* 0x00000000000b79c3 */ /* 0x000e220000002500 */
[----:B------:R-:W-:-:S04]  /*0250*/  UIMAD UR10, UR5, UR8, URZ ;  /* 0x00000008050a72a4 */ /* 0x000fc8000f8e02ff */
[----:B------:R-:W-:-:S03]  /*0260*/  UIMAD UR4, UR9, UR10, URZ ;  /* 0x0000000a090472a4 */ /* 0x000fc6000f8e02ff */
[----:B------:R-:W0:Y:S02]  /*0270*/  LDC R5, c[0x0][0x360] ;  /* 0x0000d800ff057b82 */ /* 0x000e240000000800 */
[----:B0-----:R-:W-:-:S05]  /*0280*/  IMAD R26, R5, UR11, R26 ;  /* 0x0000000b051a7c24 */ /* 0x001fca000f8e021a */
[----:B------:R-:W-:-:S13]  /*0290*/  ISETP.GE.AND P0, PT, R26, UR4, PT ;  /* 0x000000041a007c0c */ /* 0x000fda000bf06270 */
[----:B------:R-:W-:Y:S05]  /*02a0*/  @P0 EXIT ;  /* 0x000000000000094d */ /* 0x000fea0003800000 */
[----:B------:R-:W0:Y:S02]  /*02b0*/  LDC.64 R4, c[0x0][0x3b8] ;  /* 0x0000ee00ff047b82 */ /* 0x000e240000000a00 */
[----:B0-----:R0:W2:Y:S01]  /*02c0*/  LDG.E R16, desc[UR6][R4.64] ;  /* 0x0000000604107981 */ /* 0x0010a2000c1e1900 */
[----:B------:R-:W-:Y:S02]  /*02d0*/  IABS R20, UR10 ;  /* 0x0000000a00147c13 */ /* 0x000fe40008000000 */
[----:B------:R-:W-:Y:S02]  /*02e0*/  IABS R17, UR5 ;  /* 0x0000000500117c13 */ /* 0x000fe40008000000 */
[----:B------:R-:W1:Y:S01]  /*02f0*/  I2F.RP R6, R20 ;  /* 0x0000001400067306 */ /* 0x000e620000209400 */
[----:B------:R-:W-:Y:S02]  /*0300*/  IABS R0, UR9 ;  /* 0x0000000900007c13 */ /* 0x000fe40008000000 */
[----:B------:R-:W-:-:S02]  /*0310*/  IABS R24, UR10 ;  /* 0x0000000a00187c13 */ /* 0x000fc40008000000 */
[----:B------:R-:W-:Y:S02]  /*0320*/  IABS R25, UR5 ;  /* 0x0000000500197c13 */ /* 0x000fe40008000000 */
[----:B------:R-:W-:Y:S01]  /*0330*/  ISETP.NE.AND P6, PT, RZ, UR5, PT ;  /* 0x00000005ff007c0c */ /* 0x000fe2000bfc5270 */
[----:B------:R-:W3:Y:S08]  /*0340*/  I2F.RP R22, R17 ;  /* 0x0000001100167306 */ /* 0x000ef00000209400 */
[----:B-1----:R-:W1:Y:S08]  /*0350*/  MUFU.RCP R6, R6 ;  /* 0x0000000600067308 */ /* 0x002e700000001000 */
[----:B---3--:R-:W0:Y:S08]  /*0360*/  MUFU.RCP R22, R22 ;  /* 0x0000001600167308 */ /* 0x008e300000001000 */
[----:B------:R-:W-:Y:S01]  /*0370*/  I2F.RP R21, R0 ;  /* 0x0000000000157306 */ /* 0x000fe20000209400 */
[----:B-1----:R-:W-:Y:S01]  /*0380*/  VIADD R18, R6, 0xffffffe ;  /* 0x0ffffffe06127836 */ /* 0x002fe20000000000 */
[----:B------:R-:W-:-:S06]  /*0390*/  IABS R6, UR8 ;  /* 0x0000000800067c13 */ /* 0x000fcc0008000000 */
[----:B------:R1:W3:Y:S01]  /*03a0*/  F2I.FTZ.U32.TRUNC.NTZ R19, R18 ;  /* 0x0000001200137305 */ /* 0x0002e2000021f000 */
[----:B0-----:R-:W-:-:S07]  /*03b0*/  IADD3 R4, PT, PT, R22, 0xffffffe, RZ ;  /* 0x0ffffffe16047810 */ /* 0x001fce0007ffe0ff */
[----:B------:R0:W4:Y:S01]  /*03c0*/  F2I.FTZ.U32.TRUNC.NTZ R5, R4 ;  /* 0x0000000400057305 */ /* 0x000122000021f000 */
[----:B-1----:R-:W-:Y:S02]  /*03d0*/  HFMA2 R18, -RZ, RZ, 0, 0 ;  /* 0x00000000ff127431 */ /* 0x002fe400000001ff */
[----:B---3--:R-:W-:-:S05]  /*03e0*/  IMAD.MOV R23, RZ, RZ, -R19 ;  /* 0x000000ffff177224 */ /* 0x008fca00078e0a13 */
[----:B------:R-:W-:Y:S01]  /*03f0*/  MUFU.RCP R21, R21 ;  /* 0x0000001500157308 */ /* 0x000fe20000001000 */
[----:B0-----:R-:W-:Y:S02]  /*0400*/  IMAD.MOV.U32 R4, RZ, RZ, RZ ;  /* 0x000000ffff047224 */ /* 0x001fe400078e00ff */
[----:B------:R-:W-:Y:S02]  /*0410*/  IMAD R23, R23, R20, RZ ;  /* 0x0000001417177224 */ /* 0x000fe400078e02ff */
[----:B----4-:R-:W-:Y:S02]  /*0420*/  IMAD.MOV R22, RZ, RZ, -R5 ;  /* 0x000000ffff167224 */ /* 0x010fe400078e0a05 */
[----:B------:R-:W-:Y:S02]  /*0430*/  IMAD.HI.U32 R18, R19, R23, R18 ;  /* 0x0000001713127227 */ /* 0x000fe400078e0012 */
[----:B------:R-:W0:Y:S02]  /*0440*/  I2F.RP R23, R6 ;  /* 0x0000000600177306 */ /* 0x000e240000209400 */
[----:B------:R-:W-:Y:S01]  /*0450*/  IMAD R19, R22, R17, RZ ;  /* 0x0000001116137224 */ /* 0x000fe200078e02ff */
[----:B------:R-:W-:-:S03]  /*0460*/  IABS R22, R26 ;  /* 0x0000001a00167213 */ /* 0x000fc60000000000 */
[----:B------:R-:W-:Y:S01]  /*0470*/  IMAD.HI.U32 R4, R5, R19, R4 ;  /* 0x0000001305047227 */ /* 0x000fe200078e0004 */
[----:B------:R-:W-:-:S03]  /*0480*/  IADD3 R19, PT, PT, RZ, -R24, RZ ;  /* 0x80000018ff137210 */ /* 0x000fc60007ffe0ff */
[----:B------:R-:W-:Y:S02]  /*0490*/  IMAD.MOV.U32 R5, RZ, RZ, R22 ;  /* 0x000000ffff057224 */ /* 0x000fe400078e0016 */
[----:B------:R-:W-:Y:S02]  /*04a0*/  IMAD.MOV R24, RZ, RZ, -R25 ;  /* 0x000000ffff187224 */ /* 0x000fe400078e0a19 */
[-C--:B------:R-:W-:Y:S01]  /*04b0*/  IMAD.HI.U32 R18, R18, R5.reuse, RZ ;  /* 0x0000000512127227 */ /* 0x080fe200078e00ff */
[----:B0-----:R-:W0:Y:S03]  /*04c0*/  MUFU.RCP R23, R23 ;  /* 0x0000001700177308 */ /* 0x001e260000001000 */
[----:B------:R-:W-:-:S04]  /*04d0*/  IMAD.HI.U32 R22, R4, R5, RZ ;  /* 0x0000000504167227 */ /* 0x000fc800078e00ff */
[--C-:B------:R-:W-:Y:S02]  /*04e0*/  IMAD R19, R18, R19, R5.reuse ;  /* 0x0000001312137224 */ /* 0x100fe400078e0205 */
[----:B------:R-:W-:Y:S02]  /*04f0*/  IMAD R4, R22, R24, R5 ;  /* 0x0000001816047224 */ /* 0x000fe400078e0205 */
[----:B------:R-:W-:Y:S01]  /*0500*/  VIADD R21, R21, 0xffffffe ;  /* 0x0ffffffe15157836 */ /* 0x000fe20000000000 */
[----:B------:R-:W-:Y:S02]  /*0510*/  ISETP.GT.U32.AND P5, PT, R20, R19, PT ;  /* 0x000000131400720c */ /* 0x000fe40003fa4070 */
[----:B------:R-:W-:Y:S01]  /*0520*/  ISETP.GT.U32.AND P0, PT, R17, R4, PT ;  /* 0x000000041100720c */ /* 0x000fe20003f04070 */
[----:B------:R-:W1:Y:S10]  /*0530*/  F2I.FTZ.U32.TRUNC.NTZ R5, R21 ;  /* 0x0000001500057305 */ /* 0x000e74000021f000 */
[-C--:B------:R-:W-:Y:S01]  /*0540*/  @!P5 IADD3 R19, PT, PT, R19, -R20.reuse, RZ ;  /* 0x800000141313d210 */ /* 0x080fe20007ffe0ff */
[----:B------:R-:W-:Y:S01]  /*0550*/  @!P5 VIADD R18, R18, 0x1 ;  /* 0x000000011212d836 */ /* 0x000fe20000000000 */
[----:B------:R-:W-:Y:S01]  /*0560*/  ISETP.NE.AND P5, PT, RZ, UR10, PT ;  /* 0x0000000aff007c0c */ /* 0x000fe2000bfa5270 */
[----:B------:R-:W-:Y:S01]  /*0570*/  @!P0 IMAD.IADD R4, R4, 0x1, -R17 ;  /* 0x0000000104048824 */ /* 0x000fe200078e0a11 */
[----:B------:R-:W-:Y:S01]  /*0580*/  ISETP.GE.U32.AND P1, PT, R19, R20, PT ;  /* 0x000000141300720c */ /* 0x000fe20003f26070 */
[----:B0-----:R-:W-:Y:S01]  /*0590*/  VIADD R19, R23, 0xffffffe ;  /* 0x0ffffffe17137836 */ /* 0x001fe20000000000 */
[----:B-1----:R-:W-:Y:S01]  /*05a0*/  IADD3 R21, PT, PT, RZ, -R5, RZ ;  /* 0x80000005ff157210 */ /* 0x002fe20007ffe0ff */
[----:B------:R-:W-:Y:S01]  /*05b0*/  @!P0 VIADD R22, R22, 0x1 ;  /* 0x0000000116168836 */ /* 0x000fe20000000000 */
[----:B------:R-:W-:-:S02]  /*05c0*/  ISETP.GE.U32.AND P2, PT, R4, R17, PT ;  /* 0x000000110400720c */ /* 0x000fc40003f46070 */
[C---:B------:R-:W-:Y:S01]  /*05d0*/  LOP3.LUT R17, R26.reuse, UR5, RZ, 0x3c, !PT ;  /* 0x000000051a117c12 */ /* 0x040fe2000f8e3cff */
[----:B------:R-:W0:Y:S01]  /*05e0*/  F2I.FTZ.U32.TRUNC.NTZ R19, R19 ;  /* 0x0000001300137305 */ /* 0x000e22000021f000 */
[----:B------:R-:W-:Y:S01]  /*05f0*/  LOP3.LUT R4, R26, UR10, RZ, 0x3c, !PT ;  /* 0x0000000a1a047c12 */ /* 0x000fe2000f8e3cff */
[----:B------:R-:W-:Y:S01]  /*0600*/  IMAD R21, R21, R0, RZ ;  /* 0x0000000015157224 */ /* 0x000fe200078e02ff */
[----:B------:R-:W-:Y:S02]  /*0610*/  ISETP.GE.AND P4, PT, R17, RZ, PT ;  /* 0x000000ff1100720c */ /* 0x000fe40003f86270 */
[----:B------:R-:W-:Y:S01]  /*0620*/  ISETP.GE.AND P3, PT, R4, RZ, PT ;  /* 0x000000ff0400720c */ /* 0x000fe20003f66270 */
[----:B------:R-:W-:Y:S01]  /*0630*/  IMAD.MOV.U32 R4, RZ, RZ, RZ ;  /* 0x000000ffff047224 */ /* 0x000fe200078e00ff */
[----:B------:R-:W-:Y:S02]  /*0640*/  @P1 IADD3 R18, PT, PT, R18, 0x1, RZ ;  /* 0x0000000112121810 */ /* 0x000fe40007ffe0ff */
[----:B------:R-:W-:Y:S01]  /*0650*/  IABS R23, UR8 ;  /* 0x0000000800177c13 */ /* 0x000fe20008000000 */
[----:B------:R-:W-:Y:S01]  /*0660*/  @P2 VIADD R22, R22, 0x1 ;  /* 0x0000000116162836 */ /* 0x000fe20000000000 */
[----:B------:R-:W-:Y:S01]  /*0670*/  MOV R17, R18 ;  /* 0x0000001200117202 */ /* 0x000fe20000000f00 */
[----:B------:R-:W-:Y:S01]  /*0680*/  IMAD.HI.U32 R4, R5, R21, R4 ;  /* 0x0000001505047227 */ /* 0x000fe200078e0004 */
[----:B------:R-:W-:-:S02]  /*0690*/  IABS R5, UR9 ;  /* 0x0000000900057c13 */ /* 0x000fc40008000000 */
[----:B------:R-:W-:Y:S01]  /*06a0*/  IADD3 R40, PT, PT, RZ, -R23, RZ ;  /* 0x80000017ff287210 */ /* 0x000fe20007ffe0ff */
[----:B0-----:R-:W-:Y:S01]  /*06b0*/  IMAD.MOV R21, RZ, RZ, -R19 ;  /* 0x000000ffff157224 */ /* 0x001fe200078e0a13 */
[----:B------:R-:W-:Y:S01]  /*06c0*/  @!P4 IADD3 R22, PT, PT, -R22, RZ, RZ ;  /* 0x000000ff1616c210 */ /* 0x000fe20007ffe1ff */
[----:B------:R-:W-:Y:S01]  /*06d0*/  IMAD.MOV.U32 R18, RZ, RZ, RZ ;  /* 0x000000ffff127224 */ /* 0x000fe200078e00ff */
[----:B------:R-:W-:Y:S01]  /*06e0*/  @!P6 LOP3.LUT R22, RZ, UR5, RZ, 0x33, !PT ;  /* 0x00000005ff16ec12 */ /* 0x000fe2000f8e33ff */
[----:B------:R-:W-:Y:S02]  /*06f0*/  IMAD R21, R21, R6, RZ ;  /* 0x0000000615157224 */ /* 0x000fe400078e02ff */
[----:B------:R-:W-:Y:S01]  /*0700*/  @!P3 IMAD.MOV R17, RZ, RZ, -R17 ;  /* 0x000000ffff11b224 */ /* 0x000fe200078e0a11 */
[----:B------:R-:W-:Y:S01]  /*0710*/  IABS R20, R22 ;  /* 0x0000001600147213 */ /* 0x000fe20000000000 */
[----:B------:R-:W-:Y:S01]  /*0720*/  IMAD.HI.U32 R18, R19, R21, R18 ;  /* 0x0000001513127227 */ /* 0x000fe200078e0012 */
[----:B------:R-:W-:-:S02]  /*0730*/  @!P5 LOP3.LUT R17, RZ, UR10, RZ, 0x33, !PT ;  /* 0x0000000aff11dc12 */ /* 0x000fc4000f8e33ff */
[----:B------:R-:W-:Y:S01]  /*0740*/  ISETP.GE.AND P4, PT, R22, RZ, PT ;  /* 0x000000ff1600720c */ /* 0x000fe20003f86270 */
[----:B------:R-:W-:Y:S01]  /*0750*/  IMAD.MOV R42, RZ, RZ, -R5 ;  /* 0x000000ffff2a7224 */ /* 0x000fe200078e0a05 */
[----:B------:R-:W-:Y:S01]  /*0760*/  IABS R5, R17 ;  /* 0x0000001100057213 */ /* 0x000fe20000000000 */
[----:B------:R-:W-:Y:S01]  /*0770*/  IMAD.MOV.U32 R19, RZ, RZ, R20 ;  /* 0x000000ffff137224 */ /* 0x000fe200078e0014 */
[----:B------:R-:W-:Y:S01]  /*0780*/  ISETP.GE.AND P2, PT, R17, RZ, PT ;  /* 0x000000ff1100720c */ /* 0x000fe20003f46270 */
[----:B------:R-:W-:Y:S02]  /*0790*/  IMAD.MOV R17, RZ, RZ, -R22 ;  /* 0x000000ffff117224 */ /* 0x000fe400078e0a16 */
[----:B------:R-:W-:-:S04]  /*07a0*/  IMAD.HI.U32 R18, R18, R19, RZ ;  /* 0x0000001312127227 */ /* 0x000fc800078e00ff */
[----:B------:R-:W-:-:S04]  /*07b0*/  IMAD.HI.U32 R4, R4, R5, RZ ;  /* 0x0000000504047227 */ /* 0x000fc800078e00ff */
[----:B------:R-:W-:Y:S02]  /*07c0*/  IMAD R40, R18, R40, R19 ;  /* 0x0000002812287224 */ /* 0x000fe400078e0213 */
[----:B------:R-:W-:Y:S02]  /*07d0*/  IMAD R42, R4, R42, R5 ;  /* 0x0000002a042a7224 */ /* 0x000fe400078e0205 */
[----:B------:R-:W-:Y:S01]  /*07e0*/  IMAD.MOV.U32 R5, RZ, RZ, 0x3f000000 ;  /* 0x3f000000ff057424 */ /* 0x000fe200078e00ff */
[----:B------:R-:W-:Y:S01]  /*07f0*/  ISETP.GT.U32.AND P1, PT, R6, R40, PT ;  /* 0x000000280600720c */ /* 0x000fe20003f24070 */
[----:B------:R-:W-:Y:S01]  /*0800*/  IMAD R38, R17, UR5, R26 ;  /* 0x0000000511267c24 */ /* 0x000fe2000f8e021a */
[----:B------:R-:W-:Y:S02]  /*0810*/  ISETP.GT.U32.AND P0, PT, R0, R42, PT ;  /* 0x0000002a0000720c */ /* 0x000fe40003f04070 */
[----:B------:R-:W-:-:S05]  /*0820*/  LOP3.LUT R5, R5, 0x80000000, R2, 0xb8, !PT ;  /* 0x8000000005057812 */ /* 0x000fca00078eb802 */
[----:B------:R-:W-:-:S04]  /*0830*/  FADD.RZ R5, R5, R2 ;  /* 0x0000000205057221 */ /* 0x000fc8000000c000 */
[----:B------:R-:W-:Y:S01]  /*0840*/  @!P1 IADD3 R40, PT, PT, R40, -R6, RZ ;  /* 0x8000000628289210 */ /* 0x000fe20007ffe0ff */
[----:B------:R0:W1:Y:S01]  /*0850*/  F2I.TRUNC.NTZ R39, R5 ;  /* 0x0000000500277305 */ /* 0x000062000020f100 */
[----:B------:R-:W-:Y:S01]  /*0860*/  @!P0 IMAD.IADD R42, R42, 0x1, -R0 ;  /* 0x000000012a2a8824 */ /* 0x000fe200078e0a00 */
[----:B------:R-:W-:Y:S02]  /*0870*/  ISETP.NE.AND P1, PT, RZ, UR8, PT ;  /* 0x00000008ff007c0c */ /* 0x000fe4000bf25270 */
[----:B------:R-:W-:Y:S02]  /*0880*/  ISETP.GT.U32.AND P3, PT, R6, R40, PT ;  /* 0x000000280600720c */ /* 0x000fe40003f64070 */
[----:B------:R-:W-:-:S11]  /*0890*/  ISETP.GT.U32.AND P0, PT, R0, R42, PT ;  /* 0x0000002a0000720c */ /* 0x000fd60003f04070 */
[----:B------:R-:W-:Y:S02]  /*08a0*/  @!P3 IADD3 R40, PT, PT, R40, -R6, RZ ;  /* 0x800000062828b210 */ /* 0x000fe40007ffe0ff */
[----:B------:R-:W-:Y:S01]  /*08b0*/  @!P0 IMAD.IADD R42, R42, 0x1, -R0 ;  /* 0x000000012a2a8824 */ /* 0x000fe200078e0a00 */
[----:B------:R-:W-:Y:S02]  /*08c0*/  ISETP.NE.AND P0, PT, RZ, UR9, PT ;  /* 0x00000009ff007c0c */ /* 0x000fe4000bf05270 */
[----:B------:R-:W-:Y:S01]  /*08d0*/  @!P4 IADD3 R40, PT, PT, -R40, RZ, RZ ;  /* 0x000000ff2828c210 */ /* 0x000fe20007ffe1ff */
[----:B------:R-:W-:Y:S01]  /*08e0*/  @!P2 IMAD.MOV R42, RZ, RZ, -R42 ;  /* 0x000000ffff2aa224 */ /* 0x000fe200078e0a2a */
[----:B------:R-:W-:-:S09]  /*08f0*/  @!P1 LOP3.LUT R40, RZ, UR8, RZ, 0x33, !PT ;  /* 0x00000008ff289c12 */ /* 0x000fd2000f8e33ff */
[----:B------:R-:W-:Y:S02]  /*0900*/  @!P0 LOP3.LUT R42, RZ, UR9, RZ, 0x33, !PT ;  /* 0x00000009ff2a8c12 */ /* 0x000fe4000f8e33ff */
[----:B--2---:R-:W-:-:S13]  /*0910*/  ISETP.NE.AND P3, PT, R16, 0x1, PT ;  /* 0x000000011000780c */ /* 0x004fda0003f65270 */
[----:B01----:R-:W-:Y:S05]  /*0920*/  @P3 BRA `(.L_x_1) ;  /* 0x0000000400983947 */ /* 0x003fea0003800000 */
[----:B------:R-:W-:Y:S01]  /*0930*/  ULEA.HI UR4, UR9, UR9, URZ, 0x1 ;  /* 0x0000000909047291 */ /* 0x000fe2000f8f08ff */
[----:B------:R-:W-:Y:S02]  /*0940*/  I2FP.F32.S32 R0, R38 ;  /* 0x0000002600007245 */ /* 0x000fe40000201400 */
[----:B------:R-:W-:Y:S01]  /*0950*/  I2FP.F32.S32 R17, R40 ;  /* 0x0000002800117245 */ /* 0x000fe20000201400 */
[----:B------:R-:W-:Y:S01]  /*0960*/  USHF.R.S32.HI UR4, URZ, 0x1, UR4 ;  /* 0x00000001ff047899 */ /* 0x000fe20008011404 */
[----:B------:R-:W-:-:S03]  /*0970*/  I2FP.F32.S32 R6, R42 ;  /* 0x0000002a00067245 */ /* 0x000fc60000201400 */
[C---:B-----5:R-:W-:Y:S02]  /*0980*/  FFMA R17, R3.reuse, R17, R10 ;  /* 0x0000001103117223 */ /* 0x060fe4000000000a */
[----:B------:R-:W-:Y:S01]  /*0990*/  I2FP.F32.S32 R5, UR4 ;  /* 0x0000000400057c45 */ /* 0x000fe20008201400 */
[----:B------:R-:W-:Y:S02]  /*09a0*/  FMUL R6, R3, R6 ;  /* 0x0000000603067220 */ /* 0x000fe40000400000 */
[----:B------:R-:W-:Y:S02]  /*09b0*/  FSETP.GEU.AND P0, PT, R17, R10, PT ;  /* 0x0000000a1100720b */ /* 0x000fe40003f0e000 */
[----:B------:R-:W-:Y:S01]  /*09c0*/  FADD R0, R0, -R5 ;  /* 0x8000000500007221 */ /* 0x000fe20000000000 */
[----:B------:R-:W-:-:S03]  /*09d0*/  FSETP.LEU.AND P1, PT, R6, R7, PT ;  /* 0x000000070600720b */ /* 0x000fc60003f2b000 */
[----:B------:R-:W-:-:S05]  /*09e0*/  FMUL R5, R3, R0 ;  /* 0x0000000003057220 */ /* 0x000fca0000400000 */
[----:B------:R-:W-:-:S04]  /*09f0*/  FSETP.GEU.AND P0, PT, R5, R14, P0 ;  /* 0x0000000e0500720b */ /* 0x000fc8000070e000 */
[----:B------:R-:W-:-:S04]  /*0a00*/  FSETP.LEU.AND P0, PT, R5, R12, P0 ;  /* 0x0000000c0500720b */ /* 0x000fc8000070b000 */
[----:B------:R-:W-:-:S04]  /*0a10*/  FSETP.LEU.AND P0, PT, R17, R8, P0 ;  /* 0x000000081100720b */ /* 0x000fc8000070b000 */
[----:B------:R-:W-:-:S13]  /*0a20*/  FSETP.GEU.AND P0, PT, R6, R9, P0 ;  /* 0x000000090600720b */ /* 0x000fda000070e000 */
[----:B------:R-:W-:Y:S05]  /*0a30*/  @P0 BRA P1, `(.L_x_2) ;  /* 0x0000000000280947 */ /* 0x000fea0000800000 */
[----:B------:R-:W0:Y:S01]  /*0a40*/  LDC.64 R2, c[0x0][0x390] ;  /* 0x0000e400ff027b82 */ /* 0x000e220000000a00 */
[----:B------:R-:W1:Y:S01]  /*0a50*/  LDCU.64 UR12, c[0x0][0x398] ;  /* 0x00007300ff0c77ac */ /* 0x000e620008000a00 */
[----:B------:R-:W-:Y:S02]  /*0a60*/  IMAD.MOV.U32 R7, RZ, RZ, 0x44fa0000 ;  /* 0x44fa0000ff077424 */ /* 0x000fe400078e00ff */
[----:B------:R-:W-:Y:S01]  /*0a70*/  IMAD.MOV.U32 R0, RZ, RZ, 0x3 ;  /* 0x00000003ff007424 */ /* 0x000fe200078e00ff */
[----:B-1----:R-:W-:-:S04]  /*0a80*/  IADD3 R4, P0, PT, R26, UR12, RZ ;  /* 0x0000000c1a047c10 */ /* 0x002fc8000ff1e0ff */
[C---:B------:R-:W-:Y:S01]  /*0a90*/  LEA.HI.X.SX32 R5, R26.reuse, UR13, 0x1, P0 ;  /* 0x0000000d1a057c11 */ /* 0x040fe200080f0eff */
[----:B0-----:R-:W-:-:S05]  /*0aa0*/  IMAD.WIDE R2, R26, 0x4, R2 ;  /* 0x000000041a027825 */ /* 0x001fca00078e0202 */
[----:B------:R-:W-:Y:S04]  /*0ab0*/  STG.E desc[UR6][R2.64], R7 ;  /* 0x0000000702007986 */ /* 0x000fe8000c101906 */
[----:B------:R-:W-:Y:S01]  /*0ac0*/  STG.E.U8 desc[UR6][R4.64], R0 ;  /* 0x0000000004007986 */ /* 0x000fe2000c101106 */
[----:B------:R-:W-:Y:S05]  /*0ad0*/  EXIT ;  /* 0x000000000000794d */ /* 0x000fea0003800000 */
.L_x_2:
[----:B------:R-:W0:Y:S01]  /*0ae0*/  F2F.F64.F32 R34, R11 ;  /* 0x0000000b00227310 */ /* 0x000e220000201800 */
[----:B------:R-:W-:Y:S02]  /*0af0*/  HFMA2 R20, -RZ, RZ, 0, 5.9604644775390625e-08 ;  /* 0x00000001ff147431 */ /* 0x000fe400000001ff */
[----:B------:R-:W-:Y:S01]  /*0b00*/  FMUL R0, R15, 0.5 ;  /* 0x3f0000000f007820 */ /* 0x000fe20000400000 */
[----:B------:R-:W-:Y:S01]  /*0b10*/  UMOV UR12, 0x33333333 ;  /* 0x33333333000c7882 */ /* 0x000fe20000000000 */
[----:B------:R-:W-:Y:S01]  /*0b20*/  UMOV UR13, 0x3ffb3333 ;  /* 0x3ffb3333000d7882 */ /* 0x000fe20000000000 */
[----:B------:R-:W-:Y:S02]  /*0b30*/  BSSY.RECONVERGENT B1, `(.L_x_3) ;  /* 0x0000016000017945 */ /* 0x000fe40003800200 */
[----:B------:R-:W1:Y:S08]  /*0b40*/  F2F.F64.F32 R32, |R6| ;  /* 0x4000000600207310 */ /* 0x000e700000201800 */
[----:B0-----:R-:W0:Y:S01]  /*0b50*/  MUFU.RCP64H R21, R35 ;  /* 0x0000002300157308 */ /* 0x001e220000001800 */
[----:B-1----:R-:W-:-:S02]  /*0b60*/  DADD R32, R32, UR12 ;  /* 0x0000000c20207e29 */ /* 0x002fc40008000000 */
[----:B0-----:R-:W-:-:S08]  /*0b70*/  DFMA R18, -R34, R20, 1 ;  /* 0x3ff000002212742b */ /* 0x001fd00000000114 */
[----:B------:R-:W-:Y:S02]  /*0b80*/  DFMA R22, R18, R18, R18 ;  /* 0x000000121216722b */ /* 0x000fe40000000012 */
[----:B------:R-:W0:Y:S06]  /*0b90*/  F2F.F64.F32 R18, R0 ;  /* 0x0000000000127310 */ /* 0x000e2c0000201800 */
[----:B------:R-:W-:-:S08]  /*0ba0*/  DFMA R22, R20, R22, R20 ;  /* 0x000000161416722b */ /* 0x000fd00000000014 */
[----:B------:R-:W-:Y:S02]  /*0bb0*/  DFMA R20, -R34, R22, 1 ;  /* 0x3ff000002214742b */ /* 0x000fe40000000116 */
[----:B0-----:R-:W-:-:S06]  /*0bc0*/  DMUL R18, R32, R18 ;  /* 0x0000001220127228 */ /* 0x001fcc0000000000 */
[----:B------:R-:W-:-:S04]  /*0bd0*/  DFMA R20, R22, R20, R22 ;  /* 0x000000141614722b */ /* 0x000fc80000000016 */
[----:B------:R-:W-:-:S04]  /*0be0*/  FSETP.GEU.AND P1, PT, |R19|, 6.5827683646048100446e-37, PT ;  /* 0x036000001300780b */ /* 0x000fc80003f2e200 */
[----:B------:R-:W-:-:S08]  /*0bf0*/  DMUL R24, R18, R20 ;  /* 0x0000001412187228 */ /* 0x000fd00000000000 */
[----:B------:R-:W-:-:S08]  /*0c00*/  DFMA R22, -R34, R24, R18 ;  /* 0x000000182216722b */ /* 0x000fd00000000112 */
[----:B------:R-:W-:-:S10]  /*0c10*/  DFMA R24, R20, R22, R24 ;  /* 0x000000161418722b */ /* 0x000fd40000000018 */
[----:B------:R-:W-:-:S05]  /*0c20*/  FFMA R2, RZ, R35, R25 ;  /* 0x00000023ff027223 */ /* 0x000fca0000000019 */
[----:B------:R-:W-:-:S13]  /*0c30*/  FSETP.GT.AND P0, PT, |R2|, 1.469367938527859385e-39, PT ;  /* 0x001000000200780b */ /* 0x000fda0003f04200 */
[----:B------:R-:W-:Y:S05]  /*0c40*/  @P0 BRA P1, `(.L_x_4) ;  /* 0x0000000000100947 */ /* 0x000fea0000800000 */
[----:B------:R-:W-:Y:S01]  /*0c50*/  IMAD.MOV.U32 R20, RZ, RZ, R34 ;  /* 0x000000ffff147224 */ /* 0x000fe200078e0022 */
[----:B------:R-:W-:Y:S01]  /*0c60*/  MOV R0, 0xc90 ;  /* 0x00000c9000007802 */ /* 0x000fe20000000f00 */
[----:B------:R-:W-:-:S07]  /*0c70*/  IMAD.MOV.U32 R21, RZ, RZ, R35 ;  /* 0x000000ffff157224 */ /* 0x000fce00078e0023 */
[----:B------:R-:W-:Y:S05]  /*0c80*/  CALL.REL.NOINC `($__internal_1_$__cuda_sm20_div_rn_f64_full) ;  /* 0x0000016000b47944 */ /* 0x000fea0003c00000 */
.L_x_4:
[----:B------:R-:W-:Y:S05]  /*0c90*/  BSYNC.RECONVERGENT B1 ;  /* 0x0000000000017941 */ /* 0x000fea0003800200 */
.L_x_3:
[----:B------:R-:W0:Y:S01]  /*0ca0*/  MUFU.RCP64H R19, R35 ;  /* 0x0000002300137308 */ /* 0x000e220000001800 */
[----:B------:R-:W-:Y:S01]  /*0cb0*/  MOV R18, 0x1 ;  /* 0x0000000100127802 */ /* 0x000fe20000000f00 */
[----:B------:R-:W-:Y:S01]  /*0cc0*/  FMUL R0, R13, 0.5 ;  /* 0x3f0000000d007820 */ /* 0x000fe20000400000 */
[----:B------:R-:W-:Y:S04]  /*0cd0*/  BSSY.RECONVERGENT B1, `(.L_x_5) ;  /* 0x0000018000017945 */ /* 0x000fe80003800200 */
[----:B0-----:R-:W-:-:S08]  /*0ce0*/  DFMA R20, -R34, R18, 1 ;  /* 0x3ff000002214742b */ /* 0x001fd00000000112 */
[----:B------:R-:W-:Y:S02]  /*0cf0*/  DFMA R22, R20, R20, R20 ;  /* 0x000000141416722b */ /* 0x000fe40000000014 */
[----:B------:R-:W0:Y:S06]  /*0d00*/  F2F.F64.F32 R20, R0 ;  /* 0x0000000000147310 */ /* 0x000e2c0000201800 */
[----:B------:R-:W-:-:S08]  /*0d10*/  DFMA R22, R18, R22, R18 ;  /* 0x000000161216722b */ /* 0x000fd00000000012 */
[----:B------:R-:W-:Y:S02]  /*0d20*/  DFMA R18, -R34, R22, 1 ;  /* 0x3ff000002212742b */ /* 0x000fe40000000116 */
[----:B0-----:R-:W-:Y:S01]  /*0d30*/  DMUL R20, R32, R20 ;  /* 0x0000001420147228 */ /* 0x001fe20000000000 */
[----:B------:R0:W1:Y:S05]  /*0d40*/  F2F.F32.F64 R32, R24 ;  /* 0x0000001800207310 */ /* 0x00006a0000301000 */
[----:B------:R-:W-:-:S04]  /*0d50*/  DFMA R28, R22, R18, R22 ;  /* 0x00000012161c722b */ /* 0x000fc80000000016 */
[----:B------:R-:W-:-:S04]  /*0d60*/  FSETP.GEU.AND P1, PT, |R21|, 6.5827683646048100446e-37, PT ;  /* 0x036000001500780b */ /* 0x000fc80003f2e200 */
[----:B------:R-:W-:-:S08]  /*0d70*/  DMUL R18, R28, R20 ;  /* 0x000000141c127228 */ /* 0x000fd00000000000 */
[----:B------:R-:W-:-:S08]  /*0d80*/  DFMA R22, -R34, R18, R20 ;  /* 0x000000122216722b */ /* 0x000fd00000000114 */
[----:B------:R-:W-:-:S10]  /*0d90*/  DFMA R18, R28, R22, R18 ;  /* 0x000000161c12722b */ /* 0x000fd40000000012 */
[----:B------:R-:W-:-:S05]  /*0da0*/  FFMA R2, RZ, R35, R19 ;  /* 0x00000023ff027223 */ /* 0x000fca0000000013 */
[----:B------:R-:W-:-:S13]  /*0db0*/  FSETP.GT.AND P0, PT, |R2|, 1.469367938527859385e-39, PT ;  /* 0x001000000200780b */ /* 0x000fda0003f04200 */
[----:B01----:R-:W-:Y:S05]  /*0dc0*/  @P0 BRA P1, `(.L_x_6) ;  /* 0x0000000000200947 */ /* 0x003fea0000800000 */
[----:B------:R-:W-:Y:S01]  /*0dd0*/  IMAD.MOV.U32 R18, RZ, RZ, R20 ;  /* 0x000000ffff127224 */ /* 0x000fe200078e0014 */
[----:B------:R-:W-:Y:S01]  /*0de0*/  MOV R20, R34 ;  /* 0x0000002200147202 */ /* 0x000fe20000000f00 */
[----:B------:R-:W-:Y:S01]  /*0df0*/  IMAD.MOV.U32 R19, RZ, RZ, R21 ;  /* 0x000000ffff137224 */ /* 0x000fe200078e0015 */
[----:B------:R-:W-:Y:S01]  /*0e00*/  MOV R0, 0xe30 ;  /* 0x00000e3000007802 */ /* 0x000fe20000000f00 */
[----:B------:R-:W-:-:S07]  /*0e10*/  IMAD.MOV.U32 R21, RZ, RZ, R35 ;  /* 0x000000ffff157224 */ /* 0x000fce00078e0023 */
[----:B------:R-:W-:Y:S05]  /*0e20*/  CALL.REL.NOINC `($__internal_1_$__cuda_sm20_div_rn_f64_full) ;  /* 0x00000160004c7944 */ /* 0x000fea0003c00000 */
[----:B------:R-:W-:Y:S01]  /*0e30*/  IMAD.MOV.U32 R18, RZ, RZ, R24 ;  /* 0x000000ffff127224 */ /* 0x000fe200078e0018 */
[----:B------:R-:W-:-:S07]  /*0e40*/  MOV R19, R25 ;  /* 0x0000001900137202 */ /* 0x000fce0000000f00 */
.L_x_6:
[----:B------:R-:W-:Y:S05]  /*0e50*/  BSYNC.RECONVERGENT B1 ;  /* 0x0000000000017941 */ /* 0x000fea0003800200 */
.L_x_5:
[----:B------:R-:W-:-:S13]  /*0e60*/  FSETP.GT.AND P0, PT, |R5|, R32, PT ;  /* 0x000000200500720b */ /* 0x000fda0003f04200 */
[----:B------:R-:W-:Y:S05]  /*0e70*/  @P0 BRA `(.L_x_7) ;  /* 0x00000000001c0947 */ /* 0x000fea0003800000 */
[----:B------:R-:W0:Y:S01]  /*0e80*/  F2F.F32.F64 R22, R18 ;  /* 0x0000001200167310 */ /* 0x000e220000301000 */
[----:B------:R-:W-:-:S07]  /*0e90*/  FADD R0, -R10, R17 ;  /* 0x000000110a007221 */ /* 0x000fce0000000100 */
[----:B------:R-:W1:Y:S08]  /*0ea0*/  F2F.F64.F32 R20, R0 ;  /* 0x0000000000147310 */ /* 0x000e700000201800 */
[----:B0-----:R-:W0:Y:S01]  /*0eb0*/  F2F.F64.F32 R22, R22 ;  /* 0x0000001600167310 */ /* 0x001e220000201800 */
[----:B-1----:R-:W-:-:S08]  /*0ec0*/  DADD R20, R20, -1 ;  /* 0xbff0000014147429 */ /* 0x002fd00000000000 */
[----:B0-----:R-:W-:-:S14]  /*0ed0*/  DSETP.GT.AND P0, PT, |R20|, R22, PT ;  /* 0x000000161400722a */ /* 0x001fdc0003f04200 */
[----:B------:R-:W-:Y:S05]  /*0ee0*/  @!P0 BRA `(.L_x_1) ;  /* 0x0000000000288947 */ /* 0x000fea0003800000 */
.L_x_7:
        /* <DEDUP_REMOVED lines=10> */
.L_x_1:
[----:B------:R-:W-:-:S13]  /*0f90*/  ISETP.NE.AND P0, PT, R16, 0x2, PT ;  /* 0x000000021000780c */ /* 0x000fda0003f05270 */
[----:B------:R-:W-:Y:S05]  /*0fa0*/  @P0 BRA `(.L_x_8) ;  /* 0x0000000800240947 */ /* 0x000fea0003800000 */
[----:B------:R-:W-:Y:S02]  /*0fb0*/  I2FP.F32.S32 R17, R40 ;  /* 0x0000002800117245 */ /* 0x000fe40000201400 */
[----:B------:R-:W-:Y:S02]  /*0fc0*/  I2FP.F32.S32 R0, R38 ;  /* 0x0000002600007245 */ /* 0x000fe40000201400 */
[----:B------:R-:W-:Y:S01]  /*0fd0*/  I2FP.F32.S32 R6, R42 ;  /* 0x0000002a00067245 */ /* 0x000fe20000201400 */
[C---:B-----5:R-:W-:Y:S02]  /*0fe0*/  FFMA R17, R3.reuse, R17, R10 ;  /* 0x0000001103117223 */ /* 0x060fe4000000000a */
[C---:B------:R-:W-:Y:S02]  /*0ff0*/  FMUL R5, R3.reuse, R0 ;  /* 0x0000000003057220 */ /* 0x040fe40000400000 */
[----:B------:R-:W-:Y:S01]  /*1000*/  FMUL R6, R3, R6 ;  /* 0x0000000603067220 */ /* 0x000fe20000400000 */
[----:B------:R-:W-:-:S04]  /*1010*/  FSETP.GEU.AND P0, PT, R17, R10, PT ;  /* 0x0000000a1100720b */ /* 0x000fc80003f0e000 */
[C---:B------:R-:W-:Y:S02]  /*1020*/  FSETP.GEU.AND P0, PT, R5.reuse, R14, P0 ;  /* 0x0000000e0500720b */ /* 0x040fe4000070e000 */
[----:B------:R-:W-:Y:S02]  /*1030*/  FSETP.LEU.AND P1, PT, R6, R7, PT ;  /* 0x000000070600720b */ /* 0x000fe40003f2b000 */
[----:B------:R-:W-:-:S04]  /*1040*/  FSETP.LEU.AND P0, PT, R5, R12, P0 ;  /* 0x0000000c0500720b */ /* 0x000fc8000070b000 */
[----:B------:R-:W-:-:S04]  /*1050*/  FSETP.LEU.AND P0, PT, R17, R8, P0 ;  /* 0x000000081100720b */ /* 0x000fc8000070b000 */
[----:B------:R-:W-:-:S13]  /*1060*/  FSETP.GEU.AND P0, PT, R6, R9, P0 ;  /* 0x000000090600720b */ /* 0x000fda000070e000 */
[----:B------:R-:W-:Y:S05]  /*1070*/  @P0 BRA P1, `(.L_x_9) ;  /* 0x0000000000280947 */ /* 0x000fea0000800000 */
[----:B------:R-:W0:Y:S01]  /*1080*/  LDC.64 R2, c[0x0][0x390] ;  /* 0x0000e400ff027b82 */ /* 0x000e220000000a00 */
[----:B------:R-:W1:Y:S01]  /*1090*/  LDCU.64 UR12, c[0x0][0x398] ;  /* 0x00007300ff0c77ac */ /* 0x000e620008000a00 */
[----:B------:R-:W-:Y:S01]  /*10a0*/  IMAD.MOV.U32 R7, RZ, RZ, 0x44fa0000 ;  /* 0x44fa0000ff077424 */ /* 0x000fe200078e00ff */
[----:B------:R-:W-:Y:S02]  /*10b0*/  MOV R0, 0x3 ;  /* 0x0000000300007802 */ /* 0x000fe40000000f00 */
[----:B-1----:R-:W-:-:S04]  /*10c0*/  IADD3 R4, P0, PT, R26, UR12, RZ ;  /* 0x0000000c1a047c10 */ /* 0x002fc8000ff1e0ff */
[C---:B------:R-:W-:Y:S01]  /*10d0*/  LEA.HI.X.SX32 R5, R26.reuse, UR13, 0x1, P0 ;  /* 0x0000000d1a057c11 */ /* 0x040fe200080f0eff */
[----:B0-----:R-:W-:-:S05]  /*10e0*/  IMAD.WIDE R2, R26, 0x4, R2 ;  /* 0x000000041a027825 */ /* 0x001fca00078e0202 */
[----:B------:R-:W-:Y:S04]  /*10f0*/  STG.E desc[UR6][R2.64], R7 ;  /* 0x0000000702007986 */ /* 0x000fe8000c101906 */
[----:B------:R-:W-:Y:S01]  /*1100*/  STG.E.U8 desc[UR6][R4.64], R0 ;  /* 0x0000000004007986 */ /* 0x000fe2000c101106 */
[----:B------:R-:W-:Y:S05]  /*1110*/  EXIT ;  /* 0x000000000000794d */ /* 0x000fea0003800000 */
.L_x_9:
[----:B------:R-:W-:Y:S01]  /*1120*/  FADD R18, R6, R5 ;  /* 0x0000000506127221 */ /* 0x000fe20000000000 */
[----:B------:R-:W-:Y:S05]  /*1130*/  BSSY.RECONVERGENT B0, `(.L_x_10) ;  /* 0x0000011000007945 */ /* 0x000fea0003800200 */
[----:B------:R-:W0:Y:S02]  /*1140*/  F2F.F64.F32 R18, R18 ;  /* 0x0000001200127310 */ /* 0x000e240000201800 */
[----:B0-----:R-:W-:-:S08]  /*1150*/  DADD R20, R18, R18 ;  /* 0x0000000012147229 */ /* 0x001fd00000000012 */
[----:B------:R-:W-:-:S10]  /*1160*/  DMUL R20, R18, R20 ;  /* 0x0000001412147228 */ /* 0x000fd40000000000 */
[----:B------:R-:W0:Y:S02]  /*1170*/  F2F.F32.F64 R20, R20 ;  /* 0x0000001400147310 */ /* 0x000e240000301000 */
[----:B0-----:R-:W-:-:S06]  /*1180*/  VIADD R0, R20, 0xf3000000 ;  /* 0xf300000014007836 */ /* 0x001fcc0000000000 */
[----:B------:R0:W1:Y:S01]  /*1190*/  MUFU.RSQ R19, R20 ;  /* 0x0000001400137308 */ /* 0x0000620000001400 */
[----:B------:R-:W-:-:S13]  /*11a0*/  ISETP.GT.U32.AND P0, PT, R0, 0x727fffff, PT ;  /* 0x727fffff0000780c */ /* 0x000fda0003f04070 */
[----:B0-----:R-:W-:Y:S05]  /*11b0*/  @!P0 BRA `(.L_x_11) ;  /* 0x0000000000108947 */ /* 0x001fea0003800000 */
[----:B------:R-:W-:Y:S02]  /*11c0*/  MOV R2, R20 ;  /* 0x0000001400027202 */ /* 0x000fe40000000f00 */
[----:B------:R-:W-:-:S07]  /*11d0*/  MOV R0, 0x11f0 ;  /* 0x000011f000007802 */ /* 0x000fce0000000f00 */
[----:B-1----:R-:W-:Y:S05]  /*11e0*/  CALL.REL.NOINC `($__internal_2_$__cuda_sm20_sqrt_rn_f32_slowpath) ;  /* 0x0000016000c87944 */ /* 0x002fea0003c00000 */
[----:B------:R-:W-:Y:S05]  /*11f0*/  BRA `(.L_x_12) ;  /* 0x0000000000107947 */ /* 0x000fea0003800000 */
.L_x_11:
[----:B-1----:R-:W-:Y:S01]  /*1200*/  FMUL.FTZ R41, R20, R19 ;  /* 0x0000001314297220 */ /* 0x002fe20000410000 */
[----:B------:R-:W-:-:S03]  /*1210*/  FMUL.FTZ R2, R19, 0.5 ;  /* 0x3f00000013027820 */ /* 0x000fc60000410000 */
[----:B------:R-:W-:-:S04]  /*1220*/  FFMA R0, -R41, R41, R20 ;  /* 0x0000002929007223 */ /* 0x000fc80000000114 */
[----:B------:R-:W-:-:S07]  /*1230*/  FFMA R41, R0, R2, R41 ;  /* 0x0000000200297223 */ /* 0x000fce0000000029 */
.L_x_12:
[----:B------:R-:W-:Y:S05]  /*1240*/  BSYNC.RECONVERGENT B0 ;  /* 0x0000000000007941 */ /* 0x000fea0003800200 */
.L_x_10:
[-C--:B------:R-:W-:Y:S01]  /*1250*/  FSETP.GTU.AND P0, PT, R5, R6.reuse, PT ;  /* 0x000000060500720b */ /* 0x080fe20003f0c000 */
[----:B------:R-:W-:Y:S01]  /*1260*/  BSSY.RECONVERGENT B0, `(.L_x_13) ;  /* 0x0000011000007945 */ /* 0x000fe20003800200 */
[----:B------:R-:W-:Y:S02]  /*1270*/  FMUL R36, R41, 0.5 ;  /* 0x3f00000029247820 */ /* 0x000fe40000400000 */
[----:B------:R-:W-:-:S05]  /*1280*/  FSEL R0, R5, R6, !P0 ;  /* 0x0000000605007208 */ /* 0x000fca0004000000 */
[----:B------:R-:W-:-:S04]  /*1290*/  FADD R19, R0, R0 ;  /* 0x0000000000137221 */ /* 0x000fc80000000000 */
[----:B------:R-:W-:-:S04]  /*12a0*/  FMUL R0, R0, R19 ;  /* 0x0000001300007220 */ /* 0x000fc80000400000 */
[----:B------:R-:W-:Y:S01]  /*12b0*/  VIADD R2, R0, 0xf3000000 ;  /* 0xf300000000027836 */ /* 0x000fe20000000000 */
[----:B------:R0:W1:Y:S04]  /*12c0*/  MUFU.RSQ R19, R0 ;  /* 0x0000000000137308 */ /* 0x0000680000001400 */
[----:B------:R-:W-:-:S13]  /*12d0*/  ISETP.GT.U32.AND P0, PT, R2, 0x727fffff, PT ;  /* 0x727fffff0200780c */ /* 0x000fda0003f04070 */
[----:B01----:R-:W-:Y:S05]  /*12e0*/  @!P0 BRA `(.L_x_14) ;  /* 0x0000000000108947 */ /* 0x003fea0003800000 */
[----:B------:R-:W-:Y:S01]  /*12f0*/  IMAD.MOV.U32 R2, RZ, RZ, R0 ;  /* 0x000000ffff027224 */ /* 0x000fe200078e0000 */
[----:B------:R-:W-:-:S07]  /*1300*/  MOV R0, 0x1320 ;  /* 0x0000132000007802 */ /* 0x000fce0000000f00 */
[----:B------:R-:W-:Y:S05]  /*1310*/  CALL.REL.NOINC `($__internal_2_$__cuda_sm20_sqrt_rn_f32_slowpath) ;  /* 0x00000160007c7944 */ /* 0x000fea0003c00000 */
[----:B------:R-:W-:Y:S05]  /*1320*/  BRA `(.L_x_15) ;  /* 0x0000000000107947 */ /* 0x000fea0003800000 */
.L_x_14:
[----:B------:R-:W-:Y:S01]  /*1330*/  FMUL.FTZ R41, R0, R19 ;  /* 0x0000001300297220 */ /* 0x000fe20000410000 */
[----:B------:R-:W-:-:S03]  /*1340*/  FMUL.FTZ R2, R19, 0.5 ;  /* 0x3f00000013027820 */ /* 0x000fc60000410000 */
[----:B------:R-:W-:-:S04]  /*1350*/  FFMA R0, -R41, R41, R0 ;  /* 0x0000002929007223 */ /* 0x000fc80000000100 */
[----:B------:R-:W-:-:S07]  /*1360*/  FFMA R41, R0, R2, R41 ;  /* 0x0000000200297223 */ /* 0x000fce0000000029 */
.L_x_15:
[----:B------:R-:W-:Y:S05]  /*1370*/  BSYNC.RECONVERGENT B0 ;  /* 0x0000000000007941 */ /* 0x000fea0003800200 */
.L_x_13:
[----:B------:R-:W0:Y:S01]  /*1380*/  F2F.F64.F32 R32, R11 ;  /* 0x0000000b00207310 */ /* 0x000e220000201800 */
[----:B------:R-:W-:Y:S01]  /*1390*/  MOV R20, 0x1 ;  /* 0x0000000100147802 */ /* 0x000fe20000000f00 */
[----:B------:R-:W-:Y:S01]  /*13a0*/  FMUL R2, R15, 0.5 ;  /* 0x3f0000000f027820 */ /* 0x000fe20000400000 */
[----:B------:R-:W-:Y:S01]  /*13b0*/  UMOV UR12, 0x33333333 ;  /* 0x33333333000c7882 */ /* 0x000fe20000000000 */
[----:B------:R-:W-:Y:S01]  /*13c0*/  UMOV UR13, 0x3ffb3333 ;  /* 0x3ffb3333000d7882 */ /* 0x000fe20000000000 */
[----:B------:R-:W-:Y:S03]  /*13d0*/  BSSY.RECONVERGENT B1, `(.L_x_16) ;  /* 0x0000017000017945 */ /* 0x000fe60003800200 */
[----:B------:R1:W2:Y:S08]  /*13e0*/  F2F.F64.F32 R34, R36 ;  /* 0x0000002400227310 */ /* 0x0002b00000201800 */
[----:B0-----:R-:W0:Y:S01]  /*13f0*/  MUFU.RCP64H R21, R33 ;  /* 0x0000002100157308 */ /* 0x001e220000001800 */
[----:B-1----:R-:W-:Y:S01]  /*1400*/  FADD R36, R36, -R41 ;  /* 0x8000002924247221 */ /* 0x002fe20000000000 */
[----:B--2---:R-:W-:-:S06]  /*1410*/  DADD R34, R34, UR12 ;  /* 0x0000000c22227e29 */ /* 0x004fcc0008000000 */
[----:B------:R-:W1:Y:S01]  /*1420*/  F2F.F64.F32 R18, R2 ;  /* 0x0000000200127310 */ /* 0x000e620000201800 */
[----:B0-----:R-:W-:Y:S02]  /*1430*/  DFMA R22, -R32, R20, 1 ;  /* 0x3ff000002016742b */ /* 0x001fe40000000114 */
[----:B-1----:R-:W-:-:S06]  /*1440*/  DMUL R18, R18, R34 ;  /* 0x0000002212127228 */ /* 0x002fcc0000000000 */
[----:B------:R-:W-:-:S08]  /*1450*/  DFMA R22, R22, R22, R22 ;  /* 0x000000161616722b */ /* 0x000fd00000000016 */
[----:B------:R-:W-:Y:S01]  /*1460*/  DFMA R20, R20, R22, R20 ;  /* 0x000000161414722b */ /* 0x000fe20000000014 */
[----:B------:R-:W-:-:S07]  /*1470*/  FSETP.GEU.AND P1, PT, |R19|, 6.5827683646048100446e-37, PT ;  /* 0x036000001300780b */ /* 0x000fce0003f2e200 */
[----:B------:R-:W-:-:S08]  /*1480*/  DFMA R22, -R32, R20, 1 ;  /* 0x3ff000002016742b */ /* 0x000fd00000000114 */
[----:B------:R-:W-:-:S08]  /*1490*/  DFMA R22, R20, R22, R20 ;  /* 0x000000161416722b */ /* 0x000fd00000000014 */
        /* <DEDUP_REMOVED lines=10> */
.L_x_17:
[----:B------:R-:W-:Y:S05]  /*1540*/  BSYNC.RECONVERGENT B1 ;  /* 0x0000000000017941 */ /* 0x000fea0003800200 */
.L_x_16:
[----:B------:R-:W0:Y:S01]  /*1550*/  MUFU.RCP64H R19, R33 ;  /* 0x0000002100137308 */ /* 0x000e220000001800 */
[----:B------:R-:W-:Y:S01]  /*1560*/  MOV R18, 0x1 ;  /* 0x0000000100127802 */ /* 0x000fe20000000f00 */
[----:B------:R-:W-:Y:S01]  /*1570*/  FMUL R2, R13, 0.5 ;  /* 0x3f0000000d027820 */ /* 0x000fe20000400000 */
[----:B------:R-:W-:Y:S05]  /*1580*/  BSSY.RECONVERGENT B1, `(.L_x_18) ;  /* 0x0000018000017945 */ /* 0x000fea0003800200 */
[----:B------:R-:W1:Y:S01]  /*1590*/  F2F.F64.F32 R20, R2 ;  /* 0x0000000200147310 */ /* 0x000e620000201800 */
[----:B0-----:R-:W-:Y:S02]  /*15a0*/  DFMA R22, -R32, R18, 1 ;  /* 0x3ff000002016742b */ /* 0x001fe40000000112 */
[----:B-1----:R-:W-:-:S06]  /*15b0*/  DMUL R20, R20, R34 ;  /* 0x0000002214147228 */ /* 0x002fcc0000000000 */
[----:B------:R-:W-:Y:S01]  /*15c0*/  DFMA R22, R22, R22, R22 ;  /* 0x000000161616722b */ /* 0x000fe20000000016 */
[----:B------:R0:W1:Y:S07]  /*15d0*/  F2F.F32.F64 R35, R24 ;  /* 0x0000001800237310 */ /* 0x00006e0000301000 */
        /* <DEDUP_REMOVED lines=18> */
.L_x_19:
[----:B------:R-:W-:Y:S05]  /*1700*/  BSYNC.RECONVERGENT B1 ;  /* 0x0000000000017941 */ /* 0x000fea0003800200 */
.L_x_18:
        /* <DEDUP_REMOVED lines=9> */
.L_x_20:
        /* <DEDUP_REMOVED lines=10> */
.L_x_8:
[----:B------:R-:W-:-:S13]  /*1840*/  ISETP.NE.AND P0, PT, R16, 0x3, PT ;  /* 0x000000031000780c */ /* 0x000fda0003f05270 */
[----:B------:R-:W-:Y:S05]  /*1850*/  @P0 BRA `(.L_x_21) ;  /* 0x0000000400980947 */ /* 0x000fea0003800000 */
[----:B------:R-:W-:Y:S01]  /*1860*/  I2FP.F32.S32 R17, R40 ;  /* 0x0000002800117245 */ /* 0x000fe20000201400 */
[----:B------:R-:W-:Y:S01]  /*1870*/  ULEA.HI UR4, UR5, UR5, URZ, 0x1 ;  /* 0x0000000505047291 */ /* 0x000fe2000f8f08ff */
[----:B------:R-:W-:Y:S02]  /*1880*/  I2FP.F32.S32 R0, R38 ;  /* 0x0000002600007245 */ /* 0x000fe40000201400 */
[----:B------:R-:W-:Y:S01]  /*1890*/  I2FP.F32.S32 R19, R42 ;  /* 0x0000002a00137245 */ /* 0x000fe20000201400 */
[C---:B-----5:R-:W-:Y:S01]  /*18a0*/  FFMA R17, R3.reuse, R17, R10 ;  /* 0x0000001103117223 */ /* 0x060fe2000000000a */
[----:B------:R-:W-:Y:S01]  /*18b0*/  USHF.R.S32.HI UR4, URZ, 0x1, UR4 ;  /* 0x00000001ff047899 */ /* 0x000fe20008011404 */
[----:B------:R-:W-:-:S03]  /*18c0*/  FMUL R5, R3, R0 ;  /* 0x0000000003057220 */ /* 0x000fc60000400000 */
[----:B------:R-:W-:Y:S02]  /*18d0*/  FSETP.GEU.AND P0, PT, R17, R10, PT ;  /* 0x0000000a1100720b */ /* 0x000fe40003f0e000 */
[----:B------:R-:W-:Y:S02]  /*18e0*/  I2FP.F32.S32 R0, UR4 ;  /* 0x0000000400007c45 */ /* 0x000fe40008201400 */
[----:B------:R-:W-:-:S03]  /*18f0*/  FSETP.GEU.AND P0, PT, R5, R14, P0 ;  /* 0x0000000e0500720b */ /* 0x000fc6000070e000 */
[----:B------:R-:W-:Y:S01]  /*1900*/  FADD R0, R19, -R0 ;  /* 0x8000000013007221 */ /* 0x000fe20000000000 */
[----:B------:R-:W-:-:S03]  /*1910*/  FSETP.LEU.AND P0, PT, R5, R12, P0 ;  /* 0x0000000c0500720b */ /* 0x000fc6000070b000 */
[----:B------:R-:W-:Y:S01]  /*1920*/  FMUL R6, R3, R0 ;  /* 0x0000000003067220 */ /* 0x000fe20000400000 */
[----:B------:R-:W-:-:S04]  /*1930*/  FSETP.LEU.AND P0, PT, R17, R8, P0 ;  /* 0x000000081100720b */ /* 0x000fc8000070b000 */
[C---:B------:R-:W-:Y:S02]  /*1940*/  FSETP.LEU.AND P1, PT, R6.reuse, R7, PT ;  /* 0x000000070600720b */ /* 0x040fe40003f2b000 */
        /* <DEDUP_REMOVED lines=12> */
.L_x_22:
[----:B------:R-:W0:Y:S01]  /*1a10*/  F2F.F64.F32 R34, R11 ;  /* 0x0000000b00227310 */ /* 0x000e220000201800 */
[----:B------:R-:W-:Y:S02]  /*1a20*/  IMAD.MOV.U32 R20, RZ, RZ, 0x1 ;  /* 0x00000001ff147424 */ /* 0x000fe400078e00ff */
        /* <DEDUP_REMOVED lines=21> */
[----:B------:R-:W-:Y:S01]  /*1b80*/  MOV R20, R34 ;  /* 0x0000002200147202 */ /* 0x000fe20000000f00 */
[----:B------:R-:W-:Y:S01]  /*1b90*/  IMAD.MOV.U32 R21, RZ, RZ, R35 ;  /* 0x000000ffff157224 */ /* 0x000fe200078e0023 */
[----:B------:R-:W-:-:S07]  /*1ba0*/  MOV R0, 0x1bc0 ;  /* 0x00001bc000007802 */ /* 0x000fce0000000f00 */
[----:B------:R-:W-:Y:S05]  /*1bb0*/  CALL.REL.NOINC `($__internal_1_$__cuda_sm20_div_rn_f64_full) ;  /* 0x0000015000e87944 */ /* 0x000fea0003c00000 */
.L_x_24:
[----:B------:R-:W-:Y:S05]  /*1bc0*/  BSYNC.RECONVERGENT B1 ;  /* 0x0000000000017941 */ /* 0x000fea0003800200 */
.L_x_23:
[----:B------:R-:W0:Y:S01]  /*1bd0*/  MUFU.RCP64H R19, R35 ;  /* 0x0000002300137308 */ /* 0x000e220000001800 */
[----:B------:R-:W-:Y:S02]  /*1be0*/  IMAD.MOV.U32 R18, RZ, RZ, 0x1 ;  /* 0x00000001ff127424 */ /* 0x000fe400078e00ff */
[----:B------:R-:W-:Y:S01]  /*1bf0*/  FMUL R2, R13, 0.5 ;  /* 0x3f0000000d027820 */ /* 0x000fe20000400000 */
[----:B------:R-:W-:Y:S03]  /*1c00*/  BSSY.RECONVERGENT B1, `(.L_x_25) ;  /* 0x0000018000017945 */ /* 0x000fe60003800200 */
        /* <DEDUP_REMOVED lines=15> */
[----:B------:R-:W-:Y:S01]  /*1d00*/  MOV R18, R20 ;  /* 0x0000001400127202 */ /* 0x000fe20000000f00 */
[----:B------:R-:W-:Y:S01]  /*1d10*/  IMAD.MOV.U32 R19, RZ, RZ, R21 ;  /* 0x000000ffff137224 */ /* 0x000fe200078e0015 */
[----:B------:R-:W-:Y:S01]  /*1d20*/  MOV R20, R34 ;  /* 0x0000002200147202 */ /* 0x000fe20000000f00 */
[----:B------:R-:W-:Y:S01]  /*1d30*/  IMAD.MOV.U32 R21, RZ, RZ, R35 ;  /* 0x000000ffff157224 */ /* 0x000fe200078e0023 */
[----:B------:R-:W-:-:S07]  /*1d40*/  MOV R0, 0x1d60 ;  /* 0x00001d6000007802 */ /* 0x000fce0000000f00 */
[----:B------:R-:W-:Y:S05]  /*1d50*/  CALL.REL.NOINC `($__internal_1_$__cuda_sm20_div_rn_f64_full) ;  /* 0x0000015000807944 */ /* 0x000fea0003c00000 */
[----:B------:R-:W-:Y:S01]  /*1d60*/  MOV R18, R24 ;  /* 0x0000001800127202 */ /* 0x000fe20000000f00 */
[----:B------:R-:W-:-:S07]  /*1d70*/  IMAD.MOV.U32 R19, RZ, RZ, R25 ;  /* 0x000000ffff137224 */ /* 0x000fce00078e0019 */
.L_x_26:
[----:B------:R-:W-:Y:S05]  /*1d80*/  BSYNC.RECONVERGENT B1 ;  /* 0x0000000000017941 */ /* 0x000fea0003800200 */
.L_x_25:
        /* <DEDUP_REMOVED lines=9> */
.L_x_27:
        /* <DEDUP_REMOVED lines=10> */
.L_x_21:
[----:B------:R-:W-:-:S13]  /*1ec0*/  ISETP.NE.AND P0, PT, R16, 0x4, PT ;  /* 0x000000041000780c */ /* 0x000fda0003f05270 */
[----:B------:R-:W-:Y:S05]  /*1ed0*/  @P0 BRA `(.L_x_28) ;  /* 0x0000000800280947 */ /* 0x000fea0003800000 */
[----:B------:R-:W-:Y:S02]  /*1ee0*/  I2FP.F32.S32 R17, R40 ;  /* 0x0000002800117245 */ /* 0x000fe40000201400 */
[----:B------:R-:W-:Y:S02]  /*1ef0*/  I2FP.F32.S32 R0, R42 ;  /* 0x0000002a00007245 */ /* 0x000fe40000201400 */
[----:B------:R-:W-:Y:S01]  /*1f00*/  IADD3 R6, PT, PT, -R38, RZ, RZ ;  /* 0x000000ff26067210 */ /* 0x000fe20007ffe1ff */
[C---:B-----5:R-:W-:Y:S02]  /*1f10*/  FFMA R17, R3.reuse, R17, R10 ;  /* 0x0000001103117223 */ /* 0x060fe4000000000a */
[----:B------:R-:W-:Y:S01]  /*1f20*/  FMUL R5, R3, R0 ;  /* 0x0000000003057220 */ /* 0x000fe20000400000 */
[----:B------:R-:W-:Y:S02]  /*1f30*/  I2FP.F32.S32 R6, R6 ;  /* 0x0000000600067245 */ /* 0x000fe40000201400 */
[----:B------:R-:W-:-:S03]  /*1f40*/  FSETP.GEU.AND P0, PT, R17, R10, PT ;  /* 0x0000000a1100720b */ /* 0x000fc60003f0e000 */
[----:B------:R-:W-:Y:S01]  /*1f50*/  FMUL R6, R3, R6 ;  /* 0x0000000603067220 */ /* 0x000fe20000400000 */
[----:B------:R-:W-:-:S04]  /*1f60*/  FSETP.GEU.AND P0, PT, R5, R14, P0 ;  /* 0x0000000e0500720b */ /* 0x000fc8000070e000 */
[----:B------:R-:W-:Y:S02]  /*1f70*/  FSETP.LEU.AND P0, PT, R5, R12, P0 ;  /* 0x0000000c0500720b */ /* 0x000fe4000070b000 */
[----:B------:R-:W-:Y:S02]  /*1f80*/  FSETP.LEU.AND P1, PT, R6, R7, PT ;  /* 0x000000070600720b */ /* 0x000fe40003f2b000 */
[----:B------:R-:W-:-:S04]  /*1f90*/  FSETP.LEU.AND P0, PT, R17, R8, P0 ;  /* 0x000000081100720b */ /* 0x000fc8000070b000 */
[----:B------:R-:W-:-:S13]  /*1fa0*/  FSETP.GEU.AND P0, PT, R6, R9, P0 ;  /* 0x000000090600720b */ /* 0x000fda000070e000 */
[----:B------:R-:W-:Y:S05]  /*1fb0*/  @P0 BRA P1, `(.L_x_29) ;  /* 0x0000000000280947 */ /* 0x000fea0000800000 */
[----:B------:R-:W0:Y:S01]  /*1fc0*/  LDC.64 R2, c[0x0][0x390] ;  /* 0x0000e400ff027b82 */ /* 0x000e220000000a00 */
[----:B------:R-:W1:Y:S01]  /*1fd0*/  LDCU.64 UR12, c[0x0][0x398] ;  /* 0x00007300ff0c77ac */ /* 0x000e620008000a00 */
[----:B------:R-:W-:Y:S01]  /*1fe0*/  MOV R7, 0x44fa0000 ;  /* 0x44fa000000077802 */ /* 0x000fe20000000f00 */
[----:B------:R-:W-:Y:S01]  /*1ff0*/  IMAD.MOV.U32 R0, RZ, RZ, 0x3 ;  /* 0x00000003ff007424 */ /* 0x000fe200078e00ff */
[----:B-1----:R-:W-:-:S04]  /*2000*/  IADD3 R4, P0, PT, R26, UR12, RZ ;  /* 0x0000000c1a047c10 */ /* 0x002fc8000ff1e0ff */
[C---:B------:R-:W-:Y:S01]  /*2010*/  LEA.HI.X.SX32 R5, R26.reuse, UR13, 0x1, P0 ;  /* 0x0000000d1a057c11 */ /* 0x040fe200080f0eff */
[----:B0-----:R-:W-:-:S05]  /*2020*/  IMAD.WIDE R2, R26, 0x4, R2 ;  /* 0x000000041a027825 */ /* 0x001fca00078e0202 */
[----:B------:R-:W-:Y:S04]  /*2030*/  STG.E desc[UR6][R2.64], R7 ;  /* 0x0000000702007986 */ /* 0x000fe8000c101906 */
[----:B------:R-:W-:Y:S01]  /*2040*/  STG.E.U8 desc[UR6][R4.64], R0 ;  /* 0x0000000004007986 */ /* 0x000fe2000c101106 */
[----:B------:R-:W-:Y:S05]  /*2050*/  EXIT ;  /* 0x000000000000794d */ /* 0x000fea0003800000 */
.L_x_29:
[----:B------:R-:W-:Y:S01]  /*2060*/  FADD R18, |R6|, |R5| ;  /* 0x4000000506127221 */ /* 0x000fe20000000200 */
        /* <DEDUP_REMOVED lines=13> */
.L_x_31:
[----:B-1----:R-:W-:Y:S01]  /*2140*/  FMUL.FTZ R41, R20, R19 ;  /* 0x0000001314297220 */ /* 0x002fe20000410000 */
[----:B------:R-:W-:-:S03]  /*2150*/  FMUL.FTZ R2, R19, 0.5 ;  /* 0x3f00000013027820 */ /* 0x000fc60000410000 */
[----:B------:R-:W-:-:S04]  /*2160*/  FFMA R0, -R41, R41, R20 ;  /* 0x0000002929007223 */ /* 0x000fc80000000114 */
[----:B------:R-:W-:-:S07]  /*2170*/  FFMA R41, R0, R2, R41 ;  /* 0x0000000200297223 */ /* 0x000fce0000000029 */
.L_x_32:
[----:B------:R-:W-:Y:S05]  /*2180*/  BSYNC.RECONVERGENT B0 ;  /* 0x0000000000007941 */ /* 0x000fea0003800200 */
.L_x_30:
[-C--:B------:R-:W-:Y:S01]  /*2190*/  FSETP.GTU.AND P0, PT, |R5|, |R6|.reuse, PT ;  /* 0x400000060500720b */ /* 0x080fe20003f0c200 */
[----:B------:R-:W-:Y:S01]  /*21a0*/  BSSY.RECONVERGENT B0, `(.L_x_33) ;  /* 0x0000011000007945 */ /* 0x000fe20003800200 */
[----:B------:R-:W-:Y:S02]  /*21b0*/  FMUL R36, R41, 0.5 ;  /* 0x3f00000029247820 */ /* 0x000fe40000400000 */
[----:B------:R-:W-:-:S05]  /*21c0*/  FSEL R0, |R5|, |R6|, !P0 ;  /* 0x4000000605007208 */ /* 0x000fca0004000200 */
[----:B------:R-:W-:-:S04]  /*21d0*/  FADD R19, R0, R0 ;  /* 0x0000000000137221 */ /* 0x000fc80000000000 */
[----:B------:R-:W-:-:S04]  /*21e0*/  FMUL R0, R0, R19 ;  /* 0x0000001300007220 */ /* 0x000fc80000400000 */
[----:B------:R-:W-:Y:S01]  /*21f0*/  VIADD R2, R0, 0xf3000000 ;  /* 0xf300000000027836 */ /* 0x000fe20000000000 */
[----:B------:R0:W1:Y:S04]  /*2200*/  MUFU.RSQ R19, R0 ;  /* 0x0000000000137308 */ /* 0x0000680000001400 */
[----:B------:R-:W-:-:S13]  /*2210*/  ISETP.GT.U32.AND P0, PT, R2, 0x727fffff, PT ;  /* 0x727fffff0200780c */ /* 0x000fda0003f04070 */
[----:B01----:R-:W-:Y:S05]  /*2220*/  @!P0 BRA `(.L_x_34) ;  /* 0x0000000000108947 */ /* 0x003fea0003800000 */
[----:B------:R-:W-:Y:S02]  /*2230*/  MOV R2, R0 ;  /* 0x0000000000027202 */ /* 0x000fe40000000f00 */
[----:B------:R-:W-:-:S07]  /*2240*/  MOV R0, 0x2260 ;  /* 0x0000226000007802 */ /* 0x000fce0000000f00 */
[----:B------:R-:W-:Y:S05]  /*2250*/  CALL.REL.NOINC `($__internal_2_$__cuda_sm20_sqrt_rn_f32_slowpath) ;  /* 0x0000015000ac7944 */ /* 0x000fea0003c00000 */
[----:B------:R-:W-:Y:S05]  /*2260*/  BRA `(.L_x_35) ;  /* 0x0000000000107947 */ /* 0x000fea0003800000 */
.L_x_34:
[----:B------:R-:W-:Y:S01]  /*2270*/  FMUL.FTZ R41, R0, R19 ;  /* 0x0000001300297220 */ /* 0x000fe20000410000 */
[----:B------:R-:W-:-:S03]  /*2280*/  FMUL.FTZ R2, R19, 0.5 ;  /* 0x3f00000013027820 */ /* 0x000fc60000410000 */
[----:B------:R-:W-:-:S04]  /*2290*/  FFMA R0, -R41, R41, R0 ;  /* 0x0000002929007223 */ /* 0x000fc80000000100 */
[----:B------:R-:W-:-:S07]  /*22a0*/  FFMA R41, R0, R2, R41 ;  /* 0x0000000200297223 */ /* 0x000fce0000000029 */
.L_x_35:
[----:B------:R-:W-:Y:S05]  /*22b0*/  BSYNC.RECONVERGENT B0 ;  /* 0x0000000000007941 */ /* 0x000fea0003800200 */
.L_x_33:
[----:B------:R-:W0:Y:S01]  /*22c0*/  F2F.F64.F32 R32, R11 ;  /* 0x0000000b00207310 */ /* 0x000e220000201800 */
[----:B------:R-:W-:Y:S02]  /*22d0*/  IMAD.MOV.U32 R20, RZ, RZ, 0x1 ;  /* 0x00000001ff147424 */ /* 0x000fe400078e00ff */
[----:B------:R-:W-:Y:S01]  /*22e0*/  FMUL R2, R15, 0.5 ;  /* 0x3f0000000f027820 */ /* 0x000fe20000400000 */
[----:B------:R-:W-:Y:S01]  /*22f0*/  UMOV UR12, 0x33333333 ;  /* 0x33333333000c7882 */ /* 0x000fe20000000000 */
[----:B------:R-:W-:Y:S01]  /*2300*/  UMOV UR13, 0x3ffb3333 ;  /* 0x3ffb3333000d7882 */ /* 0x000fe20000000000 */
[----:B------:R-:W-:Y:S02]  /*2310*/  BSSY.RECONVERGENT B1, `(.L_x_36) ;  /* 0x0000017000017945 */ /* 0x000fe40003800200 */
        /* <DEDUP_REMOVED lines=22> */
.L_x_37:
[----:B------:R-:W-:Y:S05]  /*2480*/  BSYNC.RECONVERGENT B1 ;  /* 0x0000000000017941 */ /* 0x000fea0003800200 */
.L_x_36:
        /* <DEDUP_REMOVED lines=22> */
[----:B------:R-:W-:Y:S02]  /*25f0*/  MOV R21, R33 ;  /* 0x0000002100157202 */ /* 0x000fe40000000f00 */
[----:B------:R-:W-:-:S07]  /*2600*/  MOV R0, 0x2620 ;  /* 0x0000262000007802 */ /* 0x000fce0000000f00 */
[----:B------:R-:W-:Y:S05]  /*2610*/  CALL.REL.NOINC `($__internal_1_$__cuda_sm20_div_rn_f64_full) ;  /* 0x0000014800507944 */ /* 0x000fea0003c00000 */
[----:B------:R-:W-:Y:S01]  /*2620*/  IMAD.MOV.U32 R18, RZ, RZ, R24 ;  /* 0x000000ffff127224 */ /* 0x000fe200078e0018 */
[----:B------:R-:W-:-:S07]  /*2630*/  MOV R19, R25 ;  /* 0x0000001900137202 */ /* 0x000fce0000000f00 */
.L_x_39:
[----:B------:R-:W-:Y:S05]  /*2640*/  BSYNC.RECONVERGENT B1 ;  /* 0x0000000000017941 */ /* 0x000fea0003800200 */
.L_x_38:
        /* <DEDUP_REMOVED lines=9> */
.L_x_40:
        /* <DEDUP_REMOVED lines=10> */
.L_x_28:
[----:B------:R-:W-:-:S13]  /*2780*/  ISETP.NE.AND P0, PT, R16, 0x5, PT ;  /* 0x000000051000780c */ /* 0x000fda0003f05270 */
[----:B------:R-:W-:Y:S05]  /*2790*/  @P0 BRA `(.L_x_41) ;  /* 0x0000000400980947 */ /* 0x000fea0003800000 */
[----:B------:R-:W-:Y:S01]  /*27a0*/  ULEA.HI UR4, UR5, UR5, URZ, 0x1 ;  /* 0x0000000505047291 */ /* 0x000fe2000f8f08ff */
[----:B------:R-:W-:Y:S02]  /*27b0*/  I2FP.F32.S32 R0, R38 ;  /* 0x0000002600007245 */ /* 0x000fe40000201400 */
[----:B------:R-:W-:Y:S01]  /*27c0*/  I2FP.F32.S32 R17, R40 ;  /* 0x0000002800117245 */ /* 0x000fe20000201400 */
[----:B------:R-:W-:Y:S01]  /*27d0*/  USHF.R.S32.HI UR4, URZ, 0x1, UR4 ;  /* 0x00000001ff047899 */ /* 0x000fe20008011404 */
[----:B------:R-:W-:-:S03]  /*27e0*/  I2FP.F32.S32 R6, R42 ;  /* 0x0000002a00067245 */ /* 0x000fc60000201400 */
[C---:B-----5:R-:W-:Y:S02]  /*27f0*/  FFMA R17, R3.reuse, R17, R10 ;  /* 0x0000001103117223 */ /* 0x060fe4000000000a */
[----:B------:R-:W-:Y:S01]  /*2800*/  I2FP.F32.S32 R5, UR4 ;  /* 0x0000000400057c45 */ /* 0x000fe20008201400 */
[----:B------:R-:W-:Y:S02]  /*2810*/  FMUL R6, R3, -R6 ;  /* 0x8000000603067220 */ /* 0x000fe40000400000 */
[----:B------:R-:W-:Y:S02]  /*2820*/  FSETP.GEU.AND P0, PT, R17, R10, PT ;  /* 0x0000000a1100720b */ /* 0x000fe40003f0e000 */
[----:B------:R-:W-:Y:S01]  /*2830*/  FADD R0, R0, -R5 ;  /* 0x8000000500007221 */ /* 0x000fe20000000000 */
[----:B------:R-:W-:-:S03]  /*2840*/  FSETP.LEU.AND P1, PT, R6, R7, PT ;  /* 0x000000070600720b */ /* 0x000fc60003f2b000 */
[----:B------:R-:W-:-:S05]  /*2850*/  FMUL R5, R3, -R0 ;  /* 0x8000000003057220 */ /* 0x000fca0000400000 */
[----:B------:R-:W-:-:S04]  /*2860*/  FSETP.GEU.AND P0, PT, R5, R14, P0 ;  /* 0x0000000e0500720b */ /* 0x000fc8000070e000 */
[----:B------:R-:W-:-:S04]  /*2870*/  FSETP.LEU.AND P0, PT, R5, R12, P0 ;  /* 0x0000000c0500720b */ /* 0x000fc8000070b000 */
        /* <DEDUP_REMOVED lines=13> */
.L_x_42:
        /* <DEDUP_REMOVED lines=27> */
.L_x_44:
[----:B------:R-:W-:Y:S05]  /*2b00*/  BSYNC.RECONVERGENT B1 ;  /* 0x0000000000017941 */ /* 0x000fea0003800200 */
.L_x_43:
        /* <DEDUP_REMOVED lines=27> */
.L_x_46:
[----:B------:R-:W-:Y:S05]  /*2cc0*/  BSYNC.RECONVERGENT B1 ;  /* 0x0000000000017941 */ /* 0x000fea0003800200 */
.L_x_45:
        /* <DEDUP_REMOVED lines=9> */
.L_x_47:
        /* <DEDUP_REMOVED lines=10> */
.L_x_41:
[----:B------:R-:W-:-:S13]  /*2e00*/  ISETP.NE.AND P0, PT, R16, 0x6, PT ;  /* 0x000000061000780c */ /* 0x000fda0003f05270 */
[----:B------:R-:W-:Y:S05]  /*2e10*/  @P0 BRA `(.L_x_48) ;  /* 0x00000008002c0947 */ /* 0x000fea0003800000 */
[----:B------:R-:W-:Y:S01]  /*2e20*/  IMAD.MOV R0, RZ, RZ, -R38 ;  /* 0x000000ffff007224 */ /* 0x000fe200078e0a26 */
[----:B------:R-:W-:Y:S02]  /*2e30*/  I2FP.F32.S32 R17, R40 ;  /* 0x0000002800117245 */ /* 0x000fe40000201400 */
[----:B------:R-:W-:Y:S02]  /*2e40*/  IADD3 R6, PT, PT, -R42, RZ, RZ ;  /* 0x000000ff2a067210 */ /* 0x000fe40007ffe1ff */
[----:B------:R-:W-:Y:S01]  /*2e50*/  I2FP.F32.S32 R0, R0 ;  /* 0x0000000000007245 */ /* 0x000fe20000201400 */
[----:B-----5:R-:W-:Y:S01]  /*2e60*/  FFMA R17, R3, R17, R10 ;  /* 0x0000001103117223 */ /* 0x020fe2000000000a */
[----:B------:R-:W-:-:S03]  /*2e70*/  I2FP.F32.S32 R6, R6 ;  /* 0x0000000600067245 */ /* 0x000fc60000201400 */
[----:B------:R-:W-:Y:S01]  /*2e80*/  FMUL R5, R3, R0 ;  /* 0x0000000003057220 */ /* 0x000fe20000400000 */
[----:B------:R-:W-:Y:S01]  /*2e90*/  FSETP.GEU.AND P0, PT, R17, R10, PT ;  /* 0x0000000a1100720b */ /* 0x000fe20003f0e000 */
[----:B------:R-:W-:-:S03]  /*2ea0*/  FMUL R6, R3, R6 ;  /* 0x0000000603067220 */ /* 0x000fc60000400000 */
        /* <DEDUP_REMOVED lines=16> */
.L_x_49:
        /* <DEDUP_REMOVED lines=10> */
[----:B-1----:R-:W-:Y:S02]  /*3050*/  MOV R2, R20 ;  /* 0x0000001400027202 */ /* 0x002fe40000000f00 */
[----:B------:R-:W-:-:S07]  /*3060*/  MOV R0, 0x3080 ;  /* 0x0000308000007802 */ /* 0x000fce0000000f00 */
[----:B------:R-:W-:Y:S05]  /*3070*/  CALL.REL.NOINC `($__internal_2_$__cuda_sm20_sqrt_rn_f32_slowpath) ;  /* 0x0000014400247944 */ /* 0x000fea0003c00000 */
[----:B------:R-:W-:Y:S05]  /*3080*/  BRA `(.L_x_52) ;  /* 0x0000000000107947 */ /* 0x000fea0003800000 */
.L_x_51:
[----:B-1----:R-:W-:Y:S01]  /*3090*/  FMUL.FTZ R41, R20, R2 ;  /* 0x0000000214297220 */ /* 0x002fe20000410000 */
[----:B------:R-:W-:-:S03]  /*30a0*/  FMUL.FTZ R2, R2, 0.5 ;  /* 0x3f00000002027820 */ /* 0x000fc60000410000 */
[----:B------:R-:W-:-:S04]  /*30b0*/  FFMA R0, -R41, R41, R20 ;  /* 0x0000002929007223 */ /* 0x000fc80000000114 */
[----:B------:R-:W-:-:S07]  /*30c0*/  FFMA R41, R0, R2, R41 ;  /* 0x0000000200297223 */ /* 0x000fce0000000029 */
.L_x_52:
[----:B------:R-:W-:Y:S05]  /*30d0*/  BSYNC.RECONVERGENT B0 ;  /* 0x0000000000007941 */ /* 0x000fea0003800200 */
.L_x_50:
        /* <DEDUP_REMOVED lines=14> */
.L_x_54:
[----:B------:R-:W-:Y:S01]  /*31c0*/  FMUL.FTZ R41, R0, R2 ;  /* 0x0000000200297220 */ /* 0x000fe20000410000 */
[----:B------:R-:W-:-:S03]  /*31d0*/  FMUL.FTZ R2, R2, 0.5 ;  /* 0x3f00000002027820 */ /* 0x000fc60000410000 */
[----:B------:R-:W-:-:S04]  /*31e0*/  FFMA R0, -R41, R41, R0 ;  /* 0x0000002929007223 */ /* 0x000fc80000000100 */
[----:B------:R-:W-:-:S07]  /*31f0*/  FFMA R41, R0, R2, R41 ;  /* 0x0000000200297223 */ /* 0x000fce0000000029 */
.L_x_55:
[----:B------:R-:W-:Y:S05]  /*3200*/  BSYNC.RECONVERGENT B0 ;  /* 0x0000000000007941 */ /* 0x000fea0003800200 */
.L_x_53:
        /* <DEDUP_REMOVED lines=28> */
.L_x_57:
[----:B------:R-:W-:Y:S05]  /*33d0*/  BSYNC.RECONVERGENT B1 ;  /* 0x0000000000017941 */ /* 0x000fea0003800200 */
.L_x_56:
        /* <DEDUP_REMOVED lines=27> */
.L_x_59:
[----:B------:R-:W-:Y:S05]  /*3590*/  BSYNC.RECONVERGENT B1 ;  /* 0x0000000000017941 */ /* 0x000fea0003800200 */
.L_x_58:
        /* <DEDUP_REMOVED lines=9> */
.L_x_60:
        /* <DEDUP_REMOVED lines=10> */
.L_x_48:
        /* <DEDUP_REMOVED lines=8> */
[----:B------:R-:W-:-:S03]  /*3750*/  FMUL R5, R3, -R2 ;  /* 0x8000000203057220 */ /* 0x000fc60000400000 */
[----:B------:R-:W-:Y:S02]  /*3760*/  FSETP.GEU.AND P0, PT, R17, R10, PT ;  /* 0x0000000a1100720b */ /* 0x000fe40003f0e000 */
[----:B------:R-:W-:Y:S02]  /*3770*/  I2FP.F32.S32 R19, UR4 ;  /* 0x0000000400137c45 */ /* 0x000fe40008201400 */
[----:B------:R-:W-:-:S03]  /*3780*/  FSETP.GEU.AND P0, PT, R5, R14, P0 ;  /* 0x0000000e0500720b */ /* 0x000fc6000070e000 */
[----:B------:R-:W-:Y:S01]  /*3790*/  FADD R0, R0, -R19 ;  /* 0x8000001300007221 */ /* 0x000fe20000000000 */
[----:B------:R-:W-:-:S03]  /*37a0*/  FSETP.LEU.AND P0, PT, R5, R12, P0 ;  /* 0x0000000c0500720b */ /* 0x000fc6000070b000 */
[----:B------:R-:W-:Y:S01]  /*37b0*/  FMUL R6, R3, -R0 ;  /* 0x8000000003067220 */ /* 0x000fe20000400000 */
[----:B------:R-:W-:-:S04]  /*37c0*/  FSETP.LEU.AND P0, PT, R17, R8, P0 ;  /* 0x000000081100720b */ /* 0x000fc8000070b000 */
[C---:B------:R-:W-:Y:S02]  /*37d0*/  FSETP.LEU.AND P1, PT, R6.reuse, R7, PT ;  /* 0x000000070600720b */ /* 0x040fe40003f2b000 */
        /* <DEDUP_REMOVED lines=12> */
.L_x_62:
        /* <DEDUP_REMOVED lines=27> */
.L_x_64:
[----:B------:R-:W-:Y:S05]  /*3a50*/  BSYNC.RECONVERGENT B1 ;  /* 0x0000000000017941 */ /* 0x000fea0003800200 */
.L_x_63:
        /* <DEDUP_REMOVED lines=27> */
.L_x_66:
[----:B------:R-:W-:Y:S05]  /*3c10*/  BSYNC.RECONVERGENT B1 ;  /* 0x0000000000017941 */ /* 0x000fea0003800200 */
.L_x_65:
        /* <DEDUP_REMOVED lines=9> */
.L_x_67:
        /* <DEDUP_REMOVED lines=10> */
.L_x_61:
[----:B------:R-:W-:-:S13]  /*3d50*/  ISETP.NE.AND P0, PT, R16, 0x8, PT ;  /* 0x000000081000780c */ /* 0x000fda0003f05270 */
[----:B------:R-:W-:Y:S05]  /*3d60*/  @P0 BRA `(.L_x_68) ;  /* 0x0000000800200947 */ /* 0x000fea0003800000 */
[----:B------:R-:W-:Y:S01]  /*3d70*/  IMAD.MOV R0, RZ, RZ, -R38 ;  /* 0x000000ffff007224 */ /* 0x000fe200078e0a26 */
[----:B------:R-:W-:Y:S02]  /*3d80*/  I2FP.F32.S32 R17, R40 ;  /* 0x0000002800117245 */ /* 0x000fe40000201400 */
[----:B------:R-:W-:Y:S02]  /*3d90*/  I2FP.F32.S32 R6, R42 ;  /* 0x0000002a00067245 */ /* 0x000fe40000201400 */
[----:B------:R-:W-:Y:S01]  /*3da0*/  I2FP.F32.S32 R0, R0 ;  /* 0x0000000000007245 */ /* 0x000fe20000201400 */
[C---:B-----5:R-:W-:Y:S02]  /*3db0*/  FFMA R17, R3.reuse, R17, R10 ;  /* 0x0000001103117223 */ /* 0x060fe4000000000a */
[C---:B------:R-:W-:Y:S02]  /*3dc0*/  FMUL R6, R3.reuse, R6 ;  /* 0x0000000603067220 */ /* 0x040fe40000400000 */
[----:B------:R-:W-:Y:S01]  /*3dd0*/  FMUL R5, R3, R0 ;  /* 0x0000000003057220 */ /* 0x000fe20000400000 */
[----:B------:R-:W-:-:S02]  /*3de0*/  FSETP.GEU.AND P0, PT, R17, R10, PT ;  /* 0x0000000a1100720b */ /* 0x000fc40003f0e000 */
[----:B------:R-:W-:Y:S02]  /*3df0*/  FSETP.LEU.AND P1, PT, R6, R7, PT ;  /* 0x000000070600720b */ /* 0x000fe40003f2b000 */
[----:B------:R-:W-:-:S04]  /*3e00*/  FSETP.GEU.AND P0, PT, R5, R14, P0 ;  /* 0x0000000e0500720b */ /* 0x000fc8000070e000 */
        /* <DEDUP_REMOVED lines=14> */
.L_x_69:
[----:B------:R-:W-:Y:S01]  /*3ef0*/  FADD R3, |R6|, |R5| ;  /* 0x4000000506037221 */ /* 0x000fe20000000200 */
[----:B------:R-:W-:Y:S05]  /*3f00*/  BSSY.RECONVERGENT B0, `(.L_x_70) ;  /* 0x0000011000007945 */ /* 0x000fea0003800200 */
[----:B------:R-:W0:Y:S02]  /*3f10*/  F2F.F64.F32 R2, R3 ;  /* 0x0000000300027310 */ /* 0x000e240000201800 */
[----:B0-----:R-:W-:-:S08]  /*3f20*/  DADD R8, R2, R2 ;  /* 0x0000000002087229 */ /* 0x001fd00000000002 */
[----:B------:R-:W-:-:S10]  /*3f30*/  DMUL R8, R2, R8 ;  /* 0x0000000802087228 */ /* 0x000fd40000000000 */
[----:B------:R-:W0:Y:S02]  /*3f40*/  F2F.F32.F64 R8, R8 ;  /* 0x0000000800087310 */ /* 0x000e240000301000 */
[----:B0-----:R-:W-:-:S06]  /*3f50*/  IADD3 R0, PT, PT, R8, -0xd000000, RZ ;  /* 0xf300000008007810 */ /* 0x001fcc0007ffe0ff */
[----:B------:R0:W1:Y:S01]  /*3f60*/  MUFU.RSQ R2, R8 ;  /* 0x0000000800027308 */ /* 0x0000620000001400 */
[----:B------:R-:W-:-:S13]  /*3f70*/  ISETP.GT.U32.AND P0, PT, R0, 0x727fffff, PT ;  /* 0x727fffff0000780c */ /* 0x000fda0003f04070 */
[----:B0-----:R-:W-:Y:S05]  /*3f80*/  @!P0 BRA `(.L_x_71) ;  /* 0x0000000000108947 */ /* 0x001fea0003800000 */
[----:B-1----:R-:W-:Y:S01]  /*3f90*/  IMAD.MOV.U32 R2, RZ, RZ, R8 ;  /* 0x000000ffff027224 */ /* 0x002fe200078e0008 */
[----:B------:R-:W-:-:S07]  /*3fa0*/  MOV R0, 0x3fc0 ;  /* 0x00003fc000007802 */ /* 0x000fce0000000f00 */
[----:B------:R-:W-:Y:S05]  /*3fb0*/  CALL.REL.NOINC `($__internal_2_$__cuda_sm20_sqrt_rn_f32_slowpath) ;  /* 0x0000013400547944 */ /* 0x000fea0003c00000 */
[----:B------:R-:W-:Y:S05]  /*3fc0*/  BRA `(.L_x_72) ;  /* 0x0000000000107947 */ /* 0x000fea0003800000 */
.L_x_71:
[----:B-1----:R-:W-:Y:S01]  /*3fd0*/  FMUL.FTZ R41, R8, R2 ;  /* 0x0000000208297220 */ /* 0x002fe20000410000 */
[----:B------:R-:W-:-:S03]  /*3fe0*/  FMUL.FTZ R2, R2, 0.5 ;  /* 0x3f00000002027820 */ /* 0x000fc60000410000 */
[----:B------:R-:W-:-:S04]  /*3ff0*/  FFMA R0, -R41, R41, R8 ;  /* 0x0000002929007223 */ /* 0x000fc80000000108 */
[----:B------:R-:W-:-:S07]  /*4000*/  FFMA R41, R0, R2, R41 ;  /* 0x0000000200297223 */ /* 0x000fce0000000029 */
.L_x_72:
[----:B------:R-:W-:Y:S05]  /*4010*/  BSYNC.RECONVERGENT B0 ;  /* 0x0000000000007941 */ /* 0x000fea0003800200 */
.L_x_70:
[CC--:B------:R-:W-:Y:S01]  /*4020*/  FSETP.GTU.AND P0, PT, R5.reuse, R6.reuse, PT ;  /* 0x000000060500720b */ /* 0x0c0fe20003f0c000 */
[----:B------:R-:W-:Y:S03]  /*4030*/  BSSY.RECONVERGENT B0, `(.L_x_73) ;  /* 0x0000011000007945 */ /* 0x000fe60003800200 */
[----:B------:R-:W-:-:S05]  /*4040*/  FSEL R0, R5, R6, !P0 ;  /* 0x0000000605007208 */ /* 0x000fca0004000000 */
[----:B------:R-:W-:-:S04]  /*4050*/  FADD R3, R0, R0 ;  /* 0x0000000000037221 */ /* 0x000fc80000000000 */
[----:B------:R-:W-:-:S04]  /*4060*/  FMUL R0, R0, R3 ;  /* 0x0000000300007220 */ /* 0x000fc80000400000 */
[----:B------:R0:W1:Y:S01]  /*4070*/  MUFU.RSQ R2, R0 ;  /* 0x0000000000027308 */ /* 0x0000620000001400 */
[----:B------:R-:W-:-:S04]  /*4080*/  IADD3 R3, PT, PT, R0, -0xd000000, RZ ;  /* 0xf300000000037810 */ /* 0x000fc80007ffe0ff */
[----:B------:R-:W-:Y:S01]  /*4090*/  ISETP.GT.U32.AND P0, PT, R3, 0x727fffff, PT ;  /* 0x727fffff0300780c */ /* 0x000fe20003f04070 */
[----:B------:R-:W-:-:S12]  /*40a0*/  FMUL R3, R41, 0.5 ;  /* 0x3f00000029037820 */ /* 0x000fd80000400000 */
[----:B01----:R-:W-:Y:S05]  /*40b0*/  @!P0 BRA `(.L_x_74) ;  /* 0x0000000000108947 */ /* 0x003fea0003800000 */
[----:B------:R-:W-:Y:S01]  /*40c0*/  IMAD.MOV.U32 R2, RZ, RZ, R0 ;  /* 0x000000ffff027224 */ /* 0x000fe200078e0000 */
[----:B------:R-:W-:-:S07]  /*40d0*/  MOV R0, 0x40f0 ;  /* 0x000040f000007802 */ /* 0x000fce0000000f00 */
[----:B------:R-:W-:Y:S05]  /*40e0*/  CALL.REL.NOINC `($__internal_2_$__cuda_sm20_sqrt_rn_f32_slowpath) ;  /* 0x0000013400087944 */ /* 0x000fea0003c00000 */
[----:B------:R-:W-:Y:S05]  /*40f0*/  BRA `(.L_x_75) ;  /* 0x0000000000107947 */ /* 0x000fea0003800000 */
.L_x_74:
[----:B------:R-:W-:Y:S01]  /*4100*/  FMUL.FTZ R41, R0, R2 ;  /* 0x0000000200297220 */ /* 0x000fe20000410000 */
[----:B------:R-:W-:-:S03]  /*4110*/  FMUL.FTZ R2, R2, 0.5 ;  /* 0x3f00000002027820 */ /* 0x000fc60000410000 */
[----:B------:R-:W-:-:S04]  /*4120*/  FFMA R0, -R41, R41, R0 ;  /* 0x0000002929007223 */ /* 0x000fc80000000100 */
[----:B------:R-:W-:-:S07]  /*4130*/  FFMA R41, R0, R2, R41 ;  /* 0x0000000200297223 */ /* 0x000fce0000000029 */
.L_x_75:
[----:B------:R-:W-:Y:S05]  /*4140*/  BSYNC.RECONVERGENT B0 ;  /* 0x0000000000007941 */ /* 0x000fea0003800200 */
.L_x_73:
        /* <DEDUP_REMOVED lines=9> */
[----:B--2---:R-:W-:-:S02]  /*41e0*/  DADD R8, R8, UR12 ;  /* 0x0000000c08087e29 */ /* 0x004fc40008000000 */
        /* <DEDUP_REMOVED lines=15> */
[----:B------:R-:W-:Y:S02]  /*42e0*/  MOV R21, R33 ;  /* 0x0000002100157202 */ /* 0x000fe40000000f00 */
[----:B------:R-:W-:-:S07]  /*42f0*/  MOV R0, 0x4310 ;  /* 0x0000431000007802 */ /* 0x000fce0000000f00 */
[----:B------:R-:W-:Y:S05]  /*4300*/  CALL.REL.NOINC `($__internal_1_$__cuda_sm20_div_rn_f64_full) ;  /* 0x0000012c00147944 */ /* 0x000fea0003c00000 */
.L_x_77:
[----:B------:R-:W-:Y:S05]  /*4310*/  BSYNC.RECONVERGENT B1 ;  /* 0x0000000000017941 */ /* 0x000fea0003800200 */
.L_x_76:
        /* <DEDUP_REMOVED lines=14> */
[----:B------:R-:W-:Y:S02]  /*4400*/  DFMA R12, R20, R8, R12 ;  /* 0x00000008140c722b */ /* 0x000fe4000000000c */
[----:B------:R0:W1:Y:S08]  /*4410*/  F2F.F32.F64 R8, R24 ;  /* 0x0000001800087310 */ /* 0x0000700000301000 */
[----:B------:R-:W-:-:S05]  /*4420*/  FFMA R0, RZ, R33, R13 ;  /* 0x00000021ff007223 */ /* 0x000fca000000000d */
[----:B------:R-:W-:-:S13]  /*4430*/  FSETP.GT.AND P0, PT, |R0|, 1.469367938527859385e-39, PT ;  /* 0x001000000000780b */ /* 0x000fda0003f04200 */
[----:B01----:R-:W-:Y:S05]  /*4440*/  @P0 BRA P1, `(.L_x_79) ;  /* 0x0000000000180947 */ /* 0x003fea0000800000 */
[----:B------:R-:W-:Y:S01]  /*4450*/  MOV R20, R32 ;  /* 0x0000002000147202 */ /* 0x000fe20000000f00 */
[----:B------:R-:W-:Y:S01]  /*4460*/  IMAD.MOV.U32 R21, RZ, RZ, R33 ;  /* 0x000000ffff157224 */ /* 0x000fe200078e0021 */
[----:B------:R-:W-:-:S07]  /*4470*/  MOV R0, 0x4490 ;  /* 0x0000449000007802 */ /* 0x000fce0000000f00 */
[----:B------:R-:W-:Y:S05]  /*4480*/  CALL.REL.NOINC `($__internal_1_$__cuda_sm20_div_rn_f64_full) ;  /* 0x0000012800b47944 */ /* 0x000fea0003c00000 */
[----:B------:R-:W-:Y:S01]  /*4490*/  MOV R12, R24 ;  /* 0x00000018000c7202 */ /* 0x000fe20000000f00 */
[----:B------:R-:W-:-:S07]  /*44a0*/  IMAD.MOV.U32 R13, RZ, RZ, R25 ;  /* 0x000000ffff0d7224 */ /* 0x000fce00078e0019 */
.L_x_79:
[----:B------:R-:W-:Y:S05]  /*44b0*/  BSYNC.RECONVERGENT B1 ;  /* 0x0000000000017941 */ /* 0x000fea0003800200 */
.L_x_78:
        /* <DEDUP_REMOVED lines=9> */
.L_x_80:
        /* <DEDUP_REMOVED lines=10> */
.L_x_68:
[----:B------:R-:W-:-:S04]  /*45f0*/  FSETP.NEU.AND P0, PT, R17, RZ, PT ;  /* 0x000000ff1100720b */ /* 0x000fc80003f0d000 */
[----:B------:R-:W-:-:S04]  /*4600*/  FSETP.NEU.OR P0, PT, R5, RZ, P0 ;  /* 0x000000ff0500720b */ /* 0x000fc8000070d400 */
[----:B------:R-:W-:-:S13]  /*4610*/  FSETP.NEU.OR P0, PT, R6, RZ, P0 ;  /* 0x000000ff0600720b */ /* 0x000fda000070d400 */
[----:B------:R-:W-:Y:S05]  /*4620*/  @P0 BRA `(.L_x_81) ;  /* 0x0000000000280947 */ /* 0x000fea0003800000 */
[----:B------:R-:W0:Y:S01]  /*4630*/  LDC.64 R2, c[0x0][0x390] ;  /* 0x0000e400ff027b82 */ /* 0x000e220000000a00 */
[----:B------:R-:W1:Y:S01]  /*4640*/  LDCU.64 UR12, c[0x0][0x398] ;  /* 0x00007300ff0c77ac */ /* 0x000e620008000a00 */
[----:B-----5:R-:W-:Y:S01]  /*4650*/  IMAD.MOV.U32 R7, RZ, RZ, 0x44fa0000 ;  /* 0x44fa0000ff077424 */ /* 0x020fe200078e00ff */
[----:B------:R-:W-:Y:S02]  /*4660*/  MOV R0, 0x4 ;  /* 0x0000000400007802 */ /* 0x000fe40000000f00 */
[----:B-1----:R-:W-:-:S04]  /*4670*/  IADD3 R4, P0, PT, R26, UR12, RZ ;  /* 0x0000000c1a047c10 */ /* 0x002fc8000ff1e0ff */
[C---:B------:R-:W-:Y:S01]  /*4680*/  LEA.HI.X.SX32 R5, R26.reuse, UR13, 0x1, P0 ;  /* 0x0000000d1a057c11 */ /* 0x040fe200080f0eff */
[----:B0-----:R-:W-:-:S05]  /*4690*/  IMAD.WIDE R2, R26, 0x4, R2 ;  /* 0x000000041a027825 */ /* 0x001fca00078e0202 */
[----:B------:R-:W-:Y:S04]  /*46a0*/  STG.E desc[UR6][R2.64], R7 ;  /* 0x0000000702007986 */ /* 0x000fe8000c101906 */
[----:B------:R-:W-:Y:S01]  /*46b0*/  STG.E.U8 desc[UR6][R4.64], R0 ;  /* 0x0000000004007986 */ /* 0x000fe2000c101106 */
[----:B------:R-:W-:Y:S05]  /*46c0*/  EXIT ;  /* 0x000000000000794d */ /* 0x000fea0003800000 */
.L_x_81:
[----:B------:R-:W-:Y:S01]  /*46d0*/  FMUL R0, R6, R6 ;  /* 0x0000000606007220 */ /* 0x000fe20000400000 */
[----:B------:R-:W-:Y:S03]  /*46e0*/  BSSY.RECONVERGENT B0, `(.L_x_82) ;  /* 0x000000f000007945 */ /* 0x000fe60003800200 */
[----:B------:R-:W-:-:S04]  /*46f0*/  FFMA R0, R5, R5, R0 ;  /* 0x0000000505007223 */ /* 0x000fc80000000000 */
[----:B------:R0:W1:Y:S01]  /*4700*/  MUFU.RSQ R3, R0 ;  /* 0x0000000000037308 */ /* 0x0000620000001400 */
[----:B------:R-:W-:-:S04]  /*4710*/  IADD3 R2, PT, PT, R0, -0xd000000, RZ ;  /* 0xf300000000027810 */ /* 0x000fc80007ffe0ff */
[----:B------:R-:W-:-:S13]  /*4720*/  ISETP.GT.U32.AND P0, PT, R2, 0x727fffff, PT ;  /* 0x727fffff0200780c */ /* 0x000fda0003f04070 */
[----:B01----:R-:W-:Y:S05]  /*4730*/  @!P0 BRA `(.L_x_83) ;  /* 0x0000000000148947 */ /* 0x003fea0003800000 */
[----:B------:R-:W-:Y:S01]  /*4740*/  IMAD.MOV.U32 R2, RZ, RZ, R0 ;  /* 0x000000ffff027224 */ /* 0x000fe200078e0000 */
[----:B------:R-:W-:-:S07]  /*4750*/  MOV R0, 0x4770 ;  /* 0x0000477000007802 */ /* 0x000fce0000000f00 */
[----:B-----5:R-:W-:Y:S05]  /*4760*/  CALL.REL.NOINC `($__internal_2_$__cuda_sm20_sqrt_rn_f32_slowpath) ;  /* 0x0000012c00687944 */ /* 0x020fea0003c00000 */
[----:B------:R-:W-:Y:S01]  /*4770*/  MOV R7, R41 ;  /* 0x0000002900077202 */ /* 0x000fe20000000f00 */
[----:B------:R-:W-:Y:S06]  /*4780*/  BRA `(.L_x_84) ;  /* 0x0000000000107947 */ /* 0x000fec0003800000 */
.L_x_83:
[----:B-----5:R-:W-:Y:S01]  /*4790*/  FMUL.FTZ R7, R0, R3 ;  /* 0x0000000300077220 */ /* 0x020fe20000410000 */
[----:B------:R-:W-:-:S03]  /*47a0*/  FMUL.FTZ R2, R3, 0.5 ;  /* 0x3f00000003027820 */ /* 0x000fc60000410000 */
[----:B------:R-:W-:-:S04]  /*47b0*/  FFMA R0, -R7, R7, R0 ;  /* 0x0000000707007223 */ /* 0x000fc80000000100 */
[----:B------:R-:W-:-:S07]  /*47c0*/  FFMA R7, R0, R2, R7 ;  /* 0x0000000200077223 */ /* 0x000fce0000000007 */
.L_x_84:
[----:B------:R-:W-:Y:S05]  /*47d0*/  BSYNC.RECONVERGENT B0 ;  /* 0x0000000000007941 */ /* 0x000fea0003800200 */
.L_x_82:
[----:B------:R-:W-:Y:S01]  /*47e0*/  FMUL R0, R7, R7 ;  /* 0x0000000707007220 */ /* 0x000fe20000400000 */
[----:B------:R-:W-:Y:S03]  /*47f0*/  BSSY.RECONVERGENT B0, `(.L_x_85) ;  /* 0x000000e000007945 */ /* 0x000fe60003800200 */
[----:B------:R-:W-:-:S04]  /*4800*/  FFMA R2, R17, R17, R0 ;  /* 0x0000001111027223 */ /* 0x000fc80000000000 */
[----:B------:R-:W-:Y:S01]  /*4810*/  VIADD R0, R2, 0xf3000000 ;  /* 0xf300000002007836 */ /* 0x000fe20000000000 */
[----:B------:R0:W1:Y:S04]  /*4820*/  MUFU.RSQ R3, R2 ;  /* 0x0000000200037308 */ /* 0x0000680000001400 */
[----:B------:R-:W-:-:S13]  /*4830*/  ISETP.GT.U32.AND P0, PT, R0, 0x727fffff, PT ;  /* 0x727fffff0000780c */ /* 0x000fda0003f04070 */
[----:B01----:R-:W-:Y:S05]  /*4840*/  @!P0 BRA `(.L_x_86) ;  /* 0x0000000000108947 */ /* 0x003fea0003800000 */
[----:B------:R-:W-:-:S07]  /*4850*/  MOV R0, 0x4870 ;  /* 0x0000487000007802 */ /* 0x000fce0000000f00 */
[----:B------:R-:W-:Y:S05]  /*4860*/  CALL.REL.NOINC `($__internal_2_$__cuda_sm20_sqrt_rn_f32_slowpath) ;  /* 0x0000012c00287944 */ /* 0x000fea0003c00000 */
[----:B------:R-:W-:Y:S01]  /*4870*/  MOV R8, R41 ;  /* 0x0000002900087202 */ /* 0x000fe20000000f00 */
[----:B------:R-:W-:Y:S06]  /*4880*/  BRA `(.L_x_87) ;  /* 0x0000000000107947 */ /* 0x000fec0003800000 */
.L_x_86:
[----:B------:R-:W-:Y:S01]  /*4890*/  FMUL.FTZ R8, R2, R3 ;  /* 0x0000000302087220 */ /* 0x000fe20000410000 */
[----:B------:R-:W-:-:S03]  /*48a0*/  FMUL.FTZ R0, R3, 0.5 ;  /* 0x3f00000003007820 */ /* 0x000fc60000410000 */
[----:B------:R-:W-:-:S04]  /*48b0*/  FFMA R3, -R8, R8, R2 ;  /* 0x0000000808037223 */ /* 0x000fc80000000102 */
[----:B------:R-:W-:-:S07]  /*48c0*/  FFMA R8, R3, R0, R8 ;  /* 0x0000000003087223 */ /* 0x000fce0000000008 */
.L_x_87:
[----:B------:R-:W-:Y:S05]  /*48d0*/  BSYNC.RECONVERGENT B0 ;  /* 0x0000000000007941 */ /* 0x000fea0003800200 */
.L_x_85:
[----:B------:R-:W0:Y:S01]  /*48e0*/  MUFU.RCP R3, R8 ;  /* 0x0000000800037308 */ /* 0x000e220000001000 */
[----:B------:R-:W-:Y:S07]  /*48f0*/  BSSY.RECONVERGENT B2, `(.L_x_88) ;  /* 0x000000c000027945 */ /* 0x000fee0003800200 */
[----:B------:R-:W1:Y:S01]  /*4900*/  FCHK P0, R17, R8 ;  /* 0x0000000811007302 */ /* 0x000e620000000000 */
[----:B0-----:R-:W-:-:S04]  /*4910*/  FFMA R0, R3, -R8, 1 ;  /* 0x3f80000003007423 */ /* 0x001fc80000000808 */
[----:B------:R-:W-:-:S04]  /*4920*/  FFMA R0, R3, R0, R3 ;  /* 0x0000000003007223 */ /* 0x000fc80000000003 */
[----:B------:R-:W-:-:S04]  /*4930*/  FFMA R2, R0, R17, RZ ;  /* 0x0000001100027223 */ /* 0x000fc800000000ff */
[----:B------:R-:W-:-:S04]  /*4940*/  FFMA R3, R2, -R8, R17 ;  /* 0x8000000802037223 */ /* 0x000fc80000000011 */
[----:B------:R-:W-:Y:S01]  /*4950*/  FFMA R0, R0, R3, R2 ;  /* 0x0000000300007223 */ /* 0x000fe20000000002 */
[----:B-1----:R-:W-:Y:S06]  /*4960*/  @!P0 BRA `(.L_x_89) ;  /* 0x0000000000108947 */ /* 0x002fec0003800000 */
[----:B------:R-:W-:Y:S01]  /*4970*/  IMAD.MOV.U32 R0, RZ, RZ, R17 ;  /* 0x000000ffff007224 */ /* 0x000fe200078e0011 */
[----:B------:R-:W-:Y:S02]  /*4980*/  MOV R3, R8 ;  /* 0x0000000800037202 */ /* 0x000fe40000000f00 */
[----:B------:R-:W-:-:S07]  /*4990*/  MOV R44, 0x49b0 ;  /* 0x000049b0002c7802 */ /* 0x000fce0000000f00 */
[----:B------:R-:W-:Y:S05]  /*49a0*/  CALL.REL.NOINC `($__internal_3_$__cuda_sm3x_div_rn_noftz_f32_slowpath) ;  /* 0x0000012c00307944 */ /* 0x000fea0003c00000 */
.L_x_89:
[----:B------:R-:W-:Y:S05]  /*49b0*/  BSYNC.RECONVERGENT B2 ;  /* 0x0000000000027941 */ /* 0x000fea0003800200 */
.L_x_88:
[----:B------:R-:W-:Y:S01]  /*49c0*/  IMAD.MOV.U32 R3, RZ, RZ, 0x3f000000 ;  /* 0x3f000000ff037424 */ /* 0x000fe200078e00ff */
[C---:B------:R-:W-:Y:S01]  /*49d0*/  FSETP.NEU.AND P1, PT, |R0|.reuse, 1, PT ;  /* 0x3f8000000000780b */ /* 0x040fe20003f2d200 */
[----:B------:R-:W-:Y:S01]  /*49e0*/  HFMA2 R9, -RZ, RZ, 1.3251953125, -55.71875 ;  /* 0x3d4dd2f7ff097431 */ /* 0x000fe200000001ff */
[C---:B------:R-:W-:Y:S01]  /*49f0*/  FSETP.GT.AND P0, PT, |R0|.reuse, 0.56000000238418579102, PT ;  /* 0x3f0f5c290000780b */ /* 0x040fe20003f04200 */
[----:B------:R-:W-:Y:S01]  /*4a00*/  FFMA R2, |R0|, -R3, 0.5 ;  /* 0x3f00000000027423 */ /* 0x000fe20000000a03 */
[----:B------:R-:W-:Y:S03]  /*4a10*/  BSSY.RECONVERGENT B2, `(.L_x_90) ;  /* 0x0000067000027945 */ /* 0x000fe60003800200 */
[----:B------:R-:W0:Y:S02]  /*4a20*/  MUFU.RSQ R3, R2 ;  /* 0x0000000200037308 */ /* 0x000e240000001400 */
[----:B0-----:R-:W-:Y:S01]  /*4a30*/  FMUL R4, R2, R3 ;  /* 0x0000000302047220 */ /* 0x001fe20000400000 */
[----:B------:R-:W-:-:S04]  /*4a40*/  FMUL R3, R3, -0.5 ;  /* 0xbf00000003037820 */ /* 0x000fc80000400000 */
[----:B------:R-:W-:-:S04]  /*4a50*/  FFMA R3, R4, R3, 0.5 ;  /* 0x3f00000004037423 */ /* 0x000fc80000000003 */
[----:B------:R-:W-:-:S05]  /*4a60*/  FFMA R3, R4, R3, R4 ;  /* 0x0000000304037223 */ /* 0x000fca0000000004 */
[----:B------:R-:W-:Y:S02]  /*4a70*/  FSEL R3, R3, RZ, P1 ;  /* 0x000000ff03037208 */ /* 0x000fe40000800000 */
[----:B------:R-:W-:Y:S02]  /*4a80*/  FSETP.GEU.AND P1, PT, R5, RZ, PT ;  /* 0x000000ff0500720b */ /* 0x000fe40003f2e000 */
[----:B------:R-:W-:-:S05]  /*4a90*/  FSEL R3, R3, |R0|, P0 ;  /* 0x4000000003037208 */ /* 0x000fca0000000000 */
[----:B------:R-:W-:-:S04]  /*4aa0*/  FMUL R4, R3, R3 ;  /* 0x0000000303047220 */ /* 0x000fc80000400000 */
[----:B------:R-:W-:-:S04]  /*4ab0*/  FFMA R9, R4, R9, 0.018773360177874565125 ;  /* 0x3c99ca9704097423 */ /* 0x000fc80000000009 */
[----:B------:R-:W-:-:S04]  /*4ac0*/  FFMA R9, R4, R9, 0.046769052743911743164 ;  /* 0x3d3f90e804097423 */ /* 0x000fc80000000009 */
[----:B------:R-:W-:-:S04]  /*4ad0*/  FFMA R9, R4, R9, 0.074823014438152313232 ;  /* 0x3d993ccf04097423 */ /* 0x000fc80000000009 */
[----:B------:R-:W-:-:S04]  /*4ae0*/  FFMA R9, R4, R9, 0.16667181253433227539 ;  /* 0x3e2aac0404097423 */ /* 0x000fc80000000009 */
[----:B------:R-:W-:Y:S01]  /*4af0*/  FMUL R4, R4, R9 ;  /* 0x0000000904047220 */ /* 0x000fe20000400000 */
[----:B------:R-:W-:-:S03]  /*4b00*/  IMAD.MOV.U32 R9, RZ, RZ, 0x3fd774eb ;  /* 0x3fd774ebff097424 */ /* 0x000fc600078e00ff */
[----:B------:R-:W-:-:S04]  /*4b10*/  FFMA R3, R3, R4, R3 ;  /* 0x0000000403037223 */ /* 0x000fc80000000003 */
[----:B------:R-:W-:-:S04]  /*4b20*/  FMUL R2, R3, -2 ;  /* 0xc000000003027820 */ /* 0x000fc80000400000 */
[----:B------:R-:W-:-:S05]  /*4b30*/  @P0 FFMA R3, R9, 0.93318945169448852539, R2 ;  /* 0x3f6ee58109030823 */ /* 0x000fca0000000002 */
[C---:B------:R-:W-:Y:S02]  /*4b40*/  FSETP.NAN.AND P0, PT, R3.reuse, R3, PT ;  /* 0x000000030300720b */ /* 0x040fe40003f08000 */
[----:B------:R-:W-:-:S04]  /*4b50*/  LOP3.LUT R0, R3, 0x80000000, R0, 0xb8, !PT ;  /* 0x8000000003007812 */ /* 0x000fc800078eb800 */
[----:B------:R-:W-:Y:S01]  /*4b60*/  FSEL R5, R0, R3, !P0 ;  /* 0x0000000300057208 */ /* 0x000fe20004000000 */
[----:B------:R-:W-:Y:S06]  /*4b70*/  @P1 BRA `(.L_x_91) ;  /* 0x0000000000a01947 */ /* 0x000fec0003800000 */
        /* <DEDUP_REMOVED lines=9> */
[----:B------:R-:W-:Y:S01]  /*4c10*/  MOV R0, R6 ;  /* 0x0000000600007202 */ /* 0x000fe20000000f00 */
[----:B------:R-:W-:Y:S01]  /*4c20*/  IMAD.MOV.U32 R3, RZ, RZ, R7 ;  /* 0x000000ffff037224 */ /* 0x000fe200078e0007 */
[----:B------:R-:W-:-:S07]  /*4c30*/  MOV R44, 0x4c50 ;  /* 0x00004c50002c7802 */ /* 0x000fce0000000f00 */
[----:B------:R-:W-:Y:S05]  /*4c40*/  CALL.REL.NOINC `($__internal_3_$__cuda_sm3x_div_rn_noftz_f32_slowpath) ;  /* 0x0000012800887944 */ /* 0x000fea0003c00000 */
.L_x_93:
[----:B------:R-:W-:Y:S05]  /*4c50*/  BSYNC.RECONVERGENT B3 ;  /* 0x0000000000037941 */ /* 0x000fea0003800200 */
.L_x_92:
[----:B------:R-:W-:Y:S01]  /*4c60*/  HFMA2 R3, -RZ, RZ, 1.75, 0 ;  /* 0x3f000000ff037431 */ /* 0x000fe200000001ff */
[C---:B------:R-:W-:Y:S01]  /*4c70*/  FSETP.NEU.AND P1, PT, |R0|.reuse, 1, PT ;  /* 0x3f8000000000780b */ /* 0x040fe20003f2d200 */
[----:B------:R-:W-:Y:S01]  /*4c80*/  IMAD.MOV.U32 R7, RZ, RZ, 0x3d4dd2f7 ;  /* 0x3d4dd2f7ff077424 */ /* 0x000fe200078e00ff */
[C---:B------:R-:W-:Y:S02]  /*4c90*/  FSETP.GT.AND P0, PT, |R0|.reuse, 0.56000000238418579102, PT ;  /* 0x3f0f5c290000780b */ /* 0x040fe40003f04200 */
[----:B------:R-:W-:-:S04]  /*4ca0*/  FFMA R2, |R0|, -R3, 0.5 ;  /* 0x3f00000000027423 */ /* 0x000fc80000000a03 */
[----:B------:R-:W0:Y:S02]  /*4cb0*/  MUFU.RSQ R3, R2 ;  /* 0x0000000200037308 */ /* 0x000e240000001400 */
[----:B0-----:R-:W-:Y:S01]  /*4cc0*/  FMUL R4, R2, R3 ;  /* 0x0000000302047220 */ /* 0x001fe20000400000 */
[----:B------:R-:W-:-:S04]  /*4cd0*/  FMUL R3, R3, -0.5 ;  /* 0xbf00000003037820 */ /* 0x000fc80000400000 */
[----:B------:R-:W-:-:S04]  /*4ce0*/  FFMA R3, R4, R3, 0.5 ;  /* 0x3f00000004037423 */ /* 0x000fc80000000003 */
[----:B------:R-:W-:-:S05]  /*4cf0*/  FFMA R3, R4, R3, R4 ;  /* 0x0000000304037223 */ /* 0x000fca0000000004 */
[----:B------:R-:W-:-:S04]  /*4d00*/  FSEL R3, R3, RZ, P1 ;  /* 0x000000ff03037208 */ /* 0x000fc80000800000 */
[----:B------:R-:W-:-:S05]  /*4d10*/  FSEL R3, R3, |R0|, P0 ;  /* 0x4000000003037208 */ /* 0x000fca0000000000 */
[----:B------:R-:W-:-:S04]  /*4d20*/  FMUL R4, R3, R3 ;  /* 0x0000000303047220 */ /* 0x000fc80000400000 */
[----:B------:R-:W-:-:S04]  /*4d30*/  FFMA R7, R4, R7, 0.018773360177874565125 ;  /* 0x3c99ca9704077423 */ /* 0x000fc80000000007 */
[----:B------:R-:W-:-:S04]  /*4d40*/  FFMA R7, R4, R7, 0.046769052743911743164 ;  /* 0x3d3f90e804077423 */ /* 0x000fc80000000007 */
[----:B------:R-:W-:-:S04]  /*4d50*/  FFMA R7, R4, R7, 0.074823014438152313232 ;  /* 0x3d993ccf04077423 */ /* 0x000fc80000000007 */
[----:B------:R-:W-:-:S04]  /*4d60*/  FFMA R7, R4, R7, 0.16667181253433227539 ;  /* 0x3e2aac0404077423 */ /* 0x000fc80000000007 */
[----:B------:R-:W-:Y:S01]  /*4d70*/  FMUL R4, R4, R7 ;  /* 0x0000000704047220 */ /* 0x000fe20000400000 */
[----:B------:R-:W-:-:S03]  /*4d80*/  MOV R7, 0x3fd774eb ;  /* 0x3fd774eb00077802 */ /* 0x000fc60000000f00 */
[----:B------:R-:W-:-:S04]  /*4d90*/  FFMA R3, R3, R4, R3 ;  /* 0x0000000403037223 */ /* 0x000fc80000000003 */
[----:B------:R-:W-:-:S04]  /*4da0*/  FMUL R2, R3, -2 ;  /* 0xc000000003027820 */ /* 0x000fc80000400000 */
[----:B------:R-:W-:-:S05]  /*4db0*/  @P0 FFMA R3, R7, 0.93318945169448852539, R2 ;  /* 0x3f6ee58107030823 */ /* 0x000fca0000000002 */
[C---:B------:R-:W-:Y:S02]  /*4dc0*/  FSETP.NAN.AND P0, PT, R3.reuse, R3, PT ;  /* 0x000000030300720b */ /* 0x040fe40003f08000 */
[----:B------:R-:W-:-:S04]  /*4dd0*/  LOP3.LUT R0, R3, 0x80000000, R0, 0xb8, !PT ;  /* 0x8000000003007812 */ /* 0x000fc800078eb800 */
[----:B------:R-:W-:Y:S01]  /*4de0*/  FSEL R9, R0, R3, !P0 ;  /* 0x0000000300097208 */ /* 0x000fe20004000000 */
[----:B------:R-:W-:Y:S06]  /*4df0*/  BRA `(.L_x_94) ;  /* 0x0000000000a07947 */ /* 0x000fec0003800000 */
.L_x_91:
        /* <DEDUP_REMOVED lines=13> */
.L_x_96:
[----:B------:R-:W-:Y:S05]  /*4ed0*/  BSYNC.RECONVERGENT B3 ;  /* 0x0000000000037941 */ /* 0x000fea0003800200 */
.L_x_95:
[----:B------:R-:W-:Y:S01]  /*4ee0*/  IMAD.MOV.U32 R3, RZ, RZ, 0x3f000000 ;  /* 0x3f000000ff037424 */ /* 0x000fe200078e00ff */
[C---:B------:R-:W-:Y:S01]  /*4ef0*/  FSETP.NEU.AND P1, PT, |R0|.reuse, 1, PT ;  /* 0x3f8000000000780b */ /* 0x040fe20003f2d200 */
[----:B------:R-:W-:Y:S01]  /*4f00*/  HFMA2 R7, -RZ, RZ, 1.3251953125, -55.71875 ;  /* 0x3d4dd2f7ff077431 */ /* 0x000fe200000001ff */
[C---:B------:R-:W-:Y:S01]  /*4f10*/  FSETP.GT.AND P0, PT, |R0|.reuse, 0.56000000238418579102, PT ;  /* 0x3f0f5c290000780b */ /* 0x040fe20003f04200 */
        /* <DEDUP_REMOVED lines=20> */
[----:B------:R-:W-:-:S05]  /*5060*/  FSEL R0, R0, R3, !P0 ;  /* 0x0000000300007208 */ /* 0x000fca0004000000 */
[----:B------:R-:W-:-:S07]  /*5070*/  FADD R9, -R0, 3.1415920257568359375 ;  /* 0x40490fd800097421 */ /* 0x000fce0000000100 */
.L_x_94:
[----:B------:R-:W-:Y:S05]  /*5080*/  BSYNC.RECONVERGENT B2 ;  /* 0x0000000000027941 */ /* 0x000fea0003800200 */
.L_x_90:
[----:B------:R-:W0:Y:S02]  /*5090*/  LDC.64 R2, c[0x0][0x3a8] ;  /* 0x0000ea00ff027b82 */ /* 0x000e240000000a00 */
[----:B0-----:R-:W2:Y:S02]  /*50a0*/  LDG.E R2, desc[UR6][R2.64] ;  /* 0x0000000602027981 */ /* 0x001ea4000c1e1900 */
[----:B--2---:R-:W0:Y:S08]  /*50b0*/  I2F.F64 R6, R2 ;  /* 0x0000000200067312 */ /* 0x004e300000201c00 */
[----:B0-----:R-:W0:Y:S01]  /*50c0*/  MUFU.RCP64H R11, R7 ;  /* 0x00000007000b7308 */ /* 0x001e220000001800 */
[----:B------:R-:W-:-:S04]  /*50d0*/  IADD3 R10, PT, PT, R7, 0x300402, RZ ;  /* 0x00300402070a7810 */ /* 0x000fc80007ffe0ff */
[----:B------:R-:W-:Y:S02]  /*50e0*/  FSETP.GEU.AND P0, PT, |R10|, 5.8789094863358348022e-39, PT ;  /* 0x004004020a00780b */ /* 0x000fe40003f0e200 */
[----:B0-----:R-:W-:-:S08]  /*50f0*/  DFMA R12, -R6, R10, 1 ;  /* 0x3ff00000060c742b */ /* 0x001fd0000000010a */
[----:B------:R-:W-:-:S08]  /*5100*/  DFMA R12, R12, R12, R12 ;  /* 0x0000000c0c0c722b */ /* 0x000fd0000000000c */
[----:B------:R-:W-:-:S08]  /*5110*/  DFMA R12, R10, R12, R10 ;  /* 0x0000000c0a0c722b */ /* 0x000fd0000000000a */
[----:B------:R-:W-:-:S08]  /*5120*/  DFMA R14, -R6, R12, 1 ;  /* 0x3ff00000060e742b */ /* 0x000fd0000000010c */
[----:B------:R-:W-:Y:S01]  /*5130*/  DFMA R12, R12, R14, R12 ;  /* 0x0000000e0c0c722b */ /* 0x000fe2000000000c */
[----:B------:R-:W-:Y:S10]  /*5140*/  @P0 BRA `(.L_x_97) ;  /* 0x0000000000100947 */ /* 0x000ff40003800000 */
[----:B------:R-:W-:-:S05]  /*5150*/  LOP3.LUT R0, R7, 0x7fffffff, RZ, 0xc0, !PT ;  /* 0x7fffffff07007812 */ /* 0x000fca00078ec0ff */
[----:B------:R-:W-:Y:S01]  /*5160*/  VIADD R10, R0, 0xfff00000 ;  /* 0xfff00000000a7836 */ /* 0x000fe20000000000 */
[----:B------:R-:W-:-:S07]  /*5170*/  MOV R0, 0x5190 ;  /* 0x0000519000007802 */ /* 0x000fce0000000f00 */
[----:B------:R-:W-:Y:S05]  /*5180*/  CALL.REL.NOINC `($__internal_0_$__cuda_sm20_dblrcp_rn_slowpath_v3) ;  /* 0x0000011800cc7944 */ /* 0x000fea0003c00000 */
.L_x_97:
[----:B------:R-:W0:Y:S02]  /*5190*/  LDC.64 R2, c[0x0][0x3a0] ;  /* 0x0000e800ff027b82 */ /* 0x000e240000000a00 */
[----:B0-----:R0:W2:Y:S01]  /*51a0*/  LDG.E R7, desc[UR6][R2.64] ;  /* 0x0000000602077981 */ /* 0x0010a2000c1e1900 */
[----:B------:R-:W-:Y:S01]  /*51b0*/  MOV R10, 0x1 ;  /* 0x00000001000a7802 */ /* 0x000fe20000000f00 */
[----:B0-----:R-:W-:Y:S08]  /*51c0*/  F2F.F32.F64 R3, R12 ;  /* 0x0000000c00037310 */ /* 0x001ff00000301000 */
[----:B--2---:R-:W0:Y:S08]  /*51d0*/  I2F.F64 R20, R7 ;  /* 0x0000000700147312 */ /* 0x004e300000201c00 */
[----:B0-----:R-:W0:Y:S02]  /*51e0*/  MUFU.RCP64H R11, R21 ;  /* 0x00000015000b7308 */ /* 0x001e240000001800 */
[----:B0-----:R-:W-:-:S08]  /*51f0*/  DFMA R14, -R20, R10, 1 ;  /* 0x3ff00000140e742b */ /* 0x001fd0000000010a */
[----:B------:R-:W-:-:S08]  /*5200*/  DFMA R14, R14, R14, R14 ;  /* 0x0000000e0e0e722b */ /* 0x000fd0000000000e */
[----:B------:R-:W-:-:S08]  /*5210*/  DFMA R14, R10, R14, R10 ;  /* 0x0000000e0a0e722b */ /* 0x000fd0000000000a */
[----:B------:R-:W-:-:S08]  /*5220*/  DFMA R10, -R20, R14, 1 ;  /* 0x3ff00000140a742b */ /* 0x000fd0000000010e */
[----:B------:R-:W-:-:S08]  /*5230*/  DFMA R10, R14, R10, R14 ;  /* 0x0000000a0e0a722b */ /* 0x000fd0000000000e */
[----:B------:R-:W-:-:S08]  /*5240*/  DMUL R24, R10, 2 ;  /* 0x400000000a187828 */ /* 0x000fd00000000000 */
[----:B------:R-:W-:-:S08]  /*5250*/  DFMA R14, -R20, R24, 2 ;  /* 0x40000000140e742b */ /* 0x000fd00000000118 */
[----:B------:R-:W-:-:S10]  /*5260*/  DFMA R24, R10, R14, R24 ;  /* 0x0000000e0a18722b */ /* 0x000fd40000000018 */
[----:B------:R-:W-:-:S05]  /*5270*/  FFMA R0, RZ, R21, R25 ;  /* 0x00000015ff007223 */ /* 0x000fca0000000019 */
[----:B------:R-:W-:-:S13]  /*5280*/  FSETP.GT.AND P0, PT, |R0|, 1.469367938527859385e-39, PT ;  /* 0x001000000000780b */ /* 0x000fda0003f04200 */
[----:B------:R-:W-:Y:S05]  /*5290*/  @P0 BRA `(.L_x_98) ;  /* 0x0000000000100947 */ /* 0x000fea0003800000 */
[----:B------:R-:W-:Y:S01]  /*52a0*/  IMAD.MOV.U32 R18, RZ, RZ, RZ ;  /* 0x000000ffff127224 */ /* 0x000fe200078e00ff */
[----:B------:R-:W-:Y:S02]  /*52b0*/  MOV R19, 0x40000000 ;  /* 0x4000000000137802 */ /* 0x000fe40000000f00 */
[----:B------:R-:W-:-:S07]  /*52c0*/  MOV R0, 0x52e0 ;  /* 0x000052e000007802 */ /* 0x000fce0000000f00 */
[----:B------:R-:W-:Y:S05]  /*52d0*/  CALL.REL.NOINC `($__internal_1_$__cuda_sm20_div_rn_f64_full) ;  /* 0x0000011c00207944 */ /* 0x000fea0003c00000 */
.L_x_98:
[----:B------:R-:W-:Y:S01]  /*52e0*/  FMUL R11, R3, 3.1415920257568359375 ;  /* 0x40490fd8030b7820 */ /* 0x000fe20000400000 */
[----:B------:R-:W-:Y:S01]  /*52f0*/  FADD R0, -R5, 1.5707960128784179688 ;  /* 0x3fc90fd805007421 */ /* 0x000fe20000000100 */
[----:B------:R0:W1:Y:S01]  /*5300*/  F2F.F32.F64 R6, R24 ;  /* 0x0000001800067310 */ /* 0x0000620000301000 */
[----:B------:R-:W-:Y:S07]  /*5310*/  BSSY.RECONVERGENT B2, `(.L_x_99) ;  /* 0x000000d000027945 */ /* 0x000fee0003800200 */
[----:B------:R-:W2:Y:S08]  /*5320*/  MUFU.RCP R2, R11 ;  /* 0x0000000b00027308 */ /* 0x000eb00000001000 */
[----:B------:R-:W3:Y:S01]  /*5330*/  FCHK P0, R0, R11 ;  /* 0x0000000b00007302 */ /* 0x000ee20000000000 */
[----:B--2---:R-:W-:-:S04]  /*5340*/  FFMA R3, -R11, R2, 1 ;  /* 0x3f8000000b037423 */ /* 0x004fc80000000102 */
[----:B------:R-:W-:-:S04]  /*5350*/  FFMA R3, R2, R3, R2 ;  /* 0x0000000302037223 */ /* 0x000fc80000000002 */
[----:B------:R-:W-:-:S04]  /*5360*/  FFMA R2, R0, R3, RZ ;  /* 0x0000000300027223 */ /* 0x000fc800000000ff */
[----:B------:R-:W-:-:S04]  /*5370*/  FFMA R4, -R11, R2, R0 ;  /* 0x000000020b047223 */ /* 0x000fc80000000100 */
[----:B------:R-:W-:Y:S01]  /*5380*/  FFMA R2, R3, R4, R2 ;  /* 0x0000000403027223 */ /* 0x000fe20000000002 */
[----:B01-3--:R-:W-:Y:S06]  /*5390*/  @!P0 BRA `(.L_x_100) ;  /* 0x0000000000108947 */ /* 0x00bfec0003800000 */
[----:B------:R-:W-:Y:S01]  /*53a0*/  IMAD.MOV.U32 R3, RZ, RZ, R11 ;  /* 0x000000ffff037224 */ /* 0x000fe200078e000b */
[----:B------:R-:W-:-:S07]  /*53b0*/  MOV R44, 0x53d0 ;  /* 0x000053d0002c7802 */ /* 0x000fce0000000f00 */
[----:B------:R-:W-:Y:S05]  /*53c0*/  CALL.REL.NOINC `($__internal_3_$__cuda_sm3x_div_rn_noftz_f32_slowpath) ;  /* 0x0000012000a87944 */ /* 0x000fea0003c00000 */
[----:B------:R-:W-:-:S07]  /*53d0*/  MOV R2, R0 ;  /* 0x0000000000027202 */ /* 0x000fce0000000f00 */
.L_x_100:
[----:B------:R-:W-:Y:S05]  /*53e0*/  BSYNC.RECONVERGENT B2 ;  /* 0x0000000000027941 */ /* 0x000fea0003800200 */
.L_x_99:
[----:B------:R-:W-:Y:S01]  /*53f0*/  FMUL R10, R6, 3.1415920257568359375 ;  /* 0x40490fd8060a7820 */ /* 0x000fe20000400000 */
[----:B------:R-:W-:Y:S01]  /*5400*/  BSSY.RECONVERGENT B2, `(.L_x_101) ;  /* 0x000000e000027945 */ /* 0x000fe20003800200 */
[----:B------:R-:W-:Y:S08]  /*5410*/  F2I.TRUNC.NTZ R6, R2 ;  /* 0x0000000200067305 */ /* 0x000ff0000020f100 */
[----:B------:R-:W0:Y:S08]  /*5420*/  MUFU.RCP R0, R10 ;  /* 0x0000000a00007308 */ /* 0x000e300000001000 */
[----:B------:R-:W1:Y:S01]  /*5430*/  FCHK P0, R9, R10 ;  /* 0x0000000a09007302 */ /* 0x000e620000000000 */
[----:B0-----:R-:W-:-:S04]  /*5440*/  FFMA R3, -R10, R0, 1 ;  /* 0x3f8000000a037423 */ /* 0x001fc80000000100 */
[----:B------:R-:W-:-:S04]  /*5450*/  FFMA R0, R0, R3, R0 ;  /* 0x0000000300007223 */ /* 0x000fc80000000000 */
[----:B------:R-:W-:-:S04]  /*5460*/  FFMA R3, R0, R9, RZ ;  /* 0x0000000900037223 */ /* 0x000fc800000000ff */
[----:B------:R-:W-:-:S04]  /*5470*/  FFMA R4, -R10, R3, R9 ;  /* 0x000000030a047223 */ /* 0x000fc80000000109 */
[----:B------:R-:W-:Y:S01]  /*5480*/  FFMA R0, R0, R4, R3 ;  /* 0x0000000400007223 */ /* 0x000fe20000000003 */
[----:B-1----:R-:W-:Y:S06]  /*5490*/  @!P0 BRA `(.L_x_102) ;  /* 0x0000000000108947 */ /* 0x002fec0003800000 */
[----:B------:R-:W-:Y:S01]  /*54a0*/  IMAD.MOV.U32 R0, RZ, RZ, R9 ;  /* 0x000000ffff007224 */ /* 0x000fe200078e0009 */
[----:B------:R-:W-:Y:S02]  /*54b0*/  MOV R3, R10 ;  /* 0x0000000a00037202 */ /* 0x000fe40000000f00 */
[----:B------:R-:W-:-:S07]  /*54c0*/  MOV R44, 0x54e0 ;  /* 0x000054e0002c7802 */ /* 0x000fce0000000f00 */
[----:B------:R-:W-:Y:S05]  /*54d0*/  CALL.REL.NOINC `($__internal_3_$__cuda_sm3x_div_rn_noftz_f32_slowpath) ;  /* 0x0000012000647944 */ /* 0x000fea0003c00000 */
.L_x_102:
[----:B------:R-:W-:Y:S05]  /*54e0*/  BSYNC.RECONVERGENT B2 ;  /* 0x0000000000027941 */ /* 0x000fea0003800200 */
.L_x_101:
[----:B------:R-:W0:Y:S01]  /*54f0*/  LDC.64 R2, c[0x0][0x380] ;  /* 0x0000e000ff027b82 */ /* 0x000e220000000a00 */
[----:B------:R-:W1:Y:S02]  /*5500*/  F2I.TRUNC.NTZ R0, R0 ;  /* 0x0000000000007305 */ /* 0x000e64000020f100 */
[----:B-1----:R-:W-:-:S04]  /*5510*/  IMAD R7, R7, R6, R0 ;  /* 0x0000000607077224 */ /* 0x002fc800078e0200 */
[----:B0-----:R-:W-:-:S05]  /*5520*/  IMAD.WIDE R2, R7, 0x2, R2 ;  /* 0x0000000207027825 */ /* 0x001fca00078e0202 */
[----:B------:R-:W2:Y:S02]  /*5530*/  LDG.E.U16 R9, desc[UR6][R2.64] ;  /* 0x0000000602097981 */ /* 0x000ea4000c1e1500 */
[----:B--2---:R-:W-:-:S04]  /*5540*/  PRMT R4, R9, 0x9910, RZ ;  /* 0x0000991009047816 */ /* 0x004fc800000000ff */
[----:B------:R-:W-:-:S13]  /*5550*/  ISETP.NE.AND P0, PT, R4, -0x1, PT ;  /* 0xffffffff0400780c */ /* 0x000fda0003f05270 */
[----:B------:R-:W0:Y:S01]  /*5560*/  @!P0 LDC.64 R4, c[0x0][0x390] ;  /* 0x0000e400ff048b82 */ /* 0x000e220000000a00 */
[----:B------:R-:W-:Y:S02]  /*5570*/  @!P0 IMAD.MOV.U32 R7, RZ, RZ, -0x40800000 ;  /* 0xbf800000ff078424 */ /* 0x000fe400078e00ff */
[----:B0-----:R-:W-:-:S05]  /*5580*/  @!P0 IMAD.WIDE R4, R26, 0x4, R4 ;  /* 0x000000041a048825 */ /* 0x001fca00078e0204 */
[----:B------:R0:W-:Y:S01]  /*5590*/  @!P0 STG.E desc[UR6][R4.64], R7 ;  /* 0x0000000704008986 */ /* 0x0001e2000c101906 */
[----:B------:R-:W-:Y:S05]  /*55a0*/  @!P0 EXIT ;  /* 0x000000000000894d */ /* 0x000fea0003800000 */
[----:B------:R-:W1:Y:S01]  /*55b0*/  LDCU.64 UR12, c[0x0][0x388] ;  /* 0x00007100ff0c77ac */ /* 0x000e620008000a00 */
[----:B0-----:R-:W-:Y:S02]  /*55c0*/  SHF.R.S32.HI R5, RZ, 0x1f, R26 ;  /* 0x0000001fff057819 */ /* 0x001fe4000001141a */
[----:B-1----:R-:W-:-:S04]  /*55d0*/  IADD3 R6, P0, PT, R26, UR12, RZ ;  /* 0x0000000c1a067c10 */ /* 0x002fc8000ff1e0ff */
[----:B------:R-:W-:-:S05]  /*55e0*/  IADD3.X R7, PT, PT, R5, UR13, RZ, P0, !PT ;  /* 0x0000000d05077c10 */ /* 0x000fca00087fe4ff */
[----:B------:R-:W2:Y:S01]  /*55f0*/  LDG.E.U8 R6, desc[UR6][R6.64] ;  /* 0x0000000606067981 */ /* 0x000ea2000c1e1100 */
[----:B------:R-:W0:Y:S02]  /*5600*/  I2F.F64.U16 R2, R9 ;  /* 0x0000000900027312 */ /* 0x000e240000101800 */
[----:B0-----:R-:W-:-:S10]  /*5610*/  DMUL R2, R2, 0.001953125 ;  /* 0x3f60000002027828 */ /* 0x001fd40000000000 */
[----:B------:R0:W1:Y:S01]  /*5620*/  F2F.F32.F64 R3, R2 ;  /* 0x0000000200037310 */ /* 0x0000620000301000 */
[----:B--2---:R-:W-:-:S13]  /*5630*/  ISETP.NE.AND P0, PT, R6, RZ, PT ;  /* 0x000000ff0600720c */ /* 0x004fda0003f05270 */
[----:B01----:R-:W-:Y:S05]  /*5640*/  @!P0 BRA `(.L_x_103) ;  /* 0x0000000000248947 */ /* 0x003fea0003800000 */
[----:B------:R-:W0:Y:S01]  /*5650*/  LDC.64 R2, c[0x0][0x390] ;  /* 0x0000e400ff027b82 */ /* 0x000e220000000a00 */
[----:B------:R-:W1:Y:S01]  /*5660*/  LDCU.64 UR12, c[0x0][0x398] ;  /* 0x00007300ff0c77ac */ /* 0x000e620008000a00 */
[----:B------:R-:W-:Y:S02]  /*5670*/  MOV R0, 0x1 ;  /* 0x0000000100007802 */ /* 0x000fe40000000f00 */
[----:B-1----:R-:W-:-:S04]  /*5680*/  IADD3 R4, P0, PT, R26, UR12, RZ ;  /* 0x0000000c1a047c10 */ /* 0x002fc8000ff1e0ff */
[----:B------:R-:W-:Y:S01]  /*5690*/  IADD3.X R5, PT, PT, R5, UR13, RZ, P0, !PT ;  /* 0x0000000d05057c10 */ /* 0x000fe200087fe4ff */
[----:B0-----:R-:W-:-:S05]  /*56a0*/  IMAD.WIDE R2, R26, 0x4, R2 ;  /* 0x000000041a027825 */ /* 0x001fca00078e0202 */
[----:B------:R-:W-:Y:S04]  /*56b0*/  STG.E desc[UR6][R2.64], RZ ;  /* 0x000000ff02007986 */ /* 0x000fe8000c101906 */
[----:B------:R-:W-:Y:S01]  /*56c0*/  STG.E.U8 desc[UR6][R4.64], R0 ;  /* 0x0000000004007986 */ /* 0x000fe2000c101106 */
[----:B------:R-:W-:Y:S05]  /*56d0*/  EXIT ;  /* 0x000000000000794d */ /* 0x000fea0003800000 */
.L_x_103:
[----:B------:R-:W-:Y:S01]  /*56e0*/  FMNMX.NAN R3, R3, 30, PT ;  /* 0x41f0000003037809 */ /* 0x000fe20003820000 */
[----:B------:R-:W-:Y:S01]  /*56f0*/  UMOV UR12, 0xd2f1a9fc ;  /* 0xd2f1a9fc000c7882 */ /* 0x000fe20000000000 */
[----:B------:R-:W-:Y:S01]  /*5700*/  UMOV UR13, 0x3f50624d ;  /* 0x3f50624d000d7882 */ /* 0x000fe20000000000 */
[----:B------:R-:W-:Y:S02]  /*5710*/  BSSY.RECONVERGENT B2, `(.L_x_104) ;  /* 0x0000010000027945 */ /* 0x000fe40003800200 */
[----:B------:R-:W-:-:S04]  /*5720*/  FADD R0, R3, -R8 ;  /* 0x8000000803007221 */ /* 0x000fc80000000000 */
[----:B------:R-:W0:Y:S08]  /*5730*/  MUFU.RCP R7, |R0| ;  /* 0x4000000000077308 */ /* 0x000e300000001000 */
[----:B------:R-:W1:Y:S08]  /*5740*/  F2F.F64.F32 R2, |R0| ;  /* 0x4000000000027310 */ /* 0x000e700000201800 */
[----:B------:R-:W2:Y:S01]  /*5750*/  FCHK P0, R0, |R0| ;  /* 0x4000000000007302 */ /* 0x000ea20000000000 */
[----:B0-----:R-:W-:-:S04]  /*5760*/  FFMA R4, -|R0|, R7, 1 ;  /* 0x3f80000000047423 */ /* 0x001fc80000000307 */
[----:B------:R-:W-:Y:S01]  /*5770*/  FFMA R7, R7, R4, R7 ;  /* 0x0000000407077223 */ /* 0x000fe20000000007 */
[----:B-1----:R-:W-:-:S03]  /*5780*/  DSETP.GEU.AND P2, PT, R2, UR12, PT ;  /* 0x0000000c02007e2a */ /* 0x002fc6000bf4e000 */
[----:B------:R-:W-:-:S04]  /*5790*/  FFMA R4, R0, R7, RZ ;  /* 0x0000000700047223 */ /* 0x000fc800000000ff */
[----:B------:R-:W-:-:S04]  /*57a0*/  FFMA R2, -|R0|, R4, R0 ;  /* 0x0000000400027223 */ /* 0x000fc80000000300 */
[----:B------:R-:W-:Y:S01]  /*57b0*/  FFMA R37, R7, R2, R4 ;  /* 0x0000000207257223 */ /* 0x000fe20000000004 */
[----:B--2---:R-:W-:Y:S06]  /*57c0*/  @!P0 BRA `(.L_x_105) ;  /* 0x0000000000108947 */ /* 0x004fec0003800000 */
[----:B------:R-:W-:Y:S01]  /*57d0*/  FADD R3, |R0|, -RZ ;  /* 0x800000ff00037221 */ /* 0x000fe20000000200 */
[----:B------:R-:W-:-:S07]  /*57e0*/  MOV R44, 0x5800 ;  /* 0x00005800002c7802 */ /* 0x000fce0000000f00 */
[----:B------:R-:W-:Y:S05]  /*57f0*/  CALL.REL.NOINC `($__internal_3_$__cuda_sm3x_div_rn_noftz_f32_slowpath) ;  /* 0x0000011c009c7944 */ /* 0x000fea0003c00000 */
[----:B------:R-:W-:-:S07]  /*5800*/  IMAD.MOV.U32 R37, RZ, RZ, R0 ;  /* 0x000000ffff257224 */ /* 0x000fce00078e0000 */
.L_x_105:
[----:B------:R-:W-:Y:S05]  /*5810*/  BSYNC.RECONVERGENT B2 ;  /* 0x0000000000027941 */ /* 0x000fea0003800200 */
.L_x_104:
[----:B------:R-:W0:Y:S01]  /*5820*/  LDC.64 R2, c[0x0][0x390] ;  /* 0x0000e400ff027b82 */ /* 0x000e220000000a00 */
[----:B------:R-:W1:Y:S01]  /*5830*/  LDCU.64 UR12, c[0x0][0x398] ;  /* 0x00007300ff0c77ac */ /* 0x000e620008000a00 */
[----:B------:R-:W-:Y:S01]  /*5840*/  FSEL R37, R37, -1, P2 ;  /* 0xbf80000025257808 */ /* 0x000fe20001000000 */
[----:B------:R-:W-:Y:S01]  /*5850*/  IMAD.MOV.U32 R21, RZ, RZ, 0x1 ;  /* 0x00000001ff157424 */ /* 0x000fe200078e00ff */
[----:B------:R-:W-:Y:S01]  /*5860*/  IADD3 R22, PT, PT, R39, R38, RZ ;  /* 0x0000002627167210 */ /* 0x000fe20007ffe0ff */
[----:B------:R-:W-:Y:S01]  /*5870*/  BSSY.RECONVERGENT B4, `(.L_x_106) ;  /* 0x000017c000047945 */ /* 0x000fe20003800200 */
[----:B------:R-:W-:Y:S02]  /*5880*/  FSETP.GT.AND P0, PT, R37, RZ, PT ;  /* 0x000000ff2500720b */ /* 0x000fe40003f04000 */
[----:B------:R-:W-:Y:S02]  /*5890*/  VIADDMNMX R24, R38, -R39, RZ, !PT ;  /* 0x8000002726187246 */ /* 0x000fe400078001ff */
[----:B------:R-:W-:-:S02]  /*58a0*/  VIADDMNMX R21, R22, R21, UR5, PT ;  /* 0x0000000516157e46 */ /* 0x000fc4000b800115 */
[----:B------:R-:W-:Y:S02]  /*58b0*/  VIADDMNMX R29, R40, -R39, RZ, !PT ;  /* 0x80000027281d7246 */ /* 0x000fe400078001ff */
[----:B------:R-:W-:Y:S02]  /*58c0*/  MOV R0, RZ ;  /* 0x000000ff00007202 */ /* 0x000fe40000000f00 */
[----:B-1----:R-:W-:-:S04]  /*58d0*/  IADD3 R4, P1, PT, R26, UR12, RZ ;  /* 0x0000000c1a047c10 */ /* 0x002fc8000ff3e0ff */
[----:B------:R-:W-:Y:S01]  /*58e0*/  IADD3.X R5, PT, PT, R5, UR13, RZ, P1, !PT ;  /* 0x0000000d05057c10 */ /* 0x000fe20008ffe4ff */
[----:B0-----:R-:W-:Y:S01]  /*58f0*/  IMAD.WIDE R26, R26, 0x4, R2 ;  /* 0x000000041a1a7825 */ /* 0x001fe200078e0202 */
[----:B------:R-:W-:Y:S02]  /*5900*/  SEL R3, RZ, 0x2, P0 ;  /* 0x00000002ff037807 */ /* 0x000fe40000000000 */
[----:B------:R-:W-:Y:S02]  /*5910*/  ISETP.GE.AND P0, PT, R24, R21, PT ;  /* 0x000000151800720c */ /* 0x000fe40003f06270 */
[----:B------:R0:W-:Y:S04]  /*5920*/  STG.E desc[UR6][R26.64], R37 ;  /* 0x000000251a007986 */ /* 0x0001e8000c101906 */
[----:B------:R0:W-:Y:S07]  /*5930*/  STG.E.U8 desc[UR6][R4.64], R3 ;  /* 0x0000000304007986 */ /* 0x0001ee000c101106 */
[----:B------:R-:W-:Y:S05]  /*5940*/  @P0 BRA `(.L_x_107) ;  /* 0x0000001400b80947 */ /* 0x000fea0003800000 */
[C---:B------:R-:W-:Y:S01]  /*5950*/  VIADDMNMX R19, R42.reuse, -R39, RZ, !PT ;  /* 0x800000272a137246 */ /* 0x040fe200078001ff */
[----:B------:R-:W-:Y:S01]  /*5960*/  IMAD.MOV.U32 R0, RZ, RZ, RZ ;  /* 0x000000ffff007224 */ /* 0x000fe200078e00ff */
[----:B0-----:R-:W-:Y:S02]  /*5970*/  VIMNMX R4, PT, PT, R39, R42, PT ;  /* 0x0000002a27047248 */ /* 0x001fe40003fe0100 */
[C---:B------:R-:W-:Y:S01]  /*5980*/  IADD3 R11, PT, PT, R19.reuse, 0x2, RZ ;  /* 0x00000002130b7810 */ /* 0x040fe20007ffe0ff */
[----:B------:R-:W-:Y:S01]  /*5990*/  VIADD R15, R19, 0x1 ;  /* 0x00000001130f7836 */ /* 0x000fe20000000000 */
[----:B------:R-:W-:Y:S01]  /*59a0*/  VIMNMX R2, PT, PT, R39, R40, PT ;  /* 0x0000002827027248 */ /* 0x000fe20003fe0100 */
[C---:B------:R-:W-:Y:S01]  /*59b0*/  IMAD R10, R19.reuse, UR8, R29 ;  /* 0x00000008130a7c24 */ /* 0x040fe2000f8e021d */
[----:B------:R-:W-:Y:S01]  /*59c0*/  IABS R17, R4 ;  /* 0x0000000400117213 */ /* 0x000fe20000000000 */
[C---:B------:R-:W-:Y:S01]  /*59d0*/  IMAD.IADD R4, R42.reuse, 0x1, -R11 ;  /* 0x000000012a047824 */ /* 0x040fe200078e0a0b */
[----:B------:R-:W-:Y:S01]  /*59e0*/  IABS R14, R2 ;  /* 0x00000002000e7213 */ /* 0x000fe20000000000 */
[----:B------:R-:W-:Y:S01]  /*59f0*/  VIADD R8, R19, 0x3 ;  /* 0x0000000313087836 */ /* 0x000fe20000000000 */
[----:B------:R-:W-:Y:S01]  /*5a00*/  IADD3 R2, PT, PT, R42, -R15, RZ ;  /* 0x8000000f2a027210 */ /* 0x000fe20007ffe0ff */
[----:B------:R-:W-:Y:S01]  /*5a10*/  IMAD R10, R10, UR5, RZ ;  /* 0x000000050a0a7c24 */ /* 0x000fe2000f8e02ff */
[----:B------:R-:W-:-:S02]  /*5a20*/  IADD3 R16, PT, PT, R39, 0x1, R42 ;  /* 0x0000000127107810 */ /* 0x000fc40007ffe02a */
[----:B------:R-:W-:Y:S02]  /*5a30*/  IABS R13, R2 ;  /* 0x00000002000d7213 */ /* 0x000fe40000000000 */
[----:B------:R-:W-:Y:S02]  /*5a40*/  IABS R9, R4 ;  /* 0x0000000400097213 */ /* 0x000fe40000000000 */
[----:B------:R-:W-:Y:S02]  /*5a50*/  VIMNMX R16, PT, PT, R16, UR9, PT ;  /* 0x0000000910107c48 */ /* 0x000fe4000bfe0100 */
[----:B------:R-:W-:Y:S02]  /*5a60*/  I2FP.F32.S32 R14, R14 ;  /* 0x0000000e000e7245 */ /* 0x000fe40000201400 */
[----:B------:R-:W-:Y:S01]  /*5a70*/  I2FP.F32.S32 R17, R17 ;  /* 0x0000001100117245 */ /* 0x000fe20000201400 */
[----:B------:R-:W-:Y:S01]  /*5a80*/  IMAD.IADD R7, R19, 0x1, -R16 ;  /* 0x0000000113077824 */ /* 0x000fe200078e0a10 */
[----:B------:R-:W-:Y:S01]  /*5a90*/  I2FP.F32.S32 R13, R13 ;  /* 0x0000000d000d7245 */ /* 0x000fe20000201400 */
[----:B------:R-:W-:Y:S01]  /*5aa0*/  FMUL R14, R14, R14 ;  /* 0x0000000e0e0e7220 */ /* 0x000fe20000400000 */
[----:B------:R-:W-:Y:S01]  /*5ab0*/  I2FP.F32.S32 R9, R9 ;  /* 0x0000000900097245 */ /* 0x000fe20000201400 */
[----:B------:R-:W-:Y:S01]  /*5ac0*/  FMUL R17, R17, R17 ;  /* 0x0000001111117220 */ /* 0x000fe20000400000 */
[----:B------:R-:W-:Y:S01]  /*5ad0*/  IADD3 R12, PT, PT, -R19, R16, RZ ;  /* 0x00000010130c7210 */ /* 0x000fe20007ffe1ff */
[----:B------:R-:W-:Y:S01]  /*5ae0*/  FMUL R13, R13, R13 ;  /* 0x0000000d0d0d7220 */ /* 0x000fe20000400000 */
[----:B------:R-:W-:Y:S01]  /*5af0*/  I2FP.F32.S32 R3, R39 ;  /* 0x0000002700037245 */ /* 0x000fe20000201400 */
[----:B------:R-:W-:Y:S01]  /*5b00*/  FMUL R9, R9, R9 ;  /* 0x0000000909097220 */ /* 0x000fe20000400000 */
[----:B------:R-:W-:-:S02]  /*5b10*/  MOV R25, R24 ;  /* 0x0000001800197202 */ /* 0x000fc40000000f00 */
[----:B------:R-:W-:-:S07]  /*5b20*/  LOP3.LUT R12, R12, 0x3, RZ, 0xc0, !PT ;  /* 0x000000030c0c7812 */ /* 0x000fce00078ec0ff */
.L_x_160:
[----:B------:R-:W-:Y:S01]  /*5b30*/  ISETP.GE.AND P0, PT, R19, R16, PT ;  /* 0x000000101300720c */ /* 0x000fe20003f06270 */
[----:B------:R-:W-:-:S12]  /*5b40*/  BSSY.RECONVERGENT B3, `(.L_x_108) ;  /* 0x000014b000037945 */ /* 0x000fd80003800200 */
[----:B01----:R-:W-:Y:S05]  /*5b50*/  @P0 BRA `(.L_x_109) ;  /* 0x0000001400240947 */ /* 0x003fea0003800000 */
[----:B------:R-:W-:Y:S01]  /*5b60*/  ISETP.NE.AND P0, PT, R12, RZ, PT ;  /* 0x000000ff0c00720c */ /* 0x000fe20003f05270 */
[----:B------:R-:W-:Y:S01]  /*5b70*/  BSSY.RECONVERGENT B2, `(.L_x_110) ;  /* 0x000008c000027945 */ /* 0x000fe20003800200 */
[----:B------:R-:W-:Y:S01]  /*5b80*/  IADD3 R2, PT, PT, R38, -R25, RZ ;  /* 0x8000001926027210 */ /* 0x000fe20007ffe0ff */
[----:B------:R-:W-:-:S03]  /*5b90*/  IMAD.MOV.U32 R23, RZ, RZ, R19 ;  /* 0x000000ffff177224 */ /* 0x000fc600078e0013 */
[----:B------:R-:W-:-:S04]  /*5ba0*/  IABS R5, R2 ;  /* 0x0000000200057213 */ /* 0x000fc80000000000 */
[----:B------:R-:W-:-:S05]  /*5bb0*/  I2FP.F32.S32 R5, R5 ;  /* 0x0000000500057245 */ /* 0x000fca0000201400 */
[----:B------:R-:W-:Y:S01]  /*5bc0*/  FFMA R6, R5, R5, R14 ;  /* 0x0000000505067223 */ /* 0x000fe2000000000e */
[----:B------:R-:W-:Y:S06]  /*5bd0*/  @!P0 BRA `(.L_x_111) ;  /* 0x0000000800148947 */ /* 0x000fec0003800000 */
[----:B------:R-:W0:Y:S01]  /*5be0*/  LDCU.64 UR12, c[0x0][0x388] ;  /* 0x00007100ff0c77ac */ /* 0x000e220008000a00 */
[----:B------:R-:W-:-:S04]  /*5bf0*/  IADD3 R5, PT, PT, R10, R25, RZ ;  /* 0x000000190a057210 */ /* 0x000fc80007ffe0ff */
[----:B0-----:R-:W-:-:S04]  /*5c00*/  IADD3 R30, P0, PT, R5, UR12, RZ ;  /* 0x0000000c051e7c10 */ /* 0x001fc8000ff1e0ff */
[----:B------:R-:W-:-:S05]  /*5c10*/  LEA.HI.X.SX32 R31, R5, UR13, 0x1, P0 ;  /* 0x0000000d051f7c11 */ /* 0x000fca00080f0eff */
[----:B------:R-:W2:Y:S01]  /*5c20*/  LDG.E.U8 R30, desc[UR6][R30.64] ;  /* 0x000000061e1e7981 */ /* 0x000ea2000c1e1100 */
[----:B------:R-:W-:Y:S01]  /*5c30*/  BSSY.RECONVERGENT B5, `(.L_x_112) ;  /* 0x0000024000057945 */ /* 0x000fe20003800200 */
[----:B--2---:R-:W-:-:S13]  /*5c40*/  ISETP.NE.AND P0, PT, R30, RZ, PT ;  /* 0x000000ff1e00720c */ /* 0x004fda0003f05270 */
[----:B------:R-:W-:Y:S05]  /*5c50*/  @!P0 BRA `(.L_x_113) ;  /* 0x0000000000848947 */ /* 0x000fea0003800000 */
[----:B------:R-:W-:Y:S01]  /*5c60*/  FADD R0, R17, R6 ;  /* 0x0000000611007221 */ /* 0x000fe20000000000 */
[----:B------:R-:W-:Y:S03]  /*5c70*/  BSSY.RECONVERGENT B0, `(.L_x_114) ;  /* 0x000000d000007945 */ /* 0x000fe60003800200 */
        /* <DEDUP_REMOVED lines=8> */
.L_x_115:
[----:B------:R-:W-:Y:S01]  /*5d00*/  FMUL.FTZ R41, R0, R23 ;  /* 0x0000001700297220 */ /* 0x000fe20000410000 */
[----:B------:R-:W-:-:S03]  /*5d10*/  FMUL.FTZ R2, R23, 0.5 ;  /* 0x3f00000017027820 */ /* 0x000fc60000410000 */
[----:B------:R-:W-:-:S04]  /*5d20*/  FFMA R0, -R41, R41, R0 ;  /* 0x0000002929007223 */ /* 0x000fc80000000100 */
[----:B------:R-:W-:-:S07]  /*5d30*/  FFMA R41, R0, R2, R41 ;  /* 0x0000000200297223 */ /* 0x000fce0000000029 */
.L_x_116:
[----:B------:R-:W-:Y:S05]  /*5d40*/  BSYNC.RECONVERGENT B0 ;  /* 0x0000000000007941 */ /* 0x000fea0003800200 */
.L_x_114:
[----:B------:R-:W0:Y:S01]  /*5d50*/  MUFU.RCP R0, R3 ;  /* 0x0000000300007308 */ /* 0x000e220000001000 */
[----:B------:R-:W-:Y:S07]  /*5d60*/  BSSY.RECONVERGENT B6, `(.L_x_117) ;  /* 0x000000b000067945 */ /* 0x000fee0003800200 */
        /* <DEDUP_REMOVED lines=8> */
[----:B------:R-:W-:-:S07]  /*5df0*/  MOV R44, 0x5e10 ;  /* 0x00005e10002c7802 */ /* 0x000fce0000000f00 */
[----:B------:R-:W-:Y:S05]  /*5e00*/  CALL.REL.NOINC `($__internal_3_$__cuda_sm3x_div_rn_noftz_f32_slowpath) ;  /* 0x0000011800187944 */ /* 0x000fea0003c00000 */
.L_x_118:
[----:B------:R-:W-:Y:S05]  /*5e10*/  BSYNC.RECONVERGENT B6 ;  /* 0x0000000000067941 */ /* 0x000fea0003800200 */
.L_x_117:
[----:B------:R-:W2:Y:S02]  /*5e20*/  LDG.E R23, desc[UR6][R26.64] ;  /* 0x000000061a177981 */ /* 0x000ea4000c1e1900 */
[----:B--2---:R-:W-:-:S13]  /*5e30*/  FSETP.GEU.AND P0, PT, R0, |R23|, PT ;  /* 0x400000170000720b */ /* 0x004fda0003f0e000 */
[----:B------:R-:W-:Y:S01]  /*5e40*/  @!P0 FMUL R23, R37, R0 ;  /* 0x0000000025178220 */ /* 0x000fe20000400000 */
[----:B------:R-:W-:-:S04]  /*5e50*/  HFMA2 R0, -RZ, RZ, 0, 5.9604644775390625e-08 ;  /* 0x00000001ff007431 */ /* 0x000fc800000001ff */
[----:B------:R0:W-:Y:S03]  /*5e60*/  @!P0 STG.E desc[UR6][R26.64], R23 ;  /* 0x000000171a008986 */ /* 0x0001e6000c101906 */
.L_x_113:
[----:B------:R-:W-:Y:S05]  /*5e70*/  BSYNC.RECONVERGENT B5 ;  /* 0x0000000000057941 */ /* 0x000fea0003800200 */
.L_x_112:
[----:B------:R-:W-:Y:S01]  /*5e80*/  ISETP.NE.AND P0, PT, R12, 0x1, PT ;  /* 0x000000010c00780c */ /* 0x000fe20003f05270 */
[----:B0-----:R-:W-:-:S12]  /*5e90*/  IMAD.MOV.U32 R23, RZ, RZ, R15 ;  /* 0x000000ffff177224 */ /* 0x001fd800078e000f */
[----:B------:R-:W-:Y:S05]  /*5ea0*/  @!P0 BRA `(.L_x_111) ;  /* 0x0000000400608947 */ /* 0x000fea0003800000 */
[----:B------:R-:W0:Y:S01]  /*5eb0*/  LDCU.64 UR12, c[0x0][0x388] ;  /* 0x00007100ff0c77ac */ /* 0x000e220008000a00 */
[----:B------:R-:W-:-:S04]  /*5ec0*/  IADD3 R5, PT, PT, R5, UR10, RZ ;  /* 0x0000000a05057c10 */ /* 0x000fc8000fffe0ff */
        /* <DEDUP_REMOVED lines=16> */
.L_x_122:
[----:B------:R-:W-:Y:S01]  /*5fd0*/  FMUL.FTZ R41, R0, R23 ;  /* 0x0000001700297220 */ /* 0x000fe20000410000 */
[----:B------:R-:W-:-:S03]  /*5fe0*/  FMUL.FTZ R2, R23, 0.5 ;  /* 0x3f00000017027820 */ /* 0x000fc60000410000 */
[----:B------:R-:W-:-:S04]  /*5ff0*/  FFMA R0, -R41, R41, R0 ;  /* 0x0000002929007223 */ /* 0x000fc80000000100 */
[----:B------:R-:W-:-:S07]  /*6000*/  FFMA R41, R0, R2, R41 ;  /* 0x0000000200297223 */ /* 0x000fce0000000029 */
.L_x_123:
[----:B------:R-:W-:Y:S05]  /*6010*/  BSYNC.RECONVERGENT B0 ;  /* 0x0000000000007941 */ /* 0x000fea0003800200 */
.L_x_121:
        /* <DEDUP_REMOVED lines=12> */
.L_x_125:
[----:B------:R-:W-:Y:S05]  /*60e0*/  BSYNC.RECONVERGENT B6 ;  /* 0x0000000000067941 */ /* 0x000fea0003800200 */
.L_x_124:
[----:B------:R-:W2:Y:S02]  /*60f0*/  LDG.E R23, desc[UR6][R26.64] ;  /* 0x000000061a177981 */ /* 0x000ea4000c1e1900 */
[----:B--2---:R-:W-:-:S13]  /*6100*/  FSETP.GEU.AND P0, PT, R0, |R23|, PT ;  /* 0x400000170000720b */ /* 0x004fda0003f0e000 */
[----:B------:R-:W-:Y:S01]  /*6110*/  @!P0 FMUL R23, R37, R0 ;  /* 0x0000000025178220 */ /* 0x000fe20000400000 */
[----:B------:R-:W-:-:S04]  /*6120*/  HFMA2 R0, -RZ, RZ, 0, 5.9604644775390625e-08 ;  /* 0x00000001ff007431 */ /* 0x000fc800000001ff */
[----:B------:R0:W-:Y:S03]  /*6130*/  @!P0 STG.E desc[UR6][R26.64], R23 ;  /* 0x000000171a008986 */ /* 0x0001e6000c101906 */
.L_x_120:
[----:B------:R-:W-:Y:S05]  /*6140*/  BSYNC.RECONVERGENT B5 ;  /* 0x0000000000057941 */ /* 0x000fea0003800200 */
.L_x_119:
        /* <DEDUP_REMOVED lines=8> */
[----:B------:R-:W-:Y:S01]  /*61d0*/  IMAD.MOV.U32 R23, RZ, RZ, R8 ;  /* 0x000000ffff177224 */ /* 0x000fe200078e0008 */
[----:B--2---:R-:W-:-:S13]  /*61e0*/  ISETP.NE.AND P0, PT, R4, RZ, PT ;  /* 0x000000ff0400720c */ /* 0x004fda0003f05270 */
[----:B------:R-:W-:Y:S05]  /*61f0*/  @!P0 BRA `(.L_x_111) ;  /* 0x00000000008c8947 */ /* 0x000fea0003800000 */
[----:B------:R-:W-:Y:S01]  /*6200*/  FADD R0, R9, R6 ;  /* 0x0000000609007221 */ /* 0x000fe20000000000 */
[----:B------:R-:W-:Y:S03]  /*6210*/  BSSY.RECONVERGENT B0, `(.L_x_126) ;  /* 0x000000d000007945 */ /* 0x000fe60003800200 */
[----:B------:R0:W1:Y:S01]  /*6220*/  MUFU.RSQ R5, R0 ;  /* 0x0000000000057308 */ /* 0x0000620000001400 */
[----:B------:R-:W-:-:S04]  /*6230*/  IADD3 R2, PT, PT, R0, -0xd000000, RZ ;  /* 0xf300000000027810 */ /* 0x000fc80007ffe0ff */
[----:B------:R-:W-:-:S13]  /*6240*/  ISETP.GT.U32.AND P0, PT, R2, 0x727fffff, PT ;  /* 0x727fffff0200780c */ /* 0x000fda0003f04070 */
[----:B01----:R-:W-:Y:S05]  /*6250*/  @!P0 BRA `(.L_x_127) ;  /* 0x0000000000108947 */ /* 0x003fea0003800000 */
[----:B------:R-:W-:Y:S01]  /*6260*/  IMAD.MOV.U32 R2, RZ, RZ, R0 ;  /* 0x000000ffff027224 */ /* 0x000fe200078e0000 */
[----:B------:R-:W-:-:S07]  /*6270*/  MOV R0, 0x6290 ;  /* 0x0000629000007802 */ /* 0x000fce0000000f00 */
[----:B------:R-:W-:Y:S05]  /*6280*/  CALL.REL.NOINC `($__internal_2_$__cuda_sm20_sqrt_rn_f32_slowpath) ;  /* 0x0000011000a07944 */ /* 0x000fea0003c00000 */
[----:B------:R-:W-:Y:S05]  /*6290*/  BRA `(.L_x_128) ;  /* 0x0000000000107947 */ /* 0x000fea0003800000 */
.L_x_127:
[----:B------:R-:W-:Y:S01]  /*62a0*/  FMUL.FTZ R41, R0, R5 ;  /* 0x0000000500297220 */ /* 0x000fe20000410000 */
[----:B------:R-:W-:-:S03]  /*62b0*/  FMUL.FTZ R2, R5, 0.5 ;  /* 0x3f00000005027820 */ /* 0x000fc60000410000 */
[----:B------:R-:W-:-:S04]  /*62c0*/  FFMA R0, -R41, R41, R0 ;  /* 0x0000002929007223 */ /* 0x000fc80000000100 */
[----:B------:R-:W-:-:S07]  /*62d0*/  FFMA R41, R0, R2, R41 ;  /* 0x0000000200297223 */ /* 0x000fce0000000029 */
.L_x_128:
[----:B------:R-:W-:Y:S05]  /*62e0*/  BSYNC.RECONVERGENT B0 ;  /* 0x0000000000007941 */ /* 0x000fea0003800200 */
.L_x_126:
        /* <DEDUP_REMOVED lines=9> */
[----:B------:R-:W-:Y:S02]  /*6380*/  MOV R0, R41 ;  /* 0x0000002900007202 */ /* 0x000fe40000000f00 */
[----:B------:R-:W-:-:S07]  /*6390*/  MOV R44, 0x63b0 ;  /* 0x000063b0002c7802 */ /* 0x000fce0000000f00 */
[----:B------:R-:W-:Y:S05]  /*63a0*/  CALL.REL.NOINC `($__internal_3_$__cuda_sm3x_div_rn_noftz_f32_slowpath) ;  /* 0x0000011000b07944 */ /* 0x000fea0003c00000 */
.L_x_130:
[----:B------:R-:W-:Y:S05]  /*63b0*/  BSYNC.RECONVERGENT B5 ;  /* 0x0000000000057941 */ /* 0x000fea0003800200 */
.L_x_129:
[----:B------:R-:W2:Y:S01]  /*63c0*/  LDG.E R5, desc[UR6][R26.64] ;  /* 0x000000061a057981 */ /* 0x000ea2000c1e1900 */
[----:B------:R-:W-:Y:S01]  /*63d0*/  IMAD.MOV.U32 R23, RZ, RZ, R8 ;  /* 0x000000ffff177224 */ /* 0x000fe200078e0008 */
[----:B--2---:R-:W-:-:S13]  /*63e0*/  FSETP.GEU.AND P0, PT, R0, |R5|, PT ;  /* 0x400000050000720b */ /* 0x004fda0003f0e000 */
[----:B------:R-:W-:Y:S01]  /*63f0*/  @!P0 FMUL R5, R37, R0 ;  /* 0x0000000025058220 */ /* 0x000fe20000400000 */
[----:B------:R-:W-:Y:S02]  /*6400*/  HFMA2 R0, -RZ, RZ, 0, 5.9604644775390625e-08 ;  /* 0x00000001ff007431 */ /* 0x000fe400000001ff */
[----:B------:R-:W-:Y:S02]  /*6410*/  @!P0 IMAD.MOV.U32 R23, RZ, RZ, R8 ;  /* 0x000000ffff178224 */ /* 0x000fe400078e0008 */
[----:B------:R0:W-:Y:S05]  /*6420*/  @!P0 STG.E desc[UR6][R26.64], R5 ;  /* 0x000000051a008986 */ /* 0x0001ea000c101906 */
.L_x_111:
[----:B------:R-:W-:Y:S05]  /*6430*/  BSYNC.RECONVERGENT B2 ;  /* 0x0000000000027941 */ /* 0x000fea0003800200 */
.L_x_110:
[----:B------:R-:W-:-:S13]  /*6440*/  ISETP.GT.U32.AND P0, PT, R7, -0x4, PT ;  /* 0xfffffffc0700780c */ /* 0x000fda0003f04070 */
[----:B------:R-:W-:Y:S05]  /*6450*/  @P0 BRA `(.L_x_109) ;  /* 0x0000000800e40947 */ /* 0x000fea0003800000 */
.L_x_159:
[----:B-1----:R-:W1:Y:S01]  /*6460*/  LDCU.64 UR12, c[0x0][0x388] ;  /* 0x00007100ff0c77ac */ /* 0x002e620008000a00 */
[----:B------:R-:W-:-:S04]  /*6470*/  IMAD R2, R23, UR8, R29 ;  /* 0x0000000817027c24 */ /* 0x000fc8000f8e021d */
[----:B0-----:R-:W-:-:S05]  /*6480*/  IMAD R5, R2, UR5, R25 ;  /* 0x0000000502057c24 */ /* 0x001fca000f8e0219 */
[----:B-1----:R-:W-:-:S04]  /*6490*/  IADD3 R30, P0, PT, R5, UR12, RZ ;  /* 0x0000000c051e7c10 */ /* 0x002fc8000ff1e0ff */
[----:B------:R-:W-:-:S05]  /*64a0*/  LEA.HI.X.SX32 R31, R5, UR13, 0x1, P0 ;  /* 0x0000000d051f7c11 */ /* 0x000fca00080f0eff */
[----:B------:R-:W2:Y:S01]  /*64b0*/  LDG.E.U8 R30, desc[UR6][R30.64] ;  /* 0x000000061e1e7981 */ /* 0x000ea2000c1e1100 */
[----:B------:R-:W-:Y:S01]  /*64c0*/  BSSY.RECONVERGENT B2, `(.L_x_131) ;  /* 0x0000027000027945 */ /* 0x000fe20003800200 */
[----:B--2---:R-:W-:-:S13]  /*64d0*/  ISETP.NE.AND P0, PT, R30, RZ, PT ;  /* 0x000000ff1e00720c */ /* 0x004fda0003f05270 */
[----:B------:R-:W-:Y:S05]  /*64e0*/  @!P0 BRA `(.L_x_132) ;  /* 0x0000000000908947 */ /* 0x000fea0003800000 */
[----:B------:R-:W-:Y:S01]  /*64f0*/  IADD3 R0, PT, PT, R42, -R23, RZ ;  /* 0x800000172a007210 */ /* 0x000fe20007ffe0ff */
[----:B------:R-:W-:Y:S03]  /*6500*/  BSSY.RECONVERGENT B0, `(.L_x_133) ;  /* 0x0000010000007945 */ /* 0x000fe60003800200 */
[----:B------:R-:W-:-:S04]  /*6510*/  IABS R31, R0 ;  /* 0x00000000001f7213 */ /* 0x000fc80000000000 */
[----:B------:R-:W-:-:S05]  /*6520*/  I2FP.F32.S32 R31, R31 ;  /* 0x0000001f001f7245 */ /* 0x000fca0000201400 */
[----:B------:R-:W-:-:S04]  /*6530*/  FFMA R0, R31, R31, R6 ;  /* 0x0000001f1f007223 */ /* 0x000fc80000000006 */
        /* <DEDUP_REMOVED lines=8> */
.L_x_134:
[----:B------:R-:W-:Y:S01]  /*65c0*/  FMUL.FTZ R41, R0, R31 ;  /* 0x0000001f00297220 */ /* 0x000fe20000410000 */
[----:B------:R-:W-:-:S03]  /*65d0*/  FMUL.FTZ R2, R31, 0.5 ;  /* 0x3f0000001f027820 */ /* 0x000fc60000410000 */
[----:B------:R-:W-:-:S04]  /*65e0*/  FFMA R0, -R41, R41, R0 ;  /* 0x0000002929007223 */ /* 0x000fc80000000100 */
[----:B------:R-:W-:-:S07]  /*65f0*/  FFMA R41, R0, R2, R41 ;  /* 0x0000000200297223 */ /* 0x000fce0000000029 */
.L_x_135:
[----:B------:R-:W-:Y:S05]  /*6600*/  BSYNC.RECONVERGENT B0 ;  /* 0x0000000000007941 */ /* 0x000fea0003800200 */
.L_x_133:
        /* <DEDUP_REMOVED lines=12> */
.L_x_137:
[----:B------:R-:W-:Y:S05]  /*66d0*/  BSYNC.RECONVERGENT B5 ;  /* 0x0000000000057941 */ /* 0x000fea0003800200 */
.L_x_136:
[----:B------:R-:W2:Y:S02]  /*66e0*/  LDG.E R31, desc[UR6][R26.64] ;  /* 0x000000061a1f7981 */ /* 0x000ea4000c1e1900 */
[----:B--2---:R-:W-:-:S13]  /*66f0*/  FSETP.GEU.AND P0, PT, R0, |R31|, PT ;  /* 0x4000001f0000720b */ /* 0x004fda0003f0e000 */
[----:B------:R-:W-:Y:S01]  /*6700*/  @!P0 FMUL R31, R37, R0 ;  /* 0x00000000251f8220 */ /* 0x000fe20000400000 */
[----:B------:R-:W-:-:S04]  /*6710*/  HFMA2 R0, -RZ, RZ, 0, 5.9604644775390625e-08 ;  /* 0x00000001ff007431 */ /* 0x000fc800000001ff */
[----:B------:R0:W-:Y:S03]  /*6720*/  @!P0 STG.E desc[UR6][R26.64], R31 ;  /* 0x0000001f1a008986 */ /* 0x0001e6000c101906 */
.L_x_132:
[----:B------:R-:W-:Y:S05]  /*6730*/  BSYNC.RECONVERGENT B2 ;  /* 0x0000000000027941 */ /* 0x000fea0003800200 */
.L_x_131:
[----:B------:R-:W1:Y:S01]  /*6740*/  LDCU.64 UR12, c[0x0][0x388] ;  /* 0x00007100ff0c77ac */ /* 0x000e620008000a00 */
[----:B------:R-:W-:-:S05]  /*6750*/  VIADD R5, R5, UR10 ;  /* 0x0000000a05057c36 */ /* 0x000fca0008000000 */
[----:B-1----:R-:W-:-:S04]  /*6760*/  IADD3 R30, P0, PT, R5, UR12, RZ ;  /* 0x0000000c051e7c10 */ /* 0x002fc8000ff1e0ff */
[----:B0-----:R-:W-:-:S05]  /*6770*/  LEA.HI.X.SX32 R31, R5, UR13, 0x1, P0 ;  /* 0x0000000d051f7c11 */ /* 0x001fca00080f0eff */
[----:B------:R-:W2:Y:S01]  /*6780*/  LDG.E.U8 R30, desc[UR6][R30.64] ;  /* 0x000000061e1e7981 */ /* 0x000ea2000c1e1100 */
[----:B------:R-:W-:Y:S01]  /*6790*/  BSSY.RECONVERGENT B2, `(.L_x_138) ;  /* 0x0000028000027945 */ /* 0x000fe20003800200 */
[----:B--2---:R-:W-:-:S13]  /*67a0*/  ISETP.NE.AND P0, PT, R30, RZ, PT ;  /* 0x000000ff1e00720c */ /* 0x004fda0003f05270 */
[----:B------:R-:W-:Y:S05]  /*67b0*/  @!P0 BRA `(.L_x_139) ;  /* 0x0000000000948947 */ /* 0x000fea0003800000 */
[----:B------:R-:W-:Y:S01]  /*67c0*/  LOP3.LUT R31, RZ, R23, RZ, 0x33, !PT ;  /* 0x00000017ff1f7212 */ /* 0x000fe200078e33ff */
[----:B------:R-:W-:Y:S03]  /*67d0*/  BSSY.RECONVERGENT B0, `(.L_x_140) ;  /* 0x0000011000007945 */ /* 0x000fe60003800200 */
[----:B------:R-:W-:-:S04]  /*67e0*/  IADD3 R31, PT, PT, R42, R31, RZ ;  /* 0x0000001f2a1f7210 */ /* 0x000fc80007ffe0ff */
        /* <DEDUP_REMOVED lines=11> */
.L_x_141:
[----:B------:R-:W-:Y:S01]  /*68a0*/  FMUL.FTZ R41, R0, R31 ;  /* 0x0000001f00297220 */ /* 0x000fe20000410000 */
[----:B------:R-:W-:-:S03]  /*68b0*/  FMUL.FTZ R2, R31, 0.5 ;  /* 0x3f0000001f027820 */ /* 0x000fc60000410000 */
[----:B------:R-:W-:-:S04]  /*68c0*/  FFMA R0, -R41, R41, R0 ;  /* 0x0000002929007223 */ /* 0x000fc80000000100 */
[----:B------:R-:W-:-:S07]  /*68d0*/  FFMA R41, R0, R2, R41 ;  /* 0x0000000200297223 */ /* 0x000fce0000000029 */
.L_x_142:
[----:B------:R-:W-:Y:S05]  /*68e0*/  BSYNC.RECONVERGENT B0 ;  /* 0x0000000000007941 */ /* 0x000fea0003800200 */
.L_x_140:
        /* <DEDUP_REMOVED lines=12> */
.L_x_144:
[----:B------:R-:W-:Y:S05]  /*69b0*/  BSYNC.RECONVERGENT B5 ;  /* 0x0000000000057941 */ /* 0x000fea0003800200 */
.L_x_143:
[----:B------:R-:W2:Y:S02]  /*69c0*/  LDG.E R31, desc[UR6][R26.64] ;  /* 0x000000061a1f7981 */ /* 0x000ea4000c1e1900 */
[----:B--2---:R-:W-:-:S13]  /*69d0*/  FSETP.GEU.AND P0, PT, R0, |R31|, PT ;  /* 0x4000001f0000720b */ /* 0x004fda0003f0e000 */
[----:B------:R-:W-:Y:S01]  /*69e0*/  @!P0 FMUL R31, R37, R0 ;  /* 0x00000000251f8220 */ /* 0x000fe20000400000 */
[----:B------:R-:W-:-:S04]  /*69f0*/  HFMA2 R0, -RZ, RZ, 0, 5.9604644775390625e-08 ;  /* 0x00000001ff007431 */ /* 0x000fc800000001ff */
[----:B------:R0:W-:Y:S03]  /*6a00*/  @!P0 STG.E desc[UR6][R26.64], R31 ;  /* 0x0000001f1a008986 */ /* 0x0001e6000c101906 */
.L_x_139:
[----:B------:R-:W-:Y:S05]  /*6a10*/  BSYNC.RECONVERGENT B2 ;  /* 0x0000000000027941 */ /* 0x000fea0003800200 */
.L_x_138:
        /* <DEDUP_REMOVED lines=8> */
[----:B------:R-:W-:Y:S01]  /*6aa0*/  IADD3 R0, PT, PT, R42, -0x2, -R23 ;  /* 0xfffffffe2a007810 */ /* 0x000fe20007ffe817 */
[----:B------:R-:W-:Y:S03]  /*6ab0*/  BSSY.RECONVERGENT B0, `(.L_x_147) ;  /* 0x0000010000007945 */ /* 0x000fe60003800200 */
[----:B------:R-:W-:-:S04]  /*6ac0*/  IABS R31, R0 ;  /* 0x00000000001f7213 */ /* 0x000fc80000000000 */
[----:B------:R-:W-:-:S05]  /*6ad0*/  I2FP.F32.S32 R31, R31 ;  /* 0x0000001f001f7245 */ /* 0x000fca0000201400 */
[----:B------:R-:W-:-:S04]  /*6ae0*/  FFMA R0, R31, R31, R6 ;  /* 0x0000001f1f007223 */ /* 0x000fc80000000006 */
        /* <DEDUP_REMOVED lines=8> */
.L_x_148:
[----:B------:R-:W-:Y:S01]  /*6b70*/  FMUL.FTZ R41, R0, R31 ;  /* 0x0000001f00297220 */ /* 0x000fe20000410000 */
[----:B------:R-:W-:-:S03]  /*6b80*/  FMUL.FTZ R2, R31, 0.5 ;  /* 0x3f0000001f027820 */ /* 0x000fc60000410000 */
[----:B------:R-:W-:-:S04]  /*6b90*/  FFMA R0, -R41, R41, R0 ;  /* 0x0000002929007223 */ /* 0x000fc80000000100 */
[----:B------:R-:W-:-:S07]  /*6ba0*/  FFMA R41, R0, R2, R41 ;  /* 0x0000000200297223 */ /* 0x000fce0000000029 */
.L_x_149:
[----:B------:R-:W-:Y:S05]  /*6bb0*/  BSYNC.RECONVERGENT B0 ;  /* 0x0000000000007941 */ /* 0x000fea0003800200 */
.L_x_147:
        /* <DEDUP_REMOVED lines=12> */
.L_x_151:
[----:B------:R-:W-:Y:S05]  /*6c80*/  BSYNC.RECONVERGENT B5 ;  /* 0x0000000000057941 */ /* 0x000fea0003800200 */
.L_x_150:
[----:B------:R-:W2:Y:S02]  /*6c90*/  LDG.E R31, desc[UR6][R26.64] ;  /* 0x000000061a1f7981 */ /* 0x000ea4000c1e1900 */
[----:B--2---:R-:W-:-:S13]  /*6ca0*/  FSETP.GEU.AND P0, PT, R0, |R31|, PT ;  /* 0x4000001f0000720b */ /* 0x004fda0003f0e000 */
[----:B------:R-:W-:Y:S01]  /*6cb0*/  @!P0 FMUL R31, R37, R0 ;  /* 0x00000000251f8220 */ /* 0x000fe20000400000 */
[----:B------:R-:W-:-:S04]  /*6cc0*/  IMAD.MOV.U32 R0, RZ, RZ, 0x1 ;  /* 0x00000001ff007424 */ /* 0x000fc800078e00ff */
[----:B------:R0:W-:Y:S03]  /*6cd0*/  @!P0 STG.E desc[UR6][R26.64], R31 ;  /* 0x0000001f1a008986 */ /* 0x0001e6000c101906 */
.L_x_146:
[----:B------:R-:W-:Y:S05]  /*6ce0*/  BSYNC.RECONVERGENT B2 ;  /* 0x0000000000027941 */ /* 0x000fea0003800200 */
.L_x_145:
[----:B------:R-:W1:Y:S01]  /*6cf0*/  LDCU.64 UR12, c[0x0][0x388] ;  /* 0x00007100ff0c77ac */ /* 0x000e620008000a00 */
[----:B------:R-:W-:-:S04]  /*6d00*/  IADD3 R5, PT, PT, R5, UR10, RZ ;  /* 0x0000000a05057c10 */ /* 0x000fc8000fffe0ff */
[----:B-1----:R-:W-:-:S04]  /*6d10*/  IADD3 R4, P0, PT, R5, UR12, RZ ;  /* 0x0000000c05047c10 */ /* 0x002fc8000ff1e0ff */
[----:B------:R-:W-:-:S05]  /*6d20*/  LEA.HI.X.SX32 R5, R5, UR13, 0x1, P0 ;  /* 0x0000000d05057c11 */ /* 0x000fca00080f0eff */
        /* <DEDUP_REMOVED lines=9> */
[----:B------:R-:W-:Y:S01]  /*6dc0*/  VIADD R2, R0, 0xf3000000 ;  /* 0xf300000000027836 */ /* 0x000fe20000000000 */
[----:B------:R1:W2:Y:S04]  /*6dd0*/  MUFU.RSQ R5, R0 ;  /* 0x0000000000057308 */ /* 0x0002a80000001400 */
[----:B------:R-:W-:-:S13]  /*6de0*/  ISETP.GT.U32.AND P0, PT, R2, 0x727fffff, PT ;  /* 0x727fffff0200780c */ /* 0x000fda0003f04070 */
[----:B-12---:R-:W-:Y:S05]  /*6df0*/  @!P0 BRA `(.L_x_155) ;  /* 0x0000000000108947 */ /* 0x006fea0003800000 */
[----:B------:R-:W-:Y:S02]  /*6e00*/  MOV R2, R0 ;  /* 0x0000000000027202 */ /* 0x000fe40000000f00 */
[----:B------:R-:W-:-:S07]  /*6e10*/  MOV R0, 0x6e30 ;  /* 0x00006e3000007802 */ /* 0x000fce0000000f00 */
[----:B0-----:R-:W-:Y:S05]  /*6e20*/  CALL.REL.NOINC `($__internal_2_$__cuda_sm20_sqrt_rn_f32_slowpath) ;  /* 0x0000010400b87944 */ /* 0x001fea0003c00000 */
[----:B------:R-:W-:Y:S05]  /*6e30*/  BRA `(.L_x_156) ;  /* 0x0000000000107947 */ /* 0x000fea0003800000 */
.L_x_155:
[----:B------:R-:W-:Y:S01]  /*6e40*/  FMUL.FTZ R41, R0, R5 ;  /* 0x0000000500297220 */ /* 0x000fe20000410000 */
[----:B------:R-:W-:-:S03]  /*6e50*/  FMUL.FTZ R2, R5, 0.5 ;  /* 0x3f00000005027820 */ /* 0x000fc60000410000 */
[----:B------:R-:W-:-:S04]  /*6e60*/  FFMA R0, -R41, R41, R0 ;  /* 0x0000002929007223 */ /* 0x000fc80000000100 */
[----:B------:R-:W-:-:S07]  /*6e70*/  FFMA R41, R0, R2, R41 ;  /* 0x0000000200297223 */ /* 0x000fce0000000029 */
.L_x_156:
[----:B------:R-:W-:Y:S05]  /*6e80*/  BSYNC.RECONVERGENT B0 ;  /* 0x0000000000007941 */ /* 0x000fea0003800200 */
.L_x_154:
[----:B------:R-:W1:Y:S01]  /*6e90*/  MUFU.RCP R0, R3 ;  /* 0x0000000300007308 */ /* 0x000e620000001000 */
[----:B------:R-:W-:Y:S07]  /*6ea0*/  BSSY.RECONVERGENT B5, `(.L_x_157) ;  /* 0x000000b000057945 */ /* 0x000fee0003800200 */
[----:B------:R-:W2:Y:S01]  /*6eb0*/  FCHK P0, R41, R3 ;  /* 0x0000000329007302 */ /* 0x000ea20000000000 */
[----:B-1----:R-:W-:-:S04]  /*6ec0*/  FFMA R5, -R3, R0, 1 ;  /* 0x3f80000003057423 */ /* 0x002fc80000000100 */
[----:B------:R-:W-:-:S04]  /*6ed0*/  FFMA R0, R0, R5, R0 ;  /* 0x0000000500007223 */ /* 0x000fc80000000000 */
[----:B------:R-:W-:-:S04]  /*6ee0*/  FFMA R2, R0, R41, RZ ;  /* 0x0000002900027223 */ /* 0x000fc800000000ff */
[----:B------:R-:W-:-:S04]  /*6ef0*/  FFMA R5, -R3, R2, R41 ;  /* 0x0000000203057223 */ /* 0x000fc80000000129 */
[----:B------:R-:W-:Y:S01]  /*6f00*/  FFMA R0, R0, R5, R2 ;  /* 0x0000000500007223 */ /* 0x000fe20000000002 */
[----:B--2---:R-:W-:Y:S06]  /*6f10*/  @!P0 BRA `(.L_x_158) ;  /* 0x00000000000c8947 */ /* 0x004fec0003800000 */
[----:B------:R-:W-:Y:S01]  /*6f20*/  IMAD.MOV.U32 R0, RZ, RZ, R41 ;  /* 0x000000ffff007224 */ /* 0x000fe200078e0029 */
[----:B------:R-:W-:-:S07]  /*6f30*/  MOV R44, 0x6f50 ;  /* 0x00006f50002c7802 */ /* 0x000fce0000000f00 */
[----:B0-----:R-:W-:Y:S05]  /*6f40*/  CALL.REL.NOINC `($__internal_3_$__cuda_sm3x_div_rn_noftz_f32_slowpath) ;  /* 0x0000010400c87944 */ /* 0x001fea0003c00000 */
.L_x_158:
[----:B------:R-:W-:Y:S05]  /*6f50*/  BSYNC.RECONVERGENT B5 ;  /* 0x0000000000057941 */ /* 0x000fea0003800200 */
.L_x_157:
[----:B------:R-:W2:Y:S02]  /*6f60*/  LDG.E R5, desc[UR6][R26.64] ;  /* 0x000000061a057981 */ /* 0x000ea4000c1e1900 */
[----:B--2---:R-:W-:-:S13]  /*6f70*/  FSETP.GEU.AND P0, PT, R0, |R5|, PT ;  /* 0x400000050000720b */ /* 0x004fda0003f0e000 */
[----:B------:R-:W-:Y:S01]  /*6f80*/  @!P0 FMUL R5, R37, R0 ;  /* 0x0000000025058220 */ /* 0x000fe20000400000 */
[----:B------:R-:W-:-:S04]  /*6f90*/  HFMA2 R0, -RZ, RZ, 0, 5.9604644775390625e-08 ;  /* 0x00000001ff007431 */ /* 0x000fc800000001ff */
[----:B------:R1:W-:Y:S03]  /*6fa0*/  @!P0 STG.E desc[UR6][R26.64], R5 ;  /* 0x000000051a008986 */ /* 0x0003e6000c101906 */
.L_x_153:
[----:B------:R-:W-:Y:S05]  /*6fb0*/  BSYNC.RECONVERGENT B2 ;  /* 0x0000000000027941 */ /* 0x000fea0003800200 */
.L_x_152:
[----:B------:R-:W-:-:S05]  /*6fc0*/  VIADD R23, R23, 0x4 ;  /* 0x0000000417177836 */ /* 0x000fca0000000000 */
[----:B------:R-:W-:-:S13]  /*6fd0*/  ISETP.NE.AND P0, PT, R23, R16, PT ;  /* 0x000000101700720c */ /* 0x000fda0003f05270 */
[----:B------:R-:W-:Y:S05]  /*6fe0*/  @P0 BRA `(.L_x_159) ;  /* 0xfffffff4001c0947 */ /* 0x000fea000383ffff */
.L_x_109:
[----:B------:R-:W-:Y:S05]  /*6ff0*/  BSYNC.RECONVERGENT B3 ;  /* 0x0000000000037941 */ /* 0x000fea0003800200 */
.L_x_108:
[----:B------:R-:W-:-:S04]  /*7000*/  IADD3 R25, PT, PT, R25, 0x1, RZ ;  /* 0x0000000119197810 */ /* 0x000fc80007ffe0ff */
[----:B------:R-:W-:-:S13]  /*7010*/  ISETP.NE.AND P0, PT, R25, R21, PT ;  /* 0x000000151900720c */ /* 0x000fda0003f05270 */
[----:B------:R-:W-:Y:S05]  /*7020*/  @P0 BRA `(.L_x_160) ;  /* 0xffffffe800c00947 */ /* 0x000fea000383ffff */
.L_x_107:
[----:B------:R-:W-:Y:S05]  /*7030*/  BSYNC.RECONVERGENT B4 ;  /* 0x0000000000047941 */ /* 0x000fea0003800200 */
.L_x_106:
[----:B------:R-:W-:Y:S01]  /*7040*/  ISETP.GE.AND P0, PT, R24, R21, PT ;  /* 0x000000151800720c */ /* 0x000fe20003f06270 */
[----:B------:R-:W-:Y:S01]  /*7050*/  BSSY.RECONVERGENT B4, `(.L_x_161) ;  /* 0x0000171000047945 */ /* 0x000fe20003800200 */
[----:B------:R-:W-:-:S11]  /*7060*/  IMAD.IADD R20, R39, 0x1, R40 ;  /* 0x0000000127147824 */ /* 0x000fd600078e0228 */
[----:B------:R-:W-:Y:S05]  /*7070*/  @P0 BRA `(.L_x_162) ;  /* 0x0000001400b80947 */ /* 0x000fea0003800000 */
[----:B------:R-:W-:Y:S02]  /*7080*/  VIMNMX R18, PT, PT, R20, UR8, PT ;  /* 0x0000000814127c48 */ /* 0x000fe4000bfe0100 */
[----:B------:R-:W-:Y:S02]  /*7090*/  VIMNMX R2, PT, PT, R39, R42, PT ;  /* 0x0000002a27027248 */ /* 0x000fe40003fe0100 */
[----:B------:R-:W-:Y:S02]  /*70a0*/  VIADDMNMX R7, R42, -R39, RZ, !PT ;  /* 0x800000272a077246 */ /* 0x000fe400078001ff */
[----:B01----:R-:W-:Y:S01]  /*70b0*/  IABS R5, R2 ;  /* 0x0000000200057213 */ /* 0x003fe20000000000 */
[----:B------:R-:W-:Y:S01]  /*70c0*/  IMAD.IADD R2, R40, 0x1, -R18 ;  /* 0x0000000128027824 */ /* 0x000fe200078e0a12 */
[C---:B------:R-:W-:Y:S01]  /*70d0*/  IADD3 R19, PT, PT, R7.reuse, 0x1, RZ ;  /* 0x0000000107137810 */ /* 0x040fe20007ffe0ff */
[----:B------:R-:W-:Y:S01]  /*70e0*/  VIADD R15, R7, 0x2 ;  /* 0x00000002070f7836 */ /* 0x000fe20000000000 */
[----:B------:R-:W-:Y:S01]  /*70f0*/  IADD3 R6, PT, PT, R39, 0x1, R42 ;  /* 0x0000000127067810 */ /* 0x000fe20007ffe02a */
[----:B------:R-:W-:Y:S01]  /*7100*/  IMAD R12, R7, UR8, R18 ;  /* 0x00000008070c7c24 */ /* 0x000fe2000f8e0212 */
[----:B------:R-:W-:Y:S01]  /*7110*/  IABS R16, R2 ;  /* 0x0000000200107213 */ /* 0x000fe20000000000 */
[C---:B------:R-:W-:Y:S01]  /*7120*/  IMAD.IADD R2, R42.reuse, 0x1, -R19 ;  /* 0x000000012a027824 */ /* 0x040fe200078e0a13 */
[----:B------:R-:W-:Y:S01]  /*7130*/  IADD3 R4, PT, PT, R42, -R15, RZ ;  /* 0x8000000f2a047210 */ /* 0x000fe20007ffe0ff */
[----:B------:R-:W-:Y:S01]  /*7140*/  IMAD R12, R12, UR5, RZ ;  /* 0x000000050c0c7c24 */ /* 0x000fe2000f8e02ff */
[----:B------:R-:W-:-:S02]  /*7150*/  VIMNMX R6, PT, PT, R6, UR9, PT ;  /* 0x0000000906067c48 */ /* 0x000fc4000bfe0100 */
[----:B------:R-:W-:Y:S02]  /*7160*/  IABS R17, R2 ;  /* 0x0000000200117213 */ /* 0x000fe40000000000 */
[----:B------:R-:W-:Y:S01]  /*7170*/  IABS R13, R4 ;  /* 0x00000004000d7213 */ /* 0x000fe20000000000 */
[----:B------:R-:W-:Y:S01]  /*7180*/  IMAD.IADD R14, R6, 0x1, -R7 ;  /* 0x00000001060e7824 */ /* 0x000fe200078e0a07 */
[----:B------:R-:W-:Y:S02]  /*7190*/  I2FP.F32.S32 R5, R5 ;  /* 0x0000000500057245 */ /* 0x000fe40000201400 */
[----:B------:R-:W-:Y:S02]  /*71a0*/  I2FP.F32.S32 R16, R16 ;  /* 0x0000001000107245 */ /* 0x000fe40000201400 */
[----:B------:R-:W-:Y:S01]  /*71b0*/  I2FP.F32.S32 R17, R17 ;  /* 0x0000001100117245 */ /* 0x000fe20000201400 */
[----:B------:R-:W-:Y:S01]  /*71c0*/  FMUL R5, R5, R5 ;  /* 0x0000000505057220 */ /* 0x000fe20000400000 */
[----:B------:R-:W-:Y:S01]  /*71d0*/  I2FP.F32.S32 R13, R13 ;  /* 0x0000000d000d7245 */ /* 0x000fe20000201400 */
[----:B------:R-:W-:Y:S01]  /*71e0*/  FMUL R16, R16, R16 ;  /* 0x0000001010107220 */ /* 0x000fe20000400000 */
[----:B------:R-:W-:Y:S01]  /*71f0*/  I2FP.F32.S32 R3, R39 ;  /* 0x0000002700037245 */ /* 0x000fe20000201400 */
[----:B------:R-:W-:Y:S01]  /*7200*/  FMUL R17, R17, R17 ;  /* 0x0000001111117220 */ /* 0x000fe20000400000 */
[----:B------:R-:W-:Y:S01]  /*7210*/  MOV R25, R24 ;  /* 0x0000001800197202 */ /* 0x000fe20000000f00 */
[----:B------:R-:W-:Y:S01]  /*7220*/  FMUL R13, R13, R13 ;  /* 0x0000000d0d0d7220 */ /* 0x000fe20000400000 */
[----:B------:R-:W-:-:S02]  /*7230*/  IADD3 R11, PT, PT, R7, 0x3, RZ ;  /* 0x00000003070b7810 */ /* 0x000fc40007ffe0ff */
[----:B------:R-:W-:Y:S02]  /*7240*/  IADD3 R9, PT, PT, R7, -R6, RZ ;  /* 0x8000000607097210 */ /* 0x000fe40007ffe0ff */
[----:B------:R-:W-:-:S07]  /*7250*/  LOP3.LUT R14, R14, 0x3, RZ, 0xc0, !PT ;  /* 0x000000030e0e7812 */ /* 0x000fce00078ec0ff */
.L_x_215:
[----:B------:R-:W-:Y:S01]  /*7260*/  ISETP.GE.AND P0, PT, R7, R6, PT ;  /* 0x000000060700720c */ /* 0x000fe20003f06270 */
[----:B------:R-:W-:-:S12]  /*7270*/  BSSY.RECONVERGENT B3, `(.L_x_163) ;  /* 0x000014b000037945 */ /* 0x000fd80003800200 */
[----:B0-----:R-:W-:Y:S05]  /*7280*/  @P0 BRA `(.L_x_164) ;  /* 0x0000001400240947 */ /* 0x001fea0003800000 */
[----:B------:R-:W-:Y:S01]  /*7290*/  ISETP.NE.AND P0, PT, R14, RZ, PT ;  /* 0x000000ff0e00720c */ /* 0x000fe20003f05270 */
[----:B------:R-:W-:Y:S01]  /*72a0*/  IMAD.IADD R2, R38, 0x1, -R25 ;  /* 0x0000000126027824 */ /* 0x000fe200078e0a19 */
[----:B------:R-:W-:Y:S01]  /*72b0*/  BSSY.RECONVERGENT B2, `(.L_x_165) ;  /* 0x000008b000027945 */ /* 0x000fe20003800200 */
[----:B------:R-:W-:-:S03]  /*72c0*/  MOV R23, R7 ;  /* 0x0000000700177202 */ /* 0x000fc60000000f00 */
[----:B------:R-:W-:-:S04]  /*72d0*/  IABS R31, R2 ;  /* 0x00000002001f7213 */ /* 0x000fc80000000000 */
[----:B------:R-:W-:-:S05]  /*72e0*/  I2FP.F32.S32 R31, R31 ;  /* 0x0000001f001f7245 */ /* 0x000fca0000201400 */
[----:B------:R-:W-:Y:S01]  /*72f0*/  FFMA R10, R31, R31, R16 ;  /* 0x0000001f1f0a7223 */ /* 0x000fe20000000010 */
[----:B------:R-:W-:Y:S06]  /*7300*/  @!P0 BRA `(.L_x_166) ;  /* 0x0000000800148947 */ /* 0x000fec0003800000 */
[----:B------:R-:W0:Y:S01]  /*7310*/  LDCU.64 UR12, c[0x0][0x388] ;  /* 0x00007100ff0c77ac */ /* 0x000e220008000a00 */
[----:B------:R-:W-:-:S05]  /*7320*/  IMAD.IADD R8, R12, 0x1, R25 ;  /* 0x000000010c087824 */ /* 0x000fca00078e0219 */
        /* <DEDUP_REMOVED lines=16> */
.L_x_170:
[----:B------:R-:W-:Y:S01]  /*7430*/  FMUL.FTZ R41, R0, R23 ;  /* 0x0000001700297220 */ /* 0x000fe20000410000 */
[----:B------:R-:W-:-:S03]  /*7440*/  FMUL.FTZ R2, R23, 0.5 ;  /* 0x3f00000017027820 */ /* 0x000fc60000410000 */
[----:B------:R-:W-:-:S04]  /*7450*/  FFMA R0, -R41, R41, R0 ;  /* 0x0000002929007223 */ /* 0x000fc80000000100 */
[----:B------:R-:W-:-:S07]  /*7460*/  FFMA R41, R0, R2, R41 ;  /* 0x0000000200297223 */ /* 0x000fce0000000029 */
.L_x_171:
[----:B------:R-:W-:Y:S05]  /*7470*/  BSYNC.RECONVERGENT B0 ;  /* 0x0000000000007941 */ /* 0x000fea0003800200 */
.L_x_169:
        /* <DEDUP_REMOVED lines=12> */
.L_x_173:
[----:B------:R-:W-:Y:S05]  /*7540*/  BSYNC.RECONVERGENT B6 ;  /* 0x0000000000067941 */ /* 0x000fea0003800200 */
.L_x_172:
[----:B------:R-:W2:Y:S02]  /*7550*/  LDG.E R23, desc[UR6][R26.64] ;  /* 0x000000061a177981 */ /* 0x000ea4000c1e1900 */
[----:B--2---:R-:W-:-:S13]  /*7560*/  FSETP.GEU.AND P0, PT, R0, |R23|, PT ;  /* 0x400000170000720b */ /* 0x004fda0003f0e000 */
[----:B------:R-:W-:Y:S01]  /*7570*/  @!P0 FMUL R23, R37, R0 ;  /* 0x0000000025178220 */ /* 0x000fe20000400000 */
[----:B------:R-:W-:-:S04]  /*7580*/  IMAD.MOV.U32 R0, RZ, RZ, 0x1 ;  /* 0x00000001ff007424 */ /* 0x000fc800078e00ff */
[----:B------:R0:W-:Y:S03]  /*7590*/  @!P0 STG.E desc[UR6][R26.64], R23 ;  /* 0x000000171a008986 */ /* 0x0001e6000c101906 */
.L_x_168:
[----:B------:R-:W-:Y:S05]  /*75a0*/  BSYNC.RECONVERGENT B5 ;  /* 0x0000000000057941 */ /* 0x000fea0003800200 */
.L_x_167:
[----:B------:R-:W-:Y:S02]  /*75b0*/  ISETP.NE.AND P0, PT, R14, 0x1, PT ;  /* 0x000000010e00780c */ /* 0x000fe40003f05270 */
[----:B0-----:R-:W-:-:S11]  /*75c0*/  MOV R23, R19 ;  /* 0x0000001300177202 */ /* 0x001fd60000000f00 */
[----:B------:R-:W-:Y:S05]  /*75d0*/  @!P0 BRA `(.L_x_166) ;  /* 0x0000000400608947 */ /* 0x000fea0003800000 */
[----:B------:R-:W0:Y:S01]  /*75e0*/  LDCU.64 UR12, c[0x0][0x388] ;  /* 0x00007100ff0c77ac */ /* 0x000e220008000a00 */
[----:B------:R-:W-:-:S05]  /*75f0*/  VIADD R8, R8, UR10 ;  /* 0x0000000a08087c36 */ /* 0x000fca0008000000 */
        /* <DEDUP_REMOVED lines=16> */
.L_x_177:
[----:B------:R-:W-:Y:S01]  /*7700*/  FMUL.FTZ R41, R0, R23 ;  /* 0x0000001700297220 */ /* 0x000fe20000410000 */
[----:B------:R-:W-:-:S03]  /*7710*/  FMUL.FTZ R2, R23, 0.5 ;  /* 0x3f00000017027820 */ /* 0x000fc60000410000 */
[----:B------:R-:W-:-:S04]  /*7720*/  FFMA R0, -R41, R41, R0 ;  /* 0x0000002929007223 */ /* 0x000fc80000000100 */
[----:B------:R-:W-:-:S07]  /*7730*/  FFMA R41, R0, R2, R41 ;  /* 0x0000000200297223 */ /* 0x000fce0000000029 */
.L_x_178:
[----:B------:R-:W-:Y:S05]  /*7740*/  BSYNC.RECONVERGENT B0 ;  /* 0x0000000000007941 */ /* 0x000fea0003800200 */
.L_x_176:
        /* <DEDUP_REMOVED lines=12> */
.L_x_180:
[----:B------:R-:W-:Y:S05]  /*7810*/  BSYNC.RECONVERGENT B6 ;  /* 0x0000000000067941 */ /* 0x000fea0003800200 */
.L_x_179:
[----:B------:R-:W2:Y:S02]  /*7820*/  LDG.E R23, desc[UR6][R26.64] ;  /* 0x000000061a177981 */ /* 0x000ea4000c1e1900 */
[----:B--2---:R-:W-:-:S13]  /*7830*/  FSETP.GEU.AND P0, PT, R0, |R23|, PT ;  /* 0x400000170000720b */ /* 0x004fda0003f0e000 */
[----:B------:R-:W-:Y:S01]  /*7840*/  @!P0 FMUL R23, R37, R0 ;  /* 0x0000000025178220 */ /* 0x000fe20000400000 */
[----:B------:R-:W-:-:S04]  /*7850*/  IMAD.MOV.U32 R0, RZ, RZ, 0x1 ;  /* 0x00000001ff007424 */ /* 0x000fc800078e00ff */
[----:B------:R0:W-:Y:S03]  /*7860*/  @!P0 STG.E desc[UR6][R26.64], R23 ;  /* 0x000000171a008986 */ /* 0x0001e6000c101906 */
.L_x_175:
[----:B------:R-:W-:Y:S05]  /*7870*/  BSYNC.RECONVERGENT B5 ;  /* 0x0000000000057941 */ /* 0x000fea0003800200 */
.L_x_174:
        /* <DEDUP_REMOVED lines=8> */
[----:B------:R-:W-:Y:S02]  /*7900*/  MOV R23, R11 ;  /* 0x0000000b00177202 */ /* 0x000fe40000000f00 */
        /* <DEDUP_REMOVED lines=12> */
.L_x_182:
[----:B------:R-:W-:Y:S01]  /*79d0*/  FMUL.FTZ R41, R0, R23 ;  /* 0x0000001700297220 */ /* 0x000fe20000410000 */
[----:B------:R-:W-:-:S03]  /*79e0*/  FMUL.FTZ R2, R23, 0.5 ;  /* 0x3f00000017027820 */ /* 0x000fc60000410000 */
[----:B------:R-:W-:-:S04]  /*79f0*/  FFMA R0, -R41, R41, R0 ;  /* 0x0000002929007223 */ /* 0x000fc80000000100 */
[----:B------:R-:W-:-:S07]  /*7a00*/  FFMA R41, R0, R2, R41 ;  /* 0x0000000200297223 */ /* 0x000fce0000000029 */
.L_x_183:
[----:B------:R-:W-:Y:S05]  /*7a10*/  BSYNC.RECONVERGENT B0 ;  /* 0x0000000000007941 */ /* 0x000fea0003800200 */
.L_x_181:
        /* <DEDUP_REMOVED lines=12> */
.L_x_185:
[----:B------:R-:W-:Y:S05]  /*7ae0*/  BSYNC.RECONVERGENT B5 ;  /* 0x0000000000057941 */ /* 0x000fea0003800200 */
.L_x_184:
[----:B------:R-:W2:Y:S02]  /*7af0*/  LDG.E R23, desc[UR6][R26.64] ;  /* 0x000000061a177981 */ /* 0x000ea4000c1e1900 */
[----:B--2---:R-:W-:Y:S02]  /*7b00*/  FSETP.GEU.AND P0, PT, R0, |R23|, PT ;  /* 0x400000170000720b */ /* 0x004fe40003f0e000 */
[----:B------:R-:W-:-:S11]  /*7b10*/  MOV R23, R11 ;  /* 0x0000000b00177202 */ /* 0x000fd60000000f00 */
[----:B------:R-:W-:Y:S01]  /*7b20*/  @!P0 FMUL R31, R37, R0 ;  /* 0x00000000251f8220 */ /* 0x000fe20000400000 */
[----:B------:R-:W-:Y:S01]  /*7b30*/  IMAD.MOV.U32 R0, RZ, RZ, 0x1 ;  /* 0x00000001ff007424 */ /* 0x000fe200078e00ff */
[----:B------:R-:W-:-:S03]  /*7b40*/  @!P0 MOV R23, R11 ;  /* 0x0000000b00178202 */ /* 0x000fc60000000f00 */
[----:B------:R0:W-:Y:S04]  /*7b50*/  @!P0 STG.E desc[UR6][R26.64], R31 ;  /* 0x0000001f1a008986 */ /* 0x0001e8000c101906 */
.L_x_166:
[----:B------:R-:W-:Y:S05]  /*7b60*/  BSYNC.RECONVERGENT B2 ;  /* 0x0000000000027941 */ /* 0x000fea0003800200 */
.L_x_165:
[----:B------:R-:W-:-:S13]  /*7b70*/  ISETP.GT.U32.AND P0, PT, R9, -0x4, PT ;  /* 0xfffffffc0900780c */ /* 0x000fda0003f04070 */
[----:B------:R-:W-:Y:S05]  /*7b80*/  @P0 BRA `(.L_x_164) ;  /* 0x0000000800e40947 */ /* 0x000fea0003800000 */
.L_x_214:
[----:B------:R-:W1:Y:S01]  /*7b90*/  LDCU.64 UR12, c[0x0][0x388] ;  /* 0x00007100ff0c77ac */ /* 0x000e620008000a00 */
[----:B------:R-:W-:-:S04]  /*7ba0*/  IMAD R8, R23, UR8, R18 ;  /* 0x0000000817087c24 */ /* 0x000fc8000f8e0212 */
[----:B------:R-:W-:-:S05]  /*7bb0*/  IMAD R8, R8, UR5, R25 ;  /* 0x0000000508087c24 */ /* 0x000fca000f8e0219 */
[----:B-1----:R-:W-:-:S04]  /*7bc0*/  IADD3 R30, P0, PT, R8, UR12, RZ ;  /* 0x0000000c081e7c10 */ /* 0x002fc8000ff1e0ff */
[----:B0-----:R-:W-:-:S05]  /*7bd0*/  LEA.HI.X.SX32 R31, R8, UR13, 0x1, P0 ;  /* 0x0000000d081f7c11 */ /* 0x001fca00080f0eff */
[----:B------:R-:W2:Y:S01]  /*7be0*/  LDG.E.U8 R30, desc[UR6][R30.64] ;  /* 0x000000061e1e7981 */ /* 0x000ea2000c1e1100 */
[----:B------:R-:W-:Y:S01]  /*7bf0*/  BSSY.RECONVERGENT B2, `(.L_x_186) ;  /* 0x0000027000027945 */ /* 0x000fe20003800200 */
[----:B--2---:R-:W-:-:S13]  /*7c00*/  ISETP.NE.AND P0, PT, R30, RZ, PT ;  /* 0x000000ff1e00720c */ /* 0x004fda0003f05270 */
[----:B------:R-:W-:Y:S05]  /*7c10*/  @!P0 BRA `(.L_x_187) ;  /* 0x0000000000908947 */ /* 0x000fea0003800000 */
[----:B------:R-:W-:Y:S01]  /*7c20*/  IMAD.IADD R0, R42, 0x1, -R23 ;  /* 0x000000012a007824 */ /* 0x000fe200078e0a17 */
[----:B------:R-:W-:Y:S04]  /*7c30*/  BSSY.RECONVERGENT B0, `(.L_x_188) ;  /* 0x0000010000007945 */ /* 0x000fe80003800200 */
        /* <DEDUP_REMOVED lines=11> */
.L_x_189:
[----:B------:R-:W-:Y:S01]  /*7cf0*/  FMUL.FTZ R41, R0, R31 ;  /* 0x0000001f00297220 */ /* 0x000fe20000410000 */
[----:B------:R-:W-:-:S03]  /*7d00*/  FMUL.FTZ R2, R31, 0.5 ;  /* 0x3f0000001f027820 */ /* 0x000fc60000410000 */
[----:B------:R-:W-:-:S04]  /*7d10*/  FFMA R0, -R41, R41, R0 ;  /* 0x0000002929007223 */ /* 0x000fc80000000100 */
[----:B------:R-:W-:-:S07]  /*7d20*/  FFMA R41, R0, R2, R41 ;  /* 0x0000000200297223 */ /* 0x000fce0000000029 */
.L_x_190:
[----:B------:R-:W-:Y:S05]  /*7d30*/  BSYNC.RECONVERGENT B0 ;  /* 0x0000000000007941 */ /* 0x000fea0003800200 */
.L_x_188:
        /* <DEDUP_REMOVED lines=12> */
.L_x_192:
[----:B------:R-:W-:Y:S05]  /*7e00*/  BSYNC.RECONVERGENT B5 ;  /* 0x0000000000057941 */ /* 0x000fea0003800200 */
.L_x_191:
[----:B------:R-:W2:Y:S02]  /*7e10*/  LDG.E R31, desc[UR6][R26.64] ;  /* 0x000000061a1f7981 */ /* 0x000ea4000c1e1900 */
[----:B--2---:R-:W-:-:S13]  /*7e20*/  FSETP.GEU.AND P0, PT, R0, |R31|, PT ;  /* 0x4000001f0000720b */ /* 0x004fda0003f0e000 */
[----:B------:R-:W-:Y:S01]  /*7e30*/  @!P0 FMUL R31, R37, R0 ;  /* 0x00000000251f8220 */ /* 0x000fe20000400000 */
[----:B------:R-:W-:-:S04]  /*7e40*/  IMAD.MOV.U32 R0, RZ, RZ, 0x1 ;  /* 0x00000001ff007424 */ /* 0x000fc800078e00ff */
[----:B------:R0:W-:Y:S03]  /*7e50*/  @!P0 STG.E desc[UR6][R26.64], R31 ;  /* 0x0000001f1a008986 */ /* 0x0001e6000c101906 */
.L_x_187:
[----:B------:R-:W-:Y:S05]  /*7e60*/  BSYNC.RECONVERGENT B2 ;  /* 0x0000000000027941 */ /* 0x000fea0003800200 */
.L_x_186:
[----:B------:R-:W1:Y:S01]  /*7e70*/  LDCU.64 UR12, c[0x0][0x388] ;  /* 0x00007100ff0c77ac */ /* 0x000e620008000a00 */
[----:B------:R-:W-:-:S04]  /*7e80*/  IADD3 R8, PT, PT, R8, UR10, RZ ;  /* 0x0000000a08087c10 */ /* 0x000fc8000fffe0ff */
[----:B-1----:R-:W-:-:S04]  /*7e90*/  IADD3 R30, P0, PT, R8, UR12, RZ ;  /* 0x0000000c081e7c10 */ /* 0x002fc8000ff1e0ff */
[----:B0-----:R-:W-:-:S05]  /*7ea0*/  LEA.HI.X.SX32 R31, R8, UR13, 0x1, P0 ;  /* 0x0000000d081f7c11 */ /* 0x001fca00080f0eff */
[----:B------:R-:W2:Y:S01]  /*7eb0*/  LDG.E.U8 R30, desc[UR6][R30.64] ;  /* 0x000000061e1e7981 */ /* 0x000ea2000c1e1100 */
[----:B------:R-:W-:Y:S01]  /*7ec0*/  BSSY.RECONVERGENT B2, `(.L_x_193) ;  /* 0x0000028000027945 */ /* 0x000fe20003800200 */
[----:B--2---:R-:W-:-:S13]  /*7ed0*/  ISETP.NE.AND P0, PT, R30, RZ, PT ;  /* 0x000000ff1e00720c */ /* 0x004fda0003f05270 */
[----:B------:R-:W-:Y:S05]  /*7ee0*/  @!P0 BRA `(.L_x_194) ;  /* 0x0000000000948947 */ /* 0x000fea0003800000 */
[----:B------:R-:W-:Y:S01]  /*7ef0*/  LOP3.LUT R31, RZ, R23, RZ, 0x33, !PT ;  /* 0x00000017ff1f7212 */ /* 0x000fe200078e33ff */
[----:B------:R-:W-:Y:S04]  /*7f00*/  BSSY.RECONVERGENT B0, `(.L_x_195) ;  /* 0x0000011000007945 */ /* 0x000fe80003800200 */
[----:B------:R-:W-:-:S05]  /*7f10*/  IMAD.IADD R31, R42, 0x1, R31 ;  /* 0x000000012a1f7824 */ /* 0x000fca00078e021f */
        /* <DEDUP_REMOVED lines=11> */
.L_x_196:
[----:B------:R-:W-:Y:S01]  /*7fd0*/  FMUL.FTZ R41, R0, R31 ;  /* 0x0000001f00297220 */ /* 0x000fe20000410000 */
[----:B------:R-:W-:-:S03]  /*7fe0*/  FMUL.FTZ R2, R31, 0.5 ;  /* 0x3f0000001f027820 */ /* 0x000fc60000410000 */
[----:B------:R-:W-:-:S04]  /*7ff0*/  FFMA R0, -R41, R41, R0 ;  /* 0x0000002929007223 */ /* 0x000fc80000000100 */
[----:B------:R-:W-:-:S07]  /*8000*/  FFMA R41, R0, R2, R41 ;  /* 0x0000000200297223 */ /* 0x000fce0000000029 */
.L_x_197:
[----:B------:R-:W-:Y:S05]  /*8010*/  BSYNC.RECONVERGENT B0 ;  /* 0x0000000000007941 */ /* 0x000fea0003800200 */
.L_x_195:
        /* <DEDUP_REMOVED lines=12> */
.L_x_199:
[----:B------:R-:W-:Y:S05]  /*80e0*/  BSYNC.RECONVERGENT B5 ;  /* 0x0000000000057941 */ /* 0x000fea0003800200 */
.L_x_198:
[----:B------:R-:W2:Y:S02]  /*80f0*/  LDG.E R31, desc[UR6][R26.64] ;  /* 0x000000061a1f7981 */ /* 0x000ea4000c1e1900 */
[----:B--2---:R-:W-:-:S13]  /*8100*/  FSETP.GEU.AND P0, PT, R0, |R31|, PT ;  /* 0x4000001f0000720b */ /* 0x004fda0003f0e000 */
[----:B------:R-:W-:Y:S01]  /*8110*/  @!P0 FMUL R31, R37, R0 ;  /* 0x00000000251f8220 */ /* 0x000fe20000400000 */
[----:B------:R-:W-:-:S04]  /*8120*/  IMAD.MOV.U32 R0, RZ, RZ, 0x1 ;  /* 0x00000001ff007424 */ /* 0x000fc800078e00ff */
[----:B------:R0:W-:Y:S03]  /*8130*/  @!P0 STG.E desc[UR6][R26.64], R31 ;  /* 0x0000001f1a008986 */ /* 0x0001e6000c101906 */
.L_x_194:
[----:B------:R-:W-:Y:S05]  /*8140*/  BSYNC.RECONVERGENT B2 ;  /* 0x0000000000027941 */ /* 0x000fea0003800200 */
.L_x_193:
        /* <DEDUP_REMOVED lines=21> */
.L_x_203:
[----:B------:R-:W-:Y:S01]  /*82a0*/  FMUL.FTZ R41, R0, R31 ;  /* 0x0000001f00297220 */ /* 0x000fe20000410000 */
[----:B------:R-:W-:-:S03]  /*82b0*/  FMUL.FTZ R2, R31, 0.5 ;  /* 0x3f0000001f027820 */ /* 0x000fc60000410000 */
[----:B------:R-:W-:-:S04]  /*82c0*/  FFMA R0, -R41, R41, R0 ;  /* 0x0000002929007223 */ /* 0x000fc80000000100 */
[----:B------:R-:W-:-:S07]  /*82d0*/  FFMA R41, R0, R2, R41 ;  /* 0x0000000200297223 */ /* 0x000fce0000000029 */
.L_x_204:
[----:B------:R-:W-:Y:S05]  /*82e0*/  BSYNC.RECONVERGENT B0 ;  /* 0x0000000000007941 */ /* 0x000fea0003800200 */
.L_x_202:
        /* <DEDUP_REMOVED lines=12> */
.L_x_206:
[----:B------:R-:W-:Y:S05]  /*83b0*/  BSYNC.RECONVERGENT B5 ;  /* 0x0000000000057941 */ /* 0x000fea0003800200 */
.L_x_205:
[----:B------:R-:W2:Y:S02]  /*83c0*/  LDG.E R31, desc[UR6][R26.64] ;  /* 0x000000061a1f7981 */ /* 0x000ea4000c1e1900 */
[----:B--2---:R-:W-:-:S13]  /*83d0*/  FSETP.GEU.AND P0, PT, R0, |R31|, PT ;  /* 0x4000001f0000720b */ /* 0x004fda0003f0e000 */
[----:B------:R-:W-:Y:S01]  /*83e0*/  @!P0 FMUL R31, R37, R0 ;  /* 0x00000000251f8220 */ /* 0x000fe20000400000 */
[----:B------:R-:W-:-:S04]  /*83f0*/  HFMA2 R0, -RZ, RZ, 0, 5.9604644775390625e-08 ;  /* 0x00000001ff007431 */ /* 0x000fc800000001ff */
[----:B------:R0:W-:Y:S03]  /*8400*/  @!P0 STG.E desc[UR6][R26.64], R31 ;  /* 0x0000001f1a008986 */ /* 0x0001e6000c101906 */
.L_x_201:
[----:B------:R-:W-:Y:S05]  /*8410*/  BSYNC.RECONVERGENT B2 ;  /* 0x0000000000027941 */ /* 0x000fea0003800200 */
.L_x_200:
        /* <DEDUP_REMOVED lines=21> */
.L_x_210:
[----:B------:R-:W-:Y:S01]  /*8570*/  FMUL.FTZ R41, R0, R31 ;  /* 0x0000001f00297220 */ /* 0x000fe20000410000 */
[----:B------:R-:W-:-:S03]  /*8580*/  FMUL.FTZ R2, R31, 0.5 ;  /* 0x3f0000001f027820 */ /* 0x000fc60000410000 */
[----:B------:R-:W-:-:S04]  /*8590*/  FFMA R0, -R41, R41, R0 ;  /* 0x0000002929007223 */ /* 0x000fc80000000100 */
[----:B------:R-:W-:-:S07]  /*85a0*/  FFMA R41, R0, R2, R41 ;  /* 0x0000000200297223 */ /* 0x000fce0000000029 */
.L_x_211:
[----:B------:R-:W-:Y:S05]  /*85b0*/  BSYNC.RECONVERGENT B0 ;  /* 0x0000000000007941 */ /* 0x000fea0003800200 */
.L_x_209:
        /* <DEDUP_REMOVED lines=12> */
.L_x_213:
[----:B------:R-:W-:Y:S05]  /*8680*/  BSYNC.RECONVERGENT B5 ;  /* 0x0000000000057941 */ /* 0x000fea0003800200 */
.L_x_212:
[----:B------:R-:W2:Y:S02]  /*8690*/  LDG.E R31, desc[UR6][R26.64] ;  /* 0x000000061a1f7981 */ /* 0x000ea4000c1e1900 */
[----:B--2---:R-:W-:-:S13]  /*86a0*/  FSETP.GEU.AND P0, PT, R0, |R31|, PT ;  /* 0x4000001f0000720b */ /* 0x004fda0003f0e000 */
[----:B------:R-:W-:Y:S01]  /*86b0*/  @!P0 FMUL R31, R37, R0 ;  /* 0x00000000251f8220 */ /* 0x000fe20000400000 */
[----:B------:R-:W-:-:S04]  /*86c0*/  IMAD.MOV.U32 R0, RZ, RZ, 0x1 ;  /* 0x00000001ff007424 */ /* 0x000fc800078e00ff */
[----:B------:R0:W-:Y:S03]  /*86d0*/  @!P0 STG.E desc[UR6][R26.64], R31 ;  /* 0x0000001f1a008986 */ /* 0x0001e6000c101906 */
.L_x_208:
[----:B------:R-:W-:Y:S05]  /*86e0*/  BSYNC.RECONVERGENT B2 ;  /* 0x0000000000027941 */ /* 0x000fea0003800200 */
.L_x_207:
[----:B------:R-:W-:-:S04]  /*86f0*/  IADD3 R23, PT, PT, R23, 0x4, RZ ;  /* 0x0000000417177810 */ /* 0x000fc80007ffe0ff */
[----:B------:R-:W-:-:S13]  /*8700*/  ISETP.NE.AND P0, PT, R23, R6, PT ;  /* 0x000000061700720c */ /* 0x000fda0003f05270 */
[----:B------:R-:W-:Y:S05]  /*8710*/  @P0 BRA `(.L_x_214) ;  /* 0xfffffff4001c0947 */ /* 0x000fea000383ffff */
.L_x_164:
[----:B------:R-:W-:Y:S05]  /*8720*/  BSYNC.RECONVERGENT B3 ;  /* 0x0000000000037941 */ /* 0x000fea0003800200 */
.L_x_163:
[----:B------:R-:W-:-:S05]  /*8730*/  VIADD R25, R25, 0x1 ;  /* 0x0000000119197836 */ /* 0x000fca0000000000 */
[----:B------:R-:W-:-:S13]  /*8740*/  ISETP.NE.AND P0, PT, R25, R21, PT ;  /* 0x000000151900720c */ /* 0x000fda0003f05270 */
[----:B------:R-:W-:Y:S05]  /*8750*/  @P0 BRA `(.L_x_215) ;  /* 0xffffffe800c00947 */ /* 0x000fea000383ffff */
.L_x_162:
[----:B------:R-:W-:Y:S05]  /*8760*/  BSYNC.RECONVERGENT B4 ;  /* 0x0000000000047941 */ /* 0x000fea0003800200 */
.L_x_161:
[----:B0-----:R-:W-:Y:S01]  /*8770*/  HFMA2 R3, -RZ, RZ, 0, 5.9604644775390625e-08 ;  /* 0x00000001ff037431 */ /* 0x001fe200000001ff */
[----:B------:R-:W-:Y:S04]  /*8780*/  BSSY.RECONVERGENT B4, `(.L_x_216) ;  /* 0x0000171000047945 */ /* 0x000fe80003800200 */
[----:B------:R-:W-:-:S04]  /*8790*/  VIADDMNMX R20, R20, R3, UR8, PT ;  /* 0x0000000814147e46 */ /* 0x000fc8000b800103 */
[----:B------:R-:W-:-:S13]  /*87a0*/  ISETP.GE.AND P0, PT, R29, R20, PT ;  /* 0x000000141d00720c */ /* 0x000fda0003f06270 */
[----:B------:R-:W-:Y:S05]  /*87b0*/  @P0 BRA `(.L_x_217) ;  /* 0x0000001400b40947 */ /* 0x000fea0003800000 */
[C---:B------:R-:W-:Y:S01]  /*87c0*/  VIADDMNMX R7, R42.reuse, -R39, RZ, !PT ;  /* 0x800000272a077246 */ /* 0x040fe200078001ff */
[----:B------:R-:W-:Y:S01]  /*87d0*/  IMAD.MOV.U32 R25, RZ, RZ, R29 ;  /* 0x000000ffff197224 */ /* 0x000fe200078e001d */
[----:B------:R-:W-:Y:S02]  /*87e0*/  VIMNMX R2, PT, PT, R39, R38, PT ;  /* 0x0000002627027248 */ /* 0x000fe40003fe0100 */
[C---:B------:R-:W-:Y:S01]  /*87f0*/  IADD3 R19, PT, PT, R7.reuse, 0x1, RZ ;  /* 0x0000000107137810 */ /* 0x040fe20007ffe0ff */
[----:B------:R-:W-:Y:S01]  /*8800*/  VIADD R15, R7, 0x2 ;  /* 0x00000002070f7836 */ /* 0x000fe20000000000 */
[----:B------:R-:W-:Y:S01]  /*8810*/  VIMNMX R4, PT, PT, R39, R42, PT ;  /* 0x0000002a27047248 */ /* 0x000fe20003fe0100 */
[----:B------:R-:W-:Y:S01]  /*8820*/  IMAD R12, R7, UR8, RZ ;  /* 0x00000008070c7c24 */ /* 0x000fe2000f8e02ff */
[----:B------:R-:W-:Y:S01]  /*8830*/  IABS R16, R2 ;  /* 0x0000000200107213 */ /* 0x000fe20000000000 */
[----:B------:R-:W-:Y:S01]  /*8840*/  IMAD.IADD R2, R42, 0x1, -R19 ;  /* 0x000000012a027824 */ /* 0x000fe200078e0a13 */
[----:B------:R-:W-:-:S02]  /*8850*/  IADD3 R6, PT, PT, R39, 0x1, R42 ;  /* 0x0000000127067810 */ /* 0x000fc40007ffe02a */
[----:B-1----:R-:W-:Y:S02]  /*8860*/  IABS R5, R4 ;  /* 0x0000000400057213 */ /* 0x002fe40000000000 */
[----:B------:R-:W-:Y:S02]  /*8870*/  IADD3 R4, PT, PT, R42, -R15, RZ ;  /* 0x8000000f2a047210 */ /* 0x000fe40007ffe0ff */
[----:B------:R-:W-:Y:S02]  /*8880*/  VIMNMX R6, PT, PT, R6, UR9, PT ;  /* 0x0000000906067c48 */ /* 0x000fe4000bfe0100 */
[----:B------:R-:W-:Y:S02]  /*8890*/  IABS R17, R2 ;  /* 0x0000000200117213 */ /* 0x000fe40000000000 */
[----:B------:R-:W-:Y:S01]  /*88a0*/  IABS R13, R4 ;  /* 0x00000004000d7213 */ /* 0x000fe20000000000 */
[----:B------:R-:W-:Y:S01]  /*88b0*/  IMAD.IADD R14, R6, 0x1, -R7 ;  /* 0x00000001060e7824 */ /* 0x000fe200078e0a07 */
[----:B------:R-:W-:-:S02]  /*88c0*/  I2FP.F32.S32 R16, R16 ;  /* 0x0000001000107245 */ /* 0x000fc40000201400 */
[----:B------:R-:W-:Y:S02]  /*88d0*/  I2FP.F32.S32 R5, R5 ;  /* 0x0000000500057245 */ /* 0x000fe40000201400 */
[----:B------:R-:W-:Y:S01]  /*88e0*/  I2FP.F32.S32 R17, R17 ;  /* 0x0000001100117245 */ /* 0x000fe20000201400 */
[----:B------:R-:W-:Y:S01]  /*88f0*/  FMUL R16, R16, R16 ;  /* 0x0000001010107220 */ /* 0x000fe20000400000 */
[----:B------:R-:W-:Y:S01]  /*8900*/  I2FP.F32.S32 R13, R13 ;  /* 0x0000000d000d7245 */ /* 0x000fe20000201400 */
[----:B------:R-:W-:Y:S01]  /*8910*/  FMUL R5, R5, R5 ;  /* 0x0000000505057220 */ /* 0x000fe20000400000 */
[----:B------:R-:W-:Y:S01]  /*8920*/  I2FP.F32.S32 R3, R39 ;  /* 0x0000002700037245 */ /* 0x000fe20000201400 */
[----:B------:R-:W-:Y:S01]  /*8930*/  FMUL R17, R17, R17 ;  /* 0x0000001111117220 */ /* 0x000fe20000400000 */
[----:B------:R-:W-:Y:S01]  /*8940*/  IADD3 R11, PT, PT, R7, 0x3, RZ ;  /* 0x00000003070b7810 */ /* 0x000fe20007ffe0ff */
[----:B------:R-:W-:Y:S01]  /*8950*/  FMUL R13, R13, R13 ;  /* 0x0000000d0d0d7220 */ /* 0x000fe20000400000 */
[----:B------:R-:W-:-:S02]  /*8960*/  IADD3 R9, PT, PT, R7, -R6, RZ ;  /* 0x8000000607097210 */ /* 0x000fc40007ffe0ff */
[----:B------:R-:W-:-:S07]  /*8970*/  LOP3.LUT R14, R14, 0x3, RZ, 0xc0, !PT ;  /* 0x000000030e0e7812 */ /* 0x000fce00078ec0ff */
.L_x_270:
        /* <DEDUP_REMOVED lines=12> */
[----:B------:R-:W-:-:S04]  /*8a40*/  IMAD.IADD R23, R12, 0x1, R25 ;  /* 0x000000010c177824 */ /* 0x000fc800078e0219 */
[----:B------:R-:W-:-:S05]  /*8a50*/  IMAD R8, R23, UR5, R24 ;  /* 0x0000000517087c24 */ /* 0x000fca000f8e0218 */
        /* <DEDUP_REMOVED lines=16> */
.L_x_225:
[----:B------:R-:W-:Y:S01]  /*8b60*/  FMUL.FTZ R41, R0, R23 ;  /* 0x0000001700297220 */ /* 0x000fe20000410000 */
[----:B------:R-:W-:-:S03]  /*8b70*/  FMUL.FTZ R2, R23, 0.5 ;  /* 0x3f00000017027820 */ /* 0x000fc60000410000 */
[----:B------:R-:W-:-:S04]  /*8b80*/  FFMA R0, -R41, R41, R0 ;  /* 0x0000002929007223 */ /* 0x000fc80000000100 */
[----:B------:R-:W-:-:S07]  /*8b90*/  FFMA R41, R0, R2, R41 ;  /* 0x0000000200297223 */ /* 0x000fce0000000029 */
.L_x_226:
[----:B------:R-:W-:Y:S05]  /*8ba0*/  BSYNC.RECONVERGENT B0 ;  /* 0x0000000000007941 */ /* 0x000fea0003800200 */
.L_x_224:
        /* <DEDUP_REMOVED lines=12> */
.L_x_228:
[----:B------:R-:W-:Y:S05]  /*8c70*/  BSYNC.RECONVERGENT B6 ;  /* 0x0000000000067941 */ /* 0x000fea0003800200 */
.L_x_227:
[----:B------:R-:W2:Y:S02]  /*8c80*/  LDG.E R23, desc[UR6][R26.64] ;  /* 0x000000061a177981 */ /* 0x000ea4000c1e1900 */
[----:B--2---:R-:W-:-:S13]  /*8c90*/  FSETP.GEU.AND P0, PT, R0, |R23|, PT ;  /* 0x400000170000720b */ /* 0x004fda0003f0e000 */
[----:B------:R-:W-:Y:S01]  /*8ca0*/  @!P0 FMUL R23, R37, R0 ;  /* 0x0000000025178220 */ /* 0x000fe20000400000 */
[----:B------:R-:W-:-:S04]  /*8cb0*/  IMAD.MOV.U32 R0, RZ, RZ, 0x1 ;  /* 0x00000001ff007424 */ /* 0x000fc800078e00ff */
[----:B------:R0:W-:Y:S03]  /*8cc0*/  @!P0 STG.E desc[UR6][R26.64], R23 ;  /* 0x000000171a008986 */ /* 0x0001e6000c101906 */
.L_x_223:
[----:B------:R-:W-:Y:S05]  /*8cd0*/  BSYNC.RECONVERGENT B5 ;  /* 0x0000000000057941 */ /* 0x000fea0003800200 */
.L_x_222:
        /* <DEDUP_REMOVED lines=21> */
.L_x_232:
[----:B------:R-:W-:Y:S01]  /*8e30*/  FMUL.FTZ R41, R0, R23 ;  /* 0x0000001700297220 */ /* 0x000fe20000410000 */
[----:B------:R-:W-:-:S03]  /*8e40*/  FMUL.FTZ R2, R23, 0.5 ;  /* 0x3f00000017027820 */ /* 0x000fc60000410000 */
[----:B------:R-:W-:-:S04]  /*8e50*/  FFMA R0, -R41, R41, R0 ;  /* 0x0000002929007223 */ /* 0x000fc80000000100 */
[----:B------:R-:W-:-:S07]  /*8e60*/  FFMA R41, R0, R2, R41 ;  /* 0x0000000200297223 */ /* 0x000fce0000000029 */
.L_x_233:
[----:B------:R-:W-:Y:S05]  /*8e70*/  BSYNC.RECONVERGENT B0 ;  /* 0x0000000000007941 */ /* 0x000fea0003800200 */
.L_x_231:
        /* <DEDUP_REMOVED lines=12> */
.L_x_235:
[----:B------:R-:W-:Y:S05]  /*8f40*/  BSYNC.RECONVERGENT B6 ;  /* 0x0000000000067941 */ /* 0x000fea0003800200 */
.L_x_234:
[----:B------:R-:W2:Y:S02]  /*8f50*/  LDG.E R23, desc[UR6][R26.64] ;  /* 0x000000061a177981 */ /* 0x000ea4000c1e1900 */
[----:B--2---:R-:W-:-:S13]  /*8f60*/  FSETP.GEU.AND P0, PT, R0, |R23|, PT ;  /* 0x400000170000720b */ /* 0x004fda0003f0e000 */
[----:B------:R-:W-:Y:S01]  /*8f70*/  @!P0 FMUL R23, R37, R0 ;  /* 0x0000000025178220 */ /* 0x000fe20000400000 */
[----:B------:R-:W-:-:S04]  /*8f80*/  IMAD.MOV.U32 R0, RZ, RZ, 0x1 ;  /* 0x00000001ff007424 */ /* 0x000fc800078e00ff */
[----:B------:R0:W-:Y:S03]  /*8f90*/  @!P0 STG.E desc[UR6][R26.64], R23 ;  /* 0x000000171a008986 */ /* 0x0001e6000c101906 */
.L_x_230:
[----:B------:R-:W-:Y:S05]  /*8fa0*/  BSYNC.RECONVERGENT B5 ;  /* 0x0000000000057941 */ /* 0x000fea0003800200 */
.L_x_229:
        /* <DEDUP_REMOVED lines=21> */
.L_x_237:
[----:B------:R-:W-:Y:S01]  /*9100*/  FMUL.FTZ R41, R0, R23 ;  /* 0x0000001700297220 */ /* 0x000fe20000410000 */
[----:B------:R-:W-:-:S03]  /*9110*/  FMUL.FTZ R2, R23, 0.5 ;  /* 0x3f00000017027820 */ /* 0x000fc60000410000 */
[----:B------:R-:W-:-:S04]  /*9120*/  FFMA R0, -R41, R41, R0 ;  /* 0x0000002929007223 */ /* 0x000fc80000000100 */
[----:B------:R-:W-:-:S07]  /*9130*/  FFMA R41, R0, R2, R41 ;  /* 0x0000000200297223 */ /* 0x000fce0000000029 */
.L_x_238:
[----:B------:R-:W-:Y:S05]  /*9140*/  BSYNC.RECONVERGENT B0 ;  /* 0x0000000000007941 */ /* 0x000fea0003800200 */
.L_x_236:
        /* <DEDUP_REMOVED lines=12> */
.L_x_240:
[----:B------:R-:W-:Y:S05]  /*9210*/  BSYNC.RECONVERGENT B5 ;  /* 0x0000000000057941 */ /* 0x000fea0003800200 */
.L_x_239:
[----:B------:R-:W2:Y:S02]  /*9220*/  LDG.E R23, desc[UR6][R26.64] ;  /* 0x000000061a177981 */ /* 0x000ea4000c1e1900 */
[----:B--2---:R-:W-:Y:S02]  /*9230*/  FSETP.GEU.AND P0, PT, R0, |R23|, PT ;  /* 0x400000170000720b */ /* 0x004fe40003f0e000 */
[----:B------:R-:W-:-:S11]  /*9240*/  MOV R23, R11 ;  /* 0x0000000b00177202 */ /* 0x000fd60000000f00 */
[----:B------:R-:W-:Y:S01]  /*9250*/  @!P0 FMUL R31, R37, R0 ;  /* 0x00000000251f8220 */ /* 0x000fe20000400000 */
[----:B------:R-:W-:Y:S01]  /*9260*/  IMAD.MOV.U32 R0, RZ, RZ, 0x1 ;  /* 0x00000001ff007424 */ /* 0x000fe200078e00ff */
[----:B------:R-:W-:-:S03]  /*9270*/  @!P0 MOV R23, R11 ;  /* 0x0000000b00178202 */ /* 0x000fc60000000f00 */
[----:B------:R0:W-:Y:S04]  /*9280*/  @!P0 STG.E desc[UR6][R26.64], R31 ;  /* 0x0000001f1a008986 */ /* 0x0001e8000c101906 */
.L_x_221:
[----:B------:R-:W-:Y:S05]  /*9290*/  BSYNC.RECONVERGENT B2 ;  /* 0x0000000000027941 */ /* 0x000fea0003800200 */
.L_x_220:
[----:B------:R-:W-:-:S13]  /*92a0*/  ISETP.GT.U32.AND P0, PT, R9, -0x4, PT ;  /* 0xfffffffc0900780c */ /* 0x000fda0003f04070 */
[----:B------:R-:W-:Y:S05]  /*92b0*/  @P0 BRA `(.L_x_219) ;  /* 0x0000000800e40947 */ /* 0x000fea0003800000 */
.L_x_269:
[----:B------:R-:W1:Y:S01]  /*92c0*/  LDCU.64 UR12, c[0x0][0x388] ;  /* 0x00007100ff0c77ac */ /* 0x000e620008000a00 */
[----:B0-----:R-:W-:-:S04]  /*92d0*/  IMAD R31, R23, UR8, R25 ;  /* 0x00000008171f7c24 */ /* 0x001fc8000f8e0219 */
[----:B------:R-:W-:-:S05]  /*92e0*/  IMAD R8, R31, UR5, R24 ;  /* 0x000000051f087c24 */ /* 0x000fca000f8e0218 */
[----:B-1----:R-:W-:-:S04]  /*92f0*/  IADD3 R30, P0, PT, R8, UR12, RZ ;  /* 0x0000000c081e7c10 */ /* 0x002fc8000ff1e0ff */
[----:B------:R-:W-:-:S05]  /*9300*/  LEA.HI.X.SX32 R31, R8, UR13, 0x1, P0 ;  /* 0x0000000d081f7c11 */ /* 0x000fca00080f0eff */
        /* <DEDUP_REMOVED lines=17> */
.L_x_244:
[----:B------:R-:W-:Y:S01]  /*9420*/  FMUL.FTZ R41, R0, R31 ;  /* 0x0000001f00297220 */ /* 0x000fe20000410000 */
[----:B------:R-:W-:-:S03]  /*9430*/  FMUL.FTZ R2, R31, 0.5 ;  /* 0x3f0000001f027820 */ /* 0x000fc60000410000 */
[----:B------:R-:W-:-:S04]  /*9440*/  FFMA R0, -R41, R41, R0 ;  /* 0x0000002929007223 */ /* 0x000fc80000000100 */
[----:B------:R-:W-:-:S07]  /*9450*/  FFMA R41, R0, R2, R41 ;  /* 0x0000000200297223 */ /* 0x000fce0000000029 */
.L_x_245:
[----:B------:R-:W-:Y:S05]  /*9460*/  BSYNC.RECONVERGENT B0 ;  /* 0x0000000000007941 */ /* 0x000fea0003800200 */
.L_x_243:
        /* <DEDUP_REMOVED lines=12> */
.L_x_247:
[----:B------:R-:W-:Y:S05]  /*9530*/  BSYNC.RECONVERGENT B5 ;  /* 0x0000000000057941 */ /* 0x000fea0003800200 */
.L_x_246:
[----:B------:R-:W2:Y:S02]  /*9540*/  LDG.E R31, desc[UR6][R26.64] ;  /* 0x000000061a1f7981 */ /* 0x000ea4000c1e1900 */
[----:B--2---:R-:W-:-:S13]  /*9550*/  FSETP.GEU.AND P0, PT, R0, |R31|, PT ;  /* 0x4000001f0000720b */ /* 0x004fda0003f0e000 */
[----:B------:R-:W-:Y:S01]  /*9560*/  @!P0 FMUL R31, R37, R0 ;  /* 0x00000000251f8220 */ /* 0x000fe20000400000 */
[----:B------:R-:W-:-:S04]  /*9570*/  IMAD.MOV.U32 R0, RZ, RZ, 0x1 ;  /* 0x00000001ff007424 */ /* 0x000fc800078e00ff */
[----:B------:R0:W-:Y:S03]  /*9580*/  @!P0 STG.E desc[UR6][R26.64], R31 ;  /* 0x0000001f1a008986 */ /* 0x0001e6000c101906 */
.L_x_242:
[----:B------:R-:W-:Y:S05]  /*9590*/  BSYNC.RECONVERGENT B2 ;  /* 0x0000000000027941 */ /* 0x000fea0003800200 */
.L_x_241:
        /* <DEDUP_REMOVED lines=22> */
.L_x_251:
[----:B------:R-:W-:Y:S01]  /*9700*/  FMUL.FTZ R41, R0, R31 ;  /* 0x0000001f00297220 */ /* 0x000fe20000410000 */
[----:B------:R-:W-:-:S03]  /*9710*/  FMUL.FTZ R2, R31, 0.5 ;  /* 0x3f0000001f027820 */ /* 0x000fc60000410000 */
[----:B------:R-:W-:-:S04]  /*9720*/  FFMA R0, -R41, R41, R0 ;  /* 0x0000002929007223 */ /* 0x000fc80000000100 */
[----:B------:R-:W-:-:S07]  /*9730*/  FFMA R41, R0, R2, R41 ;  /* 0x0000000200297223 */ /* 0x000fce0000000029 */
.L_x_252:
[----:B------:R-:W-:Y:S05]  /*9740*/  BSYNC.RECONVERGENT B0 ;  /* 0x0000000000007941 */ /* 0x000fea0003800200 */
.L_x_250:
        /* <DEDUP_REMOVED lines=12> */
.L_x_254:
[----:B------:R-:W-:Y:S05]  /*9810*/  BSYNC.RECONVERGENT B5 ;  /* 0x0000000000057941 */ /* 0x000fea0003800200 */
.L_x_253:
[----:B------:R-:W2:Y:S02]  /*9820*/  LDG.E R31, desc[UR6][R26.64] ;  /* 0x000000061a1f7981 */ /* 0x000ea4000c1e1900 */
[----:B--2---:R-:W-:-:S13]  /*9830*/  FSETP.GEU.AND P0, PT, R0, |R31|, PT ;  /* 0x4000001f0000720b */ /* 0x004fda0003f0e000 */
[----:B------:R-:W-:Y:S01]  /*9840*/  @!P0 FMUL R31, R37, R0 ;  /* 0x00000000251f8220 */ /* 0x000fe20000400000 */
[----:B------:R-:W-:-:S04]  /*9850*/  IMAD.MOV.U32 R0, RZ, RZ, 0x1 ;  /* 0x00000001ff007424 */ /* 0x000fc800078e00ff */
[----:B------:R0:W-:Y:S03]  /*9860*/  @!P0 STG.E desc[UR6][R26.64], R31 ;  /* 0x0000001f1a008986 */ /* 0x0001e6000c101906 */
.L_x_249:
[----:B------:R-:W-:Y:S05]  /*9870*/  BSYNC.RECONVERGENT B2 ;  /* 0x0000000000027941 */ /* 0x000fea0003800200 */
.L_x_248:
        /* <DEDUP_REMOVED lines=21> */
.L_x_258:
[----:B------:R-:W-:Y:S01]  /*99d0*/  FMUL.FTZ R41, R0, R31 ;  /* 0x0000001f00297220 */ /* 0x000fe20000410000 */
[----:B------:R-:W-:-:S03]  /*99e0*/  FMUL.FTZ R2, R31, 0.5 ;  /* 0x3f0000001f027820 */ /* 0x000fc60000410000 */
[----:B------:R-:W-:-:S04]  /*99f0*/  FFMA R0, -R41, R41, R0 ;  /* 0x0000002929007223 */ /* 0x000fc80000000100 */
[----:B------:R-:W-:-:S07]  /*9a00*/  FFMA R41, R0, R2, R41 ;  /* 0x0000000200297223 */ /* 0x000fce0000000029 */
.L_x_259:
[----:B------:R-:W-:Y:S05]  /*9a10*/  BSYNC.RECONVERGENT B0 ;  /* 0x0000000000007941 */ /* 0x000fea0003800200 */
.L_x_257:
        /* <DEDUP_REMOVED lines=12> */
.L_x_261:
[----:B------:R-:W-:Y:S05]  /*9ae0*/  BSYNC.RECONVERGENT B5 ;  /* 0x0000000000057941 */ /* 0x000fea0003800200 */
.L_x_260:
[----:B------:R-:W2:Y:S02]  /*9af0*/  LDG.E R31, desc[UR6][R26.64] ;  /* 0x000000061a1f7981 */ /* 0x000ea4000c1e1900 */
[----:B--2---:R-:W-:-:S13]  /*9b00*/  FSETP.GEU.AND P0, PT, R0, |R31|, PT ;  /* 0x4000001f0000720b */ /* 0x004fda0003f0e000 */
[----:B------:R-:W-:Y:S01]  /*9b10*/  @!P0 FMUL R31, R37, R0 ;  /* 0x00000000251f8220 */ /* 0x000fe20000400000 */
[----:B------:R-:W-:-:S04]  /*9b20*/  HFMA2 R0, -RZ, RZ, 0, 5.9604644775390625e-08 ;  /* 0x00000001ff007431 */ /* 0x000fc800000001ff */
[----:B------:R0:W-:Y:S03]  /*9b30*/  @!P0 STG.E desc[UR6][R26.64], R31 ;  /* 0x0000001f1a008986 */ /* 0x0001e6000c101906 */
.L_x_256:
[----:B------:R-:W-:Y:S05]  /*9b40*/  BSYNC.RECONVERGENT B2 ;  /* 0x0000000000027941 */ /* 0x000fea0003800200 */
.L_x_255:
        /* <DEDUP_REMOVED lines=21> */
.L_x_265:
[----:B------:R-:W-:Y:S01]  /*9ca0*/  FMUL.FTZ R41, R0, R31 ;  /* 0x0000001f00297220 */ /* 0x000fe20000410000 */
[----:B------:R-:W-:-:S03]  /*9cb0*/  FMUL.FTZ R2, R31, 0.5 ;  /* 0x3f0000001f027820 */ /* 0x000fc60000410000 */
[----:B------:R-:W-:-:S04]  /*9cc0*/  FFMA R0, -R41, R41, R0 ;  /* 0x0000002929007223 */ /* 0x000fc80000000100 */
[----:B------:R-:W-:-:S07]  /*9cd0*/  FFMA R41, R0, R2, R41 ;  /* 0x0000000200297223 */ /* 0x000fce0000000029 */
.L_x_266:
[----:B------:R-:W-:Y:S05]  /*9ce0*/  BSYNC.RECONVERGENT B0 ;  /* 0x0000000000007941 */ /* 0x000fea0003800200 */
.L_x_264:
        /* <DEDUP_REMOVED lines=12> */
.L_x_268:
[----:B------:R-:W-:Y:S05]  /*9db0*/  BSYNC.RECONVERGENT B5 ;  /* 0x0000000000057941 */ /* 0x000fea0003800200 */
.L_x_267:
[----:B------:R-:W2:Y:S02]  /*9dc0*/  LDG.E R31, desc[UR6][R26.64] ;  /* 0x000000061a1f7981 */ /* 0x000ea4000c1e1900 */
[----:B--2---:R-:W-:-:S13]  /*9dd0*/  FSETP.GEU.AND P0, PT, R0, |R31|, PT ;  /* 0x4000001f0000720b */ /* 0x004fda0003f0e000 */
[----:B------:R-:W-:Y:S01]  /*9de0*/  @!P0 FMUL R31, R37, R0 ;  /* 0x00000000251f8220 */ /* 0x000fe20000400000 */
[----:B------:R-:W-:-:S04]  /*9df0*/  IMAD.MOV.U32 R0, RZ, RZ, 0x1 ;  /* 0x00000001ff007424 */ /* 0x000fc800078e00ff */
[----:B------:R0:W-:Y:S03]  /*9e00*/  @!P0 STG.E desc[UR6][R26.64], R31 ;  /* 0x0000001f1a008986 */ /* 0x0001e6000c101906 */
.L_x_263:
[----:B------:R-:W-:Y:S05]  /*9e10*/  BSYNC.RECONVERGENT B2 ;  /* 0x0000000000027941 */ /* 0x000fea0003800200 */
.L_x_262:
[----:B------:R-:W-:-:S04]  /*9e20*/  IADD3 R23, PT, PT, R23, 0x4, RZ ;  /* 0x0000000417177810 */ /* 0x000fc80007ffe0ff */
[----:B------:R-:W-:-:S13]  /*9e30*/  ISETP.NE.AND P0, PT, R23, R6, PT ;  /* 0x000000061700720c */ /* 0x000fda0003f05270 */
[----:B------:R-:W-:Y:S05]  /*9e40*/  @P0 BRA `(.L_x_269) ;  /* 0xfffffff4001c0947 */ /* 0x000fea000383ffff */
.L_x_219:
[----:B------:R-:W-:Y:S05]  /*9e50*/  BSYNC.RECONVERGENT B3 ;  /* 0x0000000000037941 */ /* 0x000fea0003800200 */
.L_x_218:
[----:B------:R-:W-:-:S05]  /*9e60*/  VIADD R25, R25, 0x1 ;  /* 0x0000000119197836 */ /* 0x000fca0000000000 */
[----:B------:R-:W-:-:S13]  /*9e70*/  ISETP.NE.AND P0, PT, R25, R20, PT ;  /* 0x000000141900720c */ /* 0x000fda0003f05270 */
[----:B------:R-:W-:Y:S05]  /*9e80*/  @P0 BRA `(.L_x_270) ;  /* 0xffffffe800bc0947 */ /* 0x000fea000383ffff */
.L_x_217:
[----:B------:R-:W-:Y:S05]  /*9e90*/  BSYNC.RECONVERGENT B4 ;  /* 0x0000000000047941 */ /* 0x000fea0003800200 */
.L_x_216:
[----:B------:R-:W-:Y:S01]  /*9ea0*/  ISETP.GE.AND P0, PT, R29, R20, PT ;  /* 0x000000141d00720c */ /* 0x000fe20003f06270 */
[----:B------:R-:W-:-:S12]  /*9eb0*/  BSSY.RECONVERGENT B2, `(.L_x_271) ;  /* 0x0000434000027945 */ /* 0x000fd80003800200 */
[----:B------:R-:W-:Y:S05]  /*9ec0*/  @P0 BRA `(.L_x_272) ;  /* 0x0000002c00480947 */ /* 0x000fea0003800000 */
[----:B------:R-:W-:Y:S01]  /*9ed0*/  VIMNMX R23, PT, PT, R22, UR5, PT ;  /* 0x0000000516177c48 */ /* 0x000fe2000bfe0100 */
[----:B------:R-:W-:Y:S01]  /*9ee0*/  BSSY.RECONVERGENT B5, `(.L_x_273) ;  /* 0x000016e000057945 */ /* 0x000fe20003800200 */
[----:B------:R-:W-:Y:S02]  /*9ef0*/  VIMNMX R2, PT, PT, R39, R42, PT ;  /* 0x0000002a27027248 */ /* 0x000fe40003fe0100 */
[----:B------:R-:W-:Y:S02]  /*9f00*/  VIADDMNMX R7, R42, -R39, RZ, !PT ;  /* 0x800000272a077246 */ /* 0x000fe400078001ff */
[----:B-1----:R-:W-:Y:S01]  /*9f10*/  IABS R5, R2 ;  /* 0x0000000200057213 */ /* 0x002fe20000000000 */
[----:B------:R-:W-:Y:S01]  /*9f20*/  IMAD.IADD R2, R38, 0x1, -R23 ;  /* 0x0000000126027824 */ /* 0x000fe200078e0a17 */
[C---:B------:R-:W-:Y:S01]  /*9f30*/  IADD3 R19, PT, PT, R7.reuse, 0x1, RZ ;  /* 0x0000000107137810 */ /* 0x040fe20007ffe0ff */
[----:B------:R-:W-:Y:S01]  /*9f40*/  VIADD R15, R7, 0x2 ;  /* 0x00000002070f7836 */ /* 0x000fe20000000000 */
[----:B------:R-:W-:Y:S01]  /*9f50*/  IADD3 R6, PT, PT, R39, 0x1, R42 ;  /* 0x0000000127067810 */ /* 0x000fe20007ffe02a */
[----:B------:R-:W-:Y:S01]  /*9f60*/  IMAD R12, R7, UR8, RZ ;  /* 0x00000008070c7c24 */ /* 0x000fe2000f8e02ff */
[----:B------:R-:W-:Y:S01]  /*9f70*/  IABS R16, R2 ;  /* 0x0000000200107213 */ /* 0x000fe20000000000 */
[C---:B------:R-:W-:Y:S01]  /*9f80*/  IMAD.IADD R2, R42.reuse, 0x1, -R19 ;  /* 0x000000012a027824 */ /* 0x040fe200078e0a13 */
[----:B------:R-:W-:-:S02]  /*9f90*/  IADD3 R4, PT, PT, R42, -R15, RZ ;  /* 0x8000000f2a047210 */ /* 0x000fc40007ffe0ff */
[----:B------:R-:W-:Y:S02]  /*9fa0*/  VIMNMX R6, PT, PT, R6, UR9, PT ;  /* 0x0000000906067c48 */ /* 0x000fe4000bfe0100 */
        /* <DEDUP_REMOVED lines=11> */
[----:B0-----:R-:W-:Y:S01]  /*a060*/  MOV R31, R29 ;  /* 0x0000001d001f7202 */ /* 0x001fe20000000f00 */
[----:B------:R-:W-:Y:S01]  /*a070*/  FMUL R13, R13, R13 ;  /* 0x0000000d0d0d7220 */ /* 0x000fe20000400000 */
[----:B------:R-:W-:-:S02]  /*a080*/  IADD3 R11, PT, PT, R7, 0x3, RZ ;  /* 0x00000003070b7810 */ /* 0x000fc40007ffe0ff */
[----:B------:R-:W-:Y:S02]  /*a090*/  IADD3 R9, PT, PT, R7, -R6, RZ ;  /* 0x8000000607097210 */ /* 0x000fe40007ffe0ff */
[----:B------:R-:W-:-:S07]  /*a0a0*/  LOP3.LUT R14, R14, 0x3, RZ, 0xc0, !PT ;  /* 0x000000030e0e7812 */ /* 0x000fce00078ec0ff */
.L_x_326:
        /* <DEDUP_REMOVED lines=30> */
.L_x_281:
[----:B------:R-:W-:Y:S01]  /*a290*/  FMUL.FTZ R41, R0, R25 ;  /* 0x0000001900297220 */ /* 0x000fe20000410000 */
[----:B------:R-:W-:-:S03]  /*a2a0*/  FMUL.FTZ R2, R25, 0.5 ;  /* 0x3f00000019027820 */ /* 0x000fc60000410000 */
[----:B------:R-:W-:-:S04]  /*a2b0*/  FFMA R0, -R41, R41, R0 ;  /* 0x0000002929007223 */ /* 0x000fc80000000100 */
[----:B------:R-:W-:-:S07]  /*a2c0*/  FFMA R41, R0, R2, R41 ;  /* 0x0000000200297223 */ /* 0x000fce0000000029 */
.L_x_282:
[----:B------:R-:W-:Y:S05]  /*a2d0*/  BSYNC.RECONVERGENT B0 ;  /* 0x0000000000007941 */ /* 0x000fea0003800200 */
.L_x_280:
        /* <DEDUP_REMOVED lines=12> */
.L_x_284:
[----:B------:R-:W-:Y:S05]  /*a3a0*/  BSYNC.RECONVERGENT B7 ;  /* 0x0000000000077941 */ /* 0x000fea0003800200 */
.L_x_283:
[----:B------:R-:W2:Y:S02]  /*a3b0*/  LDG.E R25, desc[UR6][R26.64] ;  /* 0x000000061a197981 */ /* 0x000ea4000c1e1900 */
[----:B--2---:R-:W-:-:S13]  /*a3c0*/  FSETP.GEU.AND P0, PT, R0, |R25|, PT ;  /* 0x400000190000720b */ /* 0x004fda0003f0e000 */
[----:B------:R-:W-:Y:S01]  /*a3d0*/  @!P0 FMUL R25, R37, R0 ;  /* 0x0000000025198220 */ /* 0x000fe20000400000 */
[----:B------:R-:W-:-:S04]  /*a3e0*/  IMAD.MOV.U32 R0, RZ, RZ, 0x1 ;  /* 0x00000001ff007424 */ /* 0x000fc800078e00ff */
[----:B------:R0:W-:Y:S03]  /*a3f0*/  @!P0 STG.E desc[UR6][R26.64], R25 ;  /* 0x000000191a008986 */ /* 0x0001e6000c101906 */
.L_x_279:
[----:B------:R-:W-:Y:S05]  /*a400*/  BSYNC.RECONVERGENT B6 ;  /* 0x0000000000067941 */ /* 0x000fea0003800200 */
.L_x_278:
        /* <DEDUP_REMOVED lines=21> */
.L_x_288:
[----:B------:R-:W-:Y:S01]  /*a560*/  FMUL.FTZ R41, R0, R25 ;  /* 0x0000001900297220 */ /* 0x000fe20000410000 */
[----:B------:R-:W-:-:S03]  /*a570*/  FMUL.FTZ R2, R25, 0.5 ;  /* 0x3f00000019027820 */ /* 0x000fc60000410000 */
[----:B------:R-:W-:-:S04]  /*a580*/  FFMA R0, -R41, R41, R0 ;  /* 0x0000002929007223 */ /* 0x000fc80000000100 */
[----:B------:R-:W-:-:S07]  /*a590*/  FFMA R41, R0, R2, R41 ;  /* 0x0000000200297223 */ /* 0x000fce0000000029 */
.L_x_289:
[----:B------:R-:W-:Y:S05]  /*a5a0*/  BSYNC.RECONVERGENT B0 ;  /* 0x0000000000007941 */ /* 0x000fea0003800200 */
.L_x_287:
        /* <DEDUP_REMOVED lines=12> */
.L_x_291:
[----:B------:R-:W-:Y:S05]  /*a670*/  BSYNC.RECONVERGENT B7 ;  /* 0x0000000000077941 */ /* 0x000fea0003800200 */
.L_x_290:
[----:B------:R-:W2:Y:S02]  /*a680*/  LDG.E R25, desc[UR6][R26.64] ;  /* 0x000000061a197981 */ /* 0x000ea4000c1e1900 */
[----:B--2---:R-:W-:-:S13]  /*a690*/  FSETP.GEU.AND P0, PT, R0, |R25|, PT ;  /* 0x400000190000720b */ /* 0x004fda0003f0e000 */
[----:B------:R-:W-:Y:S01]  /*a6a0*/  @!P0 FMUL R25, R37, R0 ;  /* 0x0000000025198220 */ /* 0x000fe20000400000 */
[----:B------:R-:W-:-:S04]  /*a6b0*/  IMAD.MOV.U32 R0, RZ, RZ, 0x1 ;  /* 0x00000001ff007424 */ /* 0x000fc800078e00ff */
[----:B------:R0:W-:Y:S03]  /*a6c0*/  @!P0 STG.E desc[UR6][R26.64], R25 ;  /* 0x000000191a008986 */ /* 0x0001e6000c101906 */
.L_x_286:
[----:B------:R-:W-:Y:S05]  /*a6d0*/  BSYNC.RECONVERGENT B6 ;  /* 0x0000000000067941 */ /* 0x000fea0003800200 */
.L_x_285:
        /* <DEDUP_REMOVED lines=21> */
.L_x_293:
[----:B------:R-:W-:Y:S01]  /*a830*/  FMUL.FTZ R41, R0, R25 ;  /* 0x0000001900297220 */ /* 0x000fe20000410000 */
[----:B------:R-:W-:-:S03]  /*a840*/  FMUL.FTZ R2, R25, 0.5 ;  /* 0x3f00000019027820 */ /* 0x000fc60000410000 */
[----:B------:R-:W-:-:S04]  /*a850*/  FFMA R0, -R41, R41, R0 ;  /* 0x0000002929007223 */ /* 0x000fc80000000100 */
[----:B------:R-:W-:-:S07]  /*a860*/  FFMA R41, R0, R2, R41 ;  /* 0x0000000200297223 */ /* 0x000fce0000000029 */
.L_x_294:
[----:B------:R-:W-:Y:S05]  /*a870*/  BSYNC.RECONVERGENT B0 ;  /* 0x0000000000007941 */ /* 0x000fea0003800200 */
.L_x_292:
        /* <DEDUP_REMOVED lines=12> */
.L_x_296:
[----:B------:R-:W-:Y:S05]  /*a940*/  BSYNC.RECONVERGENT B6 ;  /* 0x0000000000067941 */ /* 0x000fea0003800200 */
.L_x_295:
[----:B------:R-:W2:Y:S02]  /*a950*/  LDG.E R25, desc[UR6][R26.64] ;  /* 0x000000061a197981 */ /* 0x000ea4000c1e1900 */
[----:B--2---:R-:W-:Y:S02]  /*a960*/  FSETP.GEU.AND P0, PT, R0, |R25|, PT ;  /* 0x400000190000720b */ /* 0x004fe40003f0e000 */
[----:B------:R-:W-:-:S11]  /*a970*/  MOV R25, R11 ;  /* 0x0000000b00197202 */ /* 0x000fd60000000f00 */
[----:B------:R-:W-:Y:S01]  /*a980*/  @!P0 FMUL R33, R37, R0 ;  /* 0x0000000025218220 */ /* 0x000fe20000400000 */
[----:B------:R-:W-:Y:S01]  /*a990*/  IMAD.MOV.U32 R0, RZ, RZ, 0x1 ;  /* 0x00000001ff007424 */ /* 0x000fe200078e00ff */
[----:B------:R-:W-:-:S03]  /*a9a0*/  @!P0 MOV R25, R11 ;  /* 0x0000000b00198202 */ /* 0x000fc60000000f00 */
[----:B------:R0:W-:Y:S04]  /*a9b0*/  @!P0 STG.E desc[UR6][R26.64], R33 ;  /* 0x000000211a008986 */ /* 0x0001e8000c101906 */
.L_x_277:
[----:B------:R-:W-:Y:S05]  /*a9c0*/  BSYNC.RECONVERGENT B3 ;  /* 0x0000000000037941 */ /* 0x000fea0003800200 */
.L_x_276:
[----:B------:R-:W-:-:S13]  /*a9d0*/  ISETP.GT.U32.AND P0, PT, R9, -0x4, PT ;  /* 0xfffffffc0900780c */ /* 0x000fda0003f04070 */
[----:B------:R-:W-:Y:S05]  /*a9e0*/  @P0 BRA `(.L_x_275) ;  /* 0x0000000800e40947 */ /* 0x000fea0003800000 */
.L_x_325:
        /* <DEDUP_REMOVED lines=22> */
.L_x_300:
[----:B------:R-:W-:Y:S01]  /*ab50*/  FMUL.FTZ R41, R0, R33 ;  /* 0x0000002100297220 */ /* 0x000fe20000410000 */
[----:B------:R-:W-:-:S03]  /*ab60*/  FMUL.FTZ R2, R33, 0.5 ;  /* 0x3f00000021027820 */ /* 0x000fc60000410000 */
[----:B------:R-:W-:-:S04]  /*ab70*/  FFMA R0, -R41, R41, R0 ;  /* 0x0000002929007223 */ /* 0x000fc80000000100 */
[----:B------:R-:W-:-:S07]  /*ab80*/  FFMA R41, R0, R2, R41 ;  /* 0x0000000200297223 */ /* 0x000fce0000000029 */
.L_x_301:
[----:B------:R-:W-:Y:S05]  /*ab90*/  BSYNC.RECONVERGENT B0 ;  /* 0x0000000000007941 */ /* 0x000fea0003800200 */
.L_x_299:
        /* <DEDUP_REMOVED lines=12> */
.L_x_303:
[----:B------:R-:W-:Y:S05]  /*ac60*/  BSYNC.RECONVERGENT B6 ;  /* 0x0000000000067941 */ /* 0x000fea0003800200 */
.L_x_302:
[----:B------:R-:W2:Y:S02]  /*ac70*/  LDG.E R33, desc[UR6][R26.64] ;  /* 0x000000061a217981 */ /* 0x000ea4000c1e1900 */
[----:B--2---:R-:W-:-:S13]  /*ac80*/  FSETP.GEU.AND P0, PT, R0, |R33|, PT ;  /* 0x400000210000720b */ /* 0x004fda0003f0e000 */
[----:B------:R-:W-:Y:S01]  /*ac90*/  @!P0 FMUL R33, R37, R0 ;  /* 0x0000000025218220 */ /* 0x000fe20000400000 */
[----:B------:R-:W-:-:S04]  /*aca0*/  IMAD.MOV.U32 R0, RZ, RZ, 0x1 ;  /* 0x00000001ff007424 */ /* 0x000fc800078e00ff */
[----:B------:R0:W-:Y:S03]  /*acb0*/  @!P0 STG.E desc[UR6][R26.64], R33 ;  /* 0x000000211a008986 */ /* 0x0001e6000c101906 */
.L_x_298:
[----:B------:R-:W-:Y:S05]  /*acc0*/  BSYNC.RECONVERGENT B3 ;  /* 0x0000000000037941 */ /* 0x000fea0003800200 */
.L_x_297:
        /* <DEDUP_REMOVED lines=22> */
.L_x_307:
[----:B------:R-:W-:Y:S01]  /*ae30*/  FMUL.FTZ R41, R0, R33 ;  /* 0x0000002100297220 */ /* 0x000fe20000410000 */
[----:B------:R-:W-:-:S03]  /*ae40*/  FMUL.FTZ R2, R33, 0.5 ;  /* 0x3f00000021027820 */ /* 0x000fc60000410000 */
[----:B------:R-:W-:-:S04]  /*ae50*/  FFMA R0, -R41, R41, R0 ;  /* 0x0000002929007223 */ /* 0x000fc80000000100 */
[----:B------:R-:W-:-:S07]  /*ae60*/  FFMA R41, R0, R2, R41 ;  /* 0x0000000200297223 */ /* 0x000fce0000000029 */
.L_x_308:
[----:B------:R-:W-:Y:S05]  /*ae70*/  BSYNC.RECONVERGENT B0 ;  /* 0x0000000000007941 */ /* 0x000fea0003800200 */
.L_x_306:
        /* <DEDUP_REMOVED lines=12> */
.L_x_310:
[----:B------:R-:W-:Y:S05]  /*af40*/  BSYNC.RECONVERGENT B6 ;  /* 0x0000000000067941 */ /* 0x000fea0003800200 */
.L_x_309:
[----:B------:R-:W2:Y:S02]  /*af50*/  LDG.E R33, desc[UR6][R26.64] ;  /* 0x000000061a217981 */ /* 0x000ea4000c1e1900 */
[----:B--2---:R-:W-:-:S13]  /*af60*/  FSETP.GEU.AND P0, PT, R0, |R33|, PT ;  /* 0x400000210000720b */ /* 0x004fda0003f0e000 */
[----:B------:R-:W-:Y:S01]  /*af70*/  @!P0 FMUL R33, R37, R0 ;  /* 0x0000000025218220 */ /* 0x000fe20000400000 */
[----:B------:R-:W-:-:S04]  /*af80*/  IMAD.MOV.U32 R0, RZ, RZ, 0x1 ;  /* 0x00000001ff007424 */ /* 0x000fc800078e00ff */
[----:B------:R0:W-:Y:S03]  /*af90*/  @!P0 STG.E desc[UR6][R26.64], R33 ;  /* 0x000000211a008986 */ /* 0x0001e6000c101906 */
.L_x_305:
[----:B------:R-:W-:Y:S05]  /*afa0*/  BSYNC.RECONVERGENT B3 ;  /* 0x0000000000037941 */ /* 0x000fea0003800200 */
.L_x_304:
        /* <DEDUP_REMOVED lines=21> */
.L_x_314:
[----:B------:R-:W-:Y:S01]  /*b100*/  FMUL.FTZ R41, R0, R33 ;  /* 0x0000002100297220 */ /* 0x000fe20000410000 */
[----:B------:R-:W-:-:S03]  /*b110*/  FMUL.FTZ R2, R33, 0.5 ;  /* 0x3f00000021027820 */ /* 0x000fc60000410000 */
[----:B------:R-:W-:-:S04]  /*b120*/  FFMA R0, -R41, R41, R0 ;  /* 0x0000002929007223 */ /* 0x000fc80000000100 */
[----:B------:R-:W-:-:S07]  /*b130*/  FFMA R41, R0, R2, R41 ;  /* 0x0000000200297223 */ /* 0x000fce0000000029 */
.L_x_315:
[----:B------:R-:W-:Y:S05]  /*b140*/  BSYNC.RECONVERGENT B0 ;  /* 0x0000000000007941 */ /* 0x000fea0003800200 */
.L_x_313:
        /* <DEDUP_REMOVED lines=12> */
.L_x_317:
[----:B------:R-:W-:Y:S05]  /*b210*/  BSYNC.RECONVERGENT B6 ;  /* 0x0000000000067941 */ /* 0x000fea0003800200 */
.L_x_316:
[----:B------:R-:W2:Y:S02]  /*b220*/  LDG.E R33, desc[UR6][R26.64] ;  /* 0x000000061a217981 */ /* 0x000ea4000c1e1900 */
[----:B--2---:R-:W-:-:S13]  /*b230*/  FSETP.GEU.AND P0, PT, R0, |R33|, PT ;  /* 0x400000210000720b */ /* 0x004fda0003f0e000 */
[----:B------:R-:W-:Y:S01]  /*b240*/  @!P0 FMUL R33, R37, R0 ;  /* 0x0000000025218220 */ /* 0x000fe20000400000 */
[----:B------:R-:W-:-:S04]  /*b250*/  HFMA2 R0, -RZ, RZ, 0, 5.9604644775390625e-08 ;  /* 0x00000001ff007431 */ /* 0x000fc800000001ff */
[----:B------:R0:W-:Y:S03]  /*b260*/  @!P0 STG.E desc[UR6][R26.64], R33 ;  /* 0x000000211a008986 */ /* 0x0001e6000c101906 */
.L_x_312:
[----:B------:R-:W-:Y:S05]  /*b270*/  BSYNC.RECONVERGENT B3 ;  /* 0x0000000000037941 */ /* 0x000fea0003800200 */
.L_x_311:
        /* <DEDUP_REMOVED lines=21> */
.L_x_321:
[----:B------:R-:W-:Y:S01]  /*b3d0*/  FMUL.FTZ R41, R0, R33 ;  /* 0x0000002100297220 */ /* 0x000fe20000410000 */
[----:B------:R-:W-:-:S03]  /*b3e0*/  FMUL.FTZ R2, R33, 0.5 ;  /* 0x3f00000021027820 */ /* 0x000fc60000410000 */
[----:B------:R-:W-:-:S04]  /*b3f0*/  FFMA R0, -R41, R41, R0 ;  /* 0x0000002929007223 */ /* 0x000fc80000000100 */
[----:B------:R-:W-:-:S07]  /*b400*/  FFMA R41, R0, R2, R41 ;  /* 0x0000000200297223 */ /* 0x000fce0000000029 */
.L_x_322:
[----:B------:R-:W-:Y:S05]  /*b410*/  BSYNC.RECONVERGENT B0 ;  /* 0x0000000000007941 */ /* 0x000fea0003800200 */
.L_x_320:
        /* <DEDUP_REMOVED lines=12> */
.L_x_324:
[----:B------:R-:W-:Y:S05]  /*b4e0*/  BSYNC.RECONVERGENT B6 ;  /* 0x0000000000067941 */ /* 0x000fea0003800200 */
.L_x_323:
[----:B------:R-:W2:Y:S02]  /*b4f0*/  LDG.E R33, desc[UR6][R26.64] ;  /* 0x000000061a217981 */ /* 0x000ea4000c1e1900 */
[----:B--2---:R-:W-:-:S13]  /*b500*/  FSETP.GEU.AND P0, PT, R0, |R33|, PT ;  /* 0x400000210000720b */ /* 0x004fda0003f0e000 */
[----:B------:R-:W-:Y:S01]  /*b510*/  @!P0 FMUL R33, R37, R0 ;  /* 0x0000000025218220 */ /* 0x000fe20000400000 */
[----:B------:R-:W-:-:S04]  /*b520*/  IMAD.MOV.U32 R0, RZ, RZ, 0x1 ;  /* 0x00000001ff007424 */ /* 0x000fc800078e00ff */
[----:B------:R0:W-:Y:S03]  /*b530*/  @!P0 STG.E desc[UR6][R26.64], R33 ;  /* 0x000000211a008986 */ /* 0x0001e6000c101906 */
.L_x_319:
[----:B------:R-:W-:Y:S05]  /*b540*/  BSYNC.RECONVERGENT B3 ;  /* 0x0000000000037941 */ /* 0x000fea0003800200 */
.L_x_318:
[----:B------:R-:W-:-:S04]  /*b550*/  IADD3 R25, PT, PT, R25, 0x4, RZ ;  /* 0x0000000419197810 */ /* 0x000fc80007ffe0ff */
[----:B------:R-:W-:-:S13]  /*b560*/  ISETP.NE.AND P0, PT, R25, R6, PT ;  /* 0x000000061900720c */ /* 0x000fda0003f05270 */
[----:B------:R-:W-:Y:S05]  /*b570*/  @P0 BRA `(.L_x_325) ;  /* 0xfffffff4001c0947 */ /* 0x000fea000383ffff */
.L_x_275:
[----:B------:R-:W-:Y:S05]  /*b580*/  BSYNC.RECONVERGENT B4 ;  /* 0x0000000000047941 */ /* 0x000fea0003800200 */
.L_x_274:
[----:B------:R-:W-:-:S05]  /*b590*/  VIADD R31, R31, 0x1 ;  /* 0x000000011f1f7836 */ /* 0x000fca0000000000 */
[----:B------:R-:W-:-:S13]  /*b5a0*/  ISETP.NE.AND P0, PT, R31, R20, PT ;  /* 0x000000141f00720c */ /* 0x000fda0003f05270 */
[----:B------:R-:W-:Y:S05]  /*b5b0*/  @P0 BRA `(.L_x_326) ;  /* 0xffffffe800bc0947 */ /* 0x000fea000383ffff */
[----:B------:R-:W-:Y:S05]  /*b5c0*/  BSYNC.RECONVERGENT B5 ;  /* 0x0000000000057941 */ /* 0x000fea0003800200 */
.L_x_273:
[----:B------:R-:W-:-:S13]  /*b5d0*/  ISETP.GE.AND P0, PT, R29, R20, PT ;  /* 0x000000141d00720c */ /* 0x000fda0003f06270 */
[----:B------:R-:W-:Y:S05]  /*b5e0*/  @P0 BRA `(.L_x_327) ;  /* 0x0000002c00000947 */ /* 0x000fea0003800000 */
[C---:B------:R-:W-:Y:S01]  /*b5f0*/  VIADD R13, R24.reuse, 0x2 ;  /* 0x00000002180d7836 */ /* 0x040fe20000000000 */
[C---:B------:R-:W-:Y:S01]  /*b600*/  VIMNMX R2, PT, PT, R39.reuse, R42, PT ;  /* 0x0000002a27027248 */ /* 0x040fe20003fe0100 */
[----:B------:R-:W-:Y:S01]  /*b610*/  VIADD R10, R24, 0x3 ;  /* 0x00000003180a7836 */ /* 0x000fe20000000000 */
[----:B------:R-:W-:Y:S01]  /*b620*/  VIMNMX R5, PT, PT, R39, R38, PT ;  /* 0x0000002627057248 */ /* 0x000fe20003fe0100 */
[----:B------:R-:W-:Y:S01]  /*b630*/  IMAD.IADD R4, R38, 0x1, -R13 ;  /* 0x0000000126047824 */ /* 0x000fe200078e0a0d */
[----:B------:R-:W-:Y:S01]  /*b640*/  IADD3 R17, PT, PT, R24, 0x1, RZ ;  /* 0x0000000118117810 */ /* 0x000fe20007ffe0ff */
[----:B------:R-:W-:Y:S01]  /*b650*/  IMAD.MOV.U32 R23, RZ, RZ, R29 ;  /* 0x000000ffff177224 */ /* 0x000fe200078e001d */
[----:B------:R-:W-:Y:S02]  /*b660*/  IABS R6, R2 ;  /* 0x0000000200067213 */ /* 0x000fe40000000000 */
[----:B------:R-:W-:Y:S02]  /*b670*/  IABS R5, R5 ;  /* 0x0000000500057213 */ /* 0x000fe40000000000 */
[----:B------:R-:W-:-:S02]  /*b680*/  IADD3 R2, PT, PT, R38, -R17, RZ ;  /* 0x8000001126027210 */ /* 0x000fc40007ffe0ff */
[----:B------:R-:W-:Y:S01]  /*b690*/  IABS R11, R4 ;  /* 0x00000004000b7213 */ /* 0x000fe20000000000 */
[----:B------:R-:W-:Y:S01]  /*b6a0*/  IMAD.MOV.U32 R4, RZ, RZ, R5 ;  /* 0x000000ffff047224 */ /* 0x000fe200078e0005 */
[----:B------:R-:W-:Y:S02]  /*b6b0*/  IABS R15, R2 ;  /* 0x00000002000f7213 */ /* 0x000fe40000000000 */
[----:B------:R-:W-:Y:S02]  /*b6c0*/  MOV R2, R6 ;  /* 0x0000000600027202 */ /* 0x000fe40000000f00 */
[----:B------:R-:W-:Y:S02]  /*b6d0*/  VIADDMNMX R14, R42, -R39, RZ, !PT ;  /* 0x800000272a0e7246 */ /* 0x000fe400078001ff */
[----:B------:R-:W-:Y:S02]  /*b6e0*/  I2FP.F32.S32 R2, R2 ;  /* 0x0000000200027245 */ /* 0x000fe40000201400 */
[----:B------:R-:W-:Y:S01]  /*b6f0*/  I2FP.F32.S32 R4, R4 ;  /* 0x0000000400047245 */ /* 0x000fe20000201400 */
[----:B------:R-:W-:Y:S01]  /*b700*/  IMAD R14, R14, UR8, RZ ;  /* 0x000000080e0e7c24 */ /* 0x000fe2000f8e02ff */
[----:B------:R-:W-:Y:S01]  /*b710*/  I2FP.F32.S32 R15, R15 ;  /* 0x0000000f000f7245 */ /* 0x000fe20000201400 */
[----:B------:R-:W-:Y:S01]  /*b720*/  FMUL R6, R2, R2 ;  /* 0x0000000202067220 */ /* 0x000fe20000400000 */
[----:B------:R-:W-:Y:S01]  /*b730*/  I2FP.F32.S32 R11, R11 ;  /* 0x0000000b000b7245 */ /* 0x000fe20000201400 */
[----:B------:R-:W-:Y:S01]  /*b740*/  FMUL R5, R4, R4 ;  /* 0x0000000404057220 */ /* 0x000fe20000400000 */
[C---:B------:R-:W-:Y:S01]  /*b750*/  IADD3 R12, PT, PT, -R24.reuse, R21, RZ ;  /* 0x00000015180c7210 */ /* 0x040fe20007ffe1ff */
[----:B------:R-:W-:Y:S01]  /*b760*/  FMUL R15, R15, R15 ;  /* 0x0000000f0f0f7220 */ /* 0x000fe20000400000 */
[----:B------:R-:W-:Y:S01]  /*b770*/  I2FP.F32.S32 R3, R39 ;  /* 0x0000002700037245 */ /* 0x000fe20000201400 */
[----:B------:R-:W-:Y:S01]  /*b780*/  FMUL R11, R11, R11 ;  /* 0x0000000b0b0b7220 */ /* 0x000fe20000400000 */
[----:B------:R-:W-:-:S02]  /*b790*/  IADD3 R9, PT, PT, R24, -R21, RZ ;  /* 0x8000001518097210 */ /* 0x000fc40007ffe0ff */
[----:B------:R-:W-:-:S07]  /*b7a0*/  LOP3.LUT R12, R12, 0x3, RZ, 0xc0, !PT ;  /* 0x000000030c0c7812 */ /* 0x000fce00078ec0ff */
.L_x_380:
[----:B------:R-:W-:Y:S01]  /*b7b0*/  ISETP.GE.AND P0, PT, R24, R21, PT ;  /* 0x000000151800720c */ /* 0x000fe20003f06270 */
[----:B------:R-:W-:-:S12]  /*b7c0*/  BSSY.RECONVERGENT B4, `(.L_x_328) ;  /* 0x000013f000047945 */ /* 0x000fd80003800200 */
[----:B-1234-:R-:W-:Y:S05]  /*b7d0*/  @P0 BRA `(.L_x_329) ;  /* 0x0000001000f40947 */ /* 0x01efea0003800000 */
[----:B------:R-:W-:Y:S01]  /*b7e0*/  ISETP.NE.AND P0, PT, R12, RZ, PT ;  /* 0x000000ff0c00720c */ /* 0x000fe20003f05270 */
[----:B------:R-:W-:Y:S01]  /*b7f0*/  IMAD.IADD R7, R14, 0x1, R23 ;  /* 0x000000010e077824 */ /* 0x000fe200078e0217 */
[----:B------:R-:W-:Y:S01]  /*b800*/  IADD3 R2, PT, PT, R40, -R23, RZ ;  /* 0x8000001728027210 */ /* 0x000fe20007ffe0ff */
[----:B------:R-:W-:Y:S01]  /*b810*/  BSSY.RECONVERGENT B3, `(.L_x_330) ;  /* 0x0000087000037945 */ /* 0x000fe20003800200 */
[----:B------:R-:W-:Y:S01]  /*b820*/  MOV R19, R24 ;  /* 0x0000001800137202 */ /* 0x000fe20000000f00 */
[----:B------:R-:W-:Y:S01]  /*b830*/  IMAD R7, R7, UR5, RZ ;  /* 0x0000000507077c24 */ /* 0x000fe2000f8e02ff */
[----:B------:R-:W-:-:S04]  /*b840*/  IABS R8, R2 ;  /* 0x0000000200087213 */ /* 0x000fc80000000000 */
[----:B------:R-:W-:-:S05]  /*b850*/  I2FP.F32.S32 R8, R8 ;  /* 0x0000000800087245 */ /* 0x000fca0000201400 */
[----:B------:R-:W-:Y:S01]  /*b860*/  FMUL R8, R8, R8 ;  /* 0x0000000808087220 */ /* 0x000fe20000400000 */
[----:B------:R-:W-:Y:S06]  /*b870*/  @!P0 BRA `(.L_x_331) ;  /* 0x0000000800008947 */ /* 0x000fec0003800000 */
[----:B------:R-:W1:Y:S01]  /*b880*/  LDCU.64 UR12, c[0x0][0x388] ;  /* 0x00007100ff0c77ac */ /* 0x000e620008000a00 */
[----:B------:R-:W-:-:S05]  /*b890*/  IMAD.IADD R2, R24, 0x1, R7 ;  /* 0x0000000118027824 */ /* 0x000fca00078e0207 */
[----:B-1----:R-:W-:-:S04]  /*b8a0*/  IADD3 R30, P0, PT, R2, UR12, RZ ;  /* 0x0000000c021e7c10 */ /* 0x002fc8000ff1e0ff */
[----:B------:R-:W-:-:S05]  /*b8b0*/  LEA.HI.X.SX32 R31, R2, UR13, 0x1, P0 ;  /* 0x0000000d021f7c11 */ /* 0x000fca00080f0eff */
[----:B------:R-:W2:Y:S01]  /*b8c0*/  LDG.E.U8 R2, desc[UR6][R30.64] ;  /* 0x000000061e027981 */ /* 0x000ea2000c1e1100 */
[----:B------:R-:W-:Y:S01]  /*b8d0*/  BSSY.RECONVERGENT B5, `(.L_x_332) ;  /* 0x0000025000057945 */ /* 0x000fe20003800200 */
[----:B--2---:R-:W-:-:S13]  /*b8e0*/  ISETP.NE.AND P0, PT, R2, RZ, PT ;  /* 0x000000ff0200720c */ /* 0x004fda0003f05270 */
[----:B------:R-:W-:Y:S05]  /*b8f0*/  @!P0 BRA `(.L_x_333) ;  /* 0x0000000000888947 */ /* 0x000fea0003800000 */
[----:B------:R-:W-:Y:S01]  /*b900*/  FADD R19, R5, R8 ;  /* 0x0000000805137221 */ /* 0x000fe20000000000 */
[----:B------:R-:W-:Y:S03]  /*b910*/  BSSY.RECONVERGENT B0, `(.L_x_334) ;  /* 0x000000e000007945 */ /* 0x000fe60003800200 */
[----:B------:R-:W-:-:S04]  /*b920*/  FADD R0, R6, R19 ;  /* 0x0000001306007221 */ /* 0x000fc80000000000 */
[----:B------:R1:W2:Y:S01]  /*b930*/  MUFU.RSQ R19, R0 ;  /* 0x0000000000137308 */ /* 0x0002a20000001400 */
[----:B------:R-:W-:-:S04]  /*b940*/  IADD3 R2, PT, PT, R0, -0xd000000, RZ ;  /* 0xf300000000027810 */ /* 0x000fc80007ffe0ff */
[----:B------:R-:W-:-:S13]  /*b950*/  ISETP.GT.U32.AND P0, PT, R2, 0x727fffff, PT ;  /* 0x727fffff0200780c */ /* 0x000fda0003f04070 */
[----:B-12---:R-:W-:Y:S05]  /*b960*/  @!P0 BRA `(.L_x_335) ;  /* 0x0000000000108947 */ /* 0x006fea0003800000 */
[----:B------:R-:W-:Y:S01]  /*b970*/  IMAD.MOV.U32 R2, RZ, RZ, R0 ;  /* 0x000000ffff027224 */ /* 0x000fe200078e0000 */
[----:B------:R-:W-:-:S07]  /*b980*/  MOV R0, 0xb9a0 ;  /* 0x0000b9a000007802 */ /* 0x000fce0000000f00 */
[----:B0-----:R-:W-:Y:S05]  /*b990*/  CALL.REL.NOINC `($__internal_2_$__cuda_sm20_sqrt_rn_f32_slowpath) ;  /* 0x000000b800dc7944 */ /* 0x001fea0003c00000 */
[----:B------:R-:W-:Y:S05]  /*b9a0*/  BRA `(.L_x_336) ;  /* 0x0000000000107947 */ /* 0x000fea0003800000 */
.L_x_335:
[----:B------:R-:W-:Y:S01]  /*b9b0*/  FMUL.FTZ R41, R0, R19 ;  /* 0x0000001300297220 */ /* 0x000fe20000410000 */
[----:B------:R-:W-:-:S03]  /*b9c0*/  FMUL.FTZ R2, R19, 0.5 ;  /* 0x3f00000013027820 */ /* 0x000fc60000410000 */
[----:B------:R-:W-:-:S04]  /*b9d0*/  FFMA R0, -R41, R41, R0 ;  /* 0x0000002929007223 */ /* 0x000fc80000000100 */
[----:B------:R-:W-:-:S07]  /*b9e0*/  FFMA R41, R0, R2, R41 ;  /* 0x0000000200297223 */ /* 0x000fce0000000029 */
.L_x_336:
[----:B------:R-:W-:Y:S05]  /*b9f0*/  BSYNC.RECONVERGENT B0 ;  /* 0x0000000000007941 */ /* 0x000fea0003800200 */
.L_x_334:
        /* <DEDUP_REMOVED lines=9> */
[----:B------:R-:W-:Y:S02]  /*ba90*/  MOV R0, R41 ;  /* 0x0000002900007202 */ /* 0x000fe40000000f00 */
[----:B------:R-:W-:-:S07]  /*baa0*/  MOV R44, 0xbac0 ;  /* 0x0000bac0002c7802 */ /* 0x000fce0000000f00 */
[----:B0-----:R-:W-:Y:S05]  /*bab0*/  CALL.REL.NOINC `($__internal_3_$__cuda_sm3x_div_rn_noftz_f32_slowpath) ;  /* 0x000000b800ec7944 */ /* 0x001fea0003c00000 */
.L_x_338:
[----:B------:R-:W-:Y:S05]  /*bac0*/  BSYNC.RECONVERGENT B6 ;  /* 0x0000000000067941 */ /* 0x000fea0003800200 */
.L_x_337:
[----:B------:R-:W2:Y:S02]  /*bad0*/  LDG.E R19, desc[UR6][R26.64] ;  /* 0x000000061a137981 */ /* 0x000ea4000c1e1900 */
[----:B--2---:R-:W-:-:S13]  /*bae0*/  FSETP.GEU.AND P0, PT, R0, |R19|, PT ;  /* 0x400000130000720b */ /* 0x004fda0003f0e000 */
[----:B------:R-:W-:Y:S01]  /*baf0*/  @!P0 FMUL R19, R37, R0 ;  /* 0x0000000025138220 */ /* 0x000fe20000400000 */
[----:B------:R-:W-:-:S04]  /*bb00*/  IMAD.MOV.U32 R0, RZ, RZ, 0x1 ;  /* 0x00000001ff007424 */ /* 0x000fc800078e00ff */
[----:B------:R1:W-:Y:S03]  /*bb10*/  @!P0 STG.E desc[UR6][R26.64], R19 ;  /* 0x000000131a008986 */ /* 0x0003e6000c101906 */
.L_x_333:
[----:B------:R-:W-:Y:S05]  /*bb20*/  BSYNC.RECONVERGENT B5 ;  /* 0x0000000000057941 */ /* 0x000fea0003800200 */
.L_x_332:
[----:B------:R-:W-:Y:S02]  /*bb30*/  ISETP.NE.AND P0, PT, R12, 0x1, PT ;  /* 0x000000010c00780c */ /* 0x000fe40003f05270 */
[----:B-1----:R-:W-:-:S11]  /*bb40*/  MOV R19, R17 ;  /* 0x0000001100137202 */ /* 0x002fd60000000f00 */
[----:B------:R-:W-:Y:S05]  /*bb50*/  @!P0 BRA `(.L_x_331) ;  /* 0x0000000400488947 */ /* 0x000fea0003800000 */
[----:B------:R-:W2:Y:S01]  /*bb60*/  LDG.E.U8 R2, desc[UR6][R30.64+0x1] ;  /* 0x000001061e027981 */ /* 0x000ea2000c1e1100 */
[----:B------:R-:W-:Y:S01]  /*bb70*/  BSSY.RECONVERGENT B5, `(.L_x_339) ;  /* 0x0000025000057945 */ /* 0x000fe20003800200 */
[----:B--2---:R-:W-:-:S13]  /*bb80*/  ISETP.NE.AND P0, PT, R2, RZ, PT ;  /* 0x000000ff0200720c */ /* 0x004fda0003f05270 */
[----:B------:R-:W-:Y:S05]  /*bb90*/  @!P0 BRA `(.L_x_340) ;  /* 0x0000000000888947 */ /* 0x000fea0003800000 */
[----:B------:R-:W-:Y:S01]  /*bba0*/  FADD R19, R15, R8 ;  /* 0x000000080f137221 */ /* 0x000fe20000000000 */
[----:B------:R-:W-:Y:S03]  /*bbb0*/  BSSY.RECONVERGENT B0, `(.L_x_341) ;  /* 0x000000e000007945 */ /* 0x000fe60003800200 */
[----:B------:R-:W-:-:S04]  /*bbc0*/  FADD R0, R6, R19 ;  /* 0x0000001306007221 */ /* 0x000fc80000000000 */
        /* <DEDUP_REMOVED lines=8> */
.L_x_342:
[----:B------:R-:W-:Y:S01]  /*bc50*/  FMUL.FTZ R41, R0, R19 ;  /* 0x0000001300297220 */ /* 0x000fe20000410000 */
[----:B------:R-:W-:-:S03]  /*bc60*/  FMUL.FTZ R2, R19, 0.5 ;  /* 0x3f00000013027820 */ /* 0x000fc60000410000 */
[----:B------:R-:W-:-:S04]  /*bc70*/  FFMA R0, -R41, R41, R0 ;  /* 0x0000002929007223 */ /* 0x000fc80000000100 */
[----:B------:R-:W-:-:S07]  /*bc80*/  FFMA R41, R0, R2, R41 ;  /* 0x0000000200297223 */ /* 0x000fce0000000029 */
.L_x_343:
[----:B------:R-:W-:Y:S05]  /*bc90*/  BSYNC.RECONVERGENT B0 ;  /* 0x0000000000007941 */ /* 0x000fea0003800200 */
.L_x_341:
        /* <DEDUP_REMOVED lines=12> */
.L_x_345:
[----:B------:R-:W-:Y:S05]  /*bd60*/  BSYNC.RECONVERGENT B6 ;  /* 0x0000000000067941 */ /* 0x000fea0003800200 */
.L_x_344:
[----:B------:R-:W2:Y:S02]  /*bd70*/  LDG.E R19, desc[UR6][R26.64] ;  /* 0x000000061a137981 */ /* 0x000ea4000c1e1900 */
[----:B--2---:R-:W-:-:S13]  /*bd80*/  FSETP.GEU.AND P0, PT, R0, |R19|, PT ;  /* 0x400000130000720b */ /* 0x004fda0003f0e000 */
[----:B------:R-:W-:Y:S01]  /*bd90*/  @!P0 FMUL R19, R37, R0 ;  /* 0x0000000025138220 */ /* 0x000fe20000400000 */
[----:B------:R-:W-:-:S04]  /*bda0*/  HFMA2 R0, -RZ, RZ, 0, 5.9604644775390625e-08 ;  /* 0x00000001ff007431 */ /* 0x000fc800000001ff */
[----:B------:R1:W-:Y:S03]  /*bdb0*/  @!P0 STG.E desc[UR6][R26.64], R19 ;  /* 0x000000131a008986 */ /* 0x0003e6000c101906 */
.L_x_340:
[----:B------:R-:W-:Y:S05]  /*bdc0*/  BSYNC.RECONVERGENT B5 ;  /* 0x0000000000057941 */ /* 0x000fea0003800200 */
.L_x_339:
[----:B------:R-:W-:Y:S01]  /*bdd0*/  ISETP.NE.AND P0, PT, R12, 0x2, PT ;  /* 0x000000020c00780c */ /* 0x000fe20003f05270 */
[----:B-1----:R-:W-:-:S12]  /*bde0*/  IMAD.MOV.U32 R19, RZ, RZ, R13 ;  /* 0x000000ffff137224 */ /* 0x002fd800078e000d */
[----:B------:R-:W-:Y:S05]  /*bdf0*/  @!P0 BRA `(.L_x_331) ;  /* 0x0000000000a08947 */ /* 0x000fea0003800000 */
[----:B------:R-:W2:Y:S01]  /*be00*/  LDG.E.U8 R30, desc[UR6][R30.64+0x2] ;  /* 0x000002061e1e7981 */ /* 0x000ea2000c1e1100 */
[----:B------:R-:W-:Y:S02]  /*be10*/  MOV R19, R10 ;  /* 0x0000000a00137202 */ /* 0x000fe40000000f00 */
        /* <DEDUP_REMOVED lines=13> */
.L_x_347:
[----:B------:R-:W-:Y:S01]  /*bef0*/  FMUL.FTZ R41, R0, R19 ;  /* 0x0000001300297220 */ /* 0x000fe20000410000 */
[----:B------:R-:W-:-:S03]  /*bf00*/  FMUL.FTZ R2, R19, 0.5 ;  /* 0x3f00000013027820 */ /* 0x000fc60000410000 */
[----:B------:R-:W-:-:S04]  /*bf10*/  FFMA R0, -R41, R41, R0 ;  /* 0x0000002929007223 */ /* 0x000fc80000000100 */
[----:B------:R-:W-:-:S07]  /*bf20*/  FFMA R41, R0, R2, R41 ;  /* 0x0000000200297223 */ /* 0x000fce0000000029 */
.L_x_348:
[----:B------:R-:W-:Y:S05]  /*bf30*/  BSYNC.RECONVERGENT B0 ;  /* 0x0000000000007941 */ /* 0x000fea0003800200 */
.L_x_346:
        /* <DEDUP_REMOVED lines=12> */
.L_x_350:
[----:B------:R-:W-:Y:S05]  /*c000*/  BSYNC.RECONVERGENT B5 ;  /* 0x0000000000057941 */ /* 0x000fea0003800200 */
.L_x_349:
[----:B------:R-:W2:Y:S02]  /*c010*/  LDG.E R19, desc[UR6][R26.64] ;  /* 0x000000061a137981 */ /* 0x000ea4000c1e1900 */
[----:B--2---:R-:W-:Y:S02]  /*c020*/  FSETP.GEU.AND P0, PT, R0, |R19|, PT ;  /* 0x400000130000720b */ /* 0x004fe40003f0e000 */
[----:B------:R-:W-:-:S11]  /*c030*/  MOV R19, R10 ;  /* 0x0000000a00137202 */ /* 0x000fd60000000f00 */
[----:B------:R-:W-:Y:S01]  /*c040*/  @!P0 FMUL R25, R37, R0 ;  /* 0x0000000025198220 */ /* 0x000fe20000400000 */
[----:B------:R-:W-:Y:S01]  /*c050*/  IMAD.MOV.U32 R0, RZ, RZ, 0x1 ;  /* 0x00000001ff007424 */ /* 0x000fe200078e00ff */
[----:B------:R-:W-:-:S03]  /*c060*/  @!P0 MOV R19, R10 ;  /* 0x0000000a00138202 */ /* 0x000fc60000000f00 */
[----:B------:R1:W-:Y:S04]  /*c070*/  @!P0 STG.E desc[UR6][R26.64], R25 ;  /* 0x000000191a008986 */ /* 0x0003e8000c101906 */
.L_x_331:
[----:B------:R-:W-:Y:S05]  /*c080*/  BSYNC.RECONVERGENT B3 ;  /* 0x0000000000037941 */ /* 0x000fea0003800200 */
.L_x_330:
[----:B------:R-:W-:-:S13]  /*c090*/  ISETP.GT.U32.AND P0, PT, R9, -0x4, PT ;  /* 0xfffffffc0900780c */ /* 0x000fda0003f04070 */
[----:B------:R-:W-:Y:S05]  /*c0a0*/  @P0 BRA `(.L_x_329) ;  /* 0x0000000800c00947 */ /* 0x000fea0003800000 */
.L_x_379:
[----:B--2---:R-:W2:Y:S01]  /*c0b0*/  LDCU.64 UR12, c[0x0][0x388] ;  /* 0x00007100ff0c77ac */ /* 0x004ea20008000a00 */
[----:B------:R-:W-:-:S05]  /*c0c0*/  IMAD.IADD R2, R7, 0x1, R19 ;  /* 0x0000000107027824 */ /* 0x000fca00078e0213 */
[----:B--2---:R-:W-:-:S04]  /*c0d0*/  IADD3 R30, P0, PT, R2, UR12, RZ ;  /* 0x0000000c021e7c10 */ /* 0x004fc8000ff1e0ff */
[----:B------:R-:W-:-:S05]  /*c0e0*/  LEA.HI.X.SX32 R31, R2, UR13, 0x1, P0 ;  /* 0x0000000d021f7c11 */ /* 0x000fca00080f0eff */
[----:B------:R-:W2:Y:S01]  /*c0f0*/  LDG.E.U8 R2, desc[UR6][R30.64] ;  /* 0x000000061e027981 */ /* 0x000ea2000c1e1100 */
[----:B------:R-:W-:Y:S01]  /*c100*/  BSSY.RECONVERGENT B3, `(.L_x_351) ;  /* 0x0000028000037945 */ /* 0x000fe20003800200 */
[----:B--2---:R-:W-:-:S13]  /*c110*/  ISETP.NE.AND P0, PT, R2, RZ, PT ;  /* 0x000000ff0200720c */ /* 0x004fda0003f05270 */
[----:B---34-:R-:W-:Y:S05]  /*c120*/  @!P0 BRA `(.L_x_352) ;  /* 0x0000000000948947 */ /* 0x018fea0003800000 */
[----:B------:R-:W-:Y:S01]  /*c130*/  IADD3 R0, PT, PT, R38, -R19, RZ ;  /* 0x8000001326007210 */ /* 0x000fe20007ffe0ff */
[----:B------:R-:W-:Y:S03]  /*c140*/  BSSY.RECONVERGENT B0, `(.L_x_353) ;  /* 0x0000011000007945 */ /* 0x000fe60003800200 */
[----:B-1----:R-:W-:-:S04]  /*c150*/  IABS R25, R0 ;  /* 0x0000000000197213 */ /* 0x002fc80000000000 */
[----:B------:R-:W-:-:S05]  /*c160*/  I2FP.F32.S32 R25, R25 ;  /* 0x0000001900197245 */ /* 0x000fca0000201400 */
[----:B------:R-:W-:-:S04]  /*c170*/  FFMA R25, R25, R25, R8 ;  /* 0x0000001919197223 */ /* 0x000fc80000000008 */
        /* <DEDUP_REMOVED lines=9> */
.L_x_354:
[----:B------:R-:W-:Y:S01]  /*c210*/  FMUL.FTZ R41, R0, R25 ;  /* 0x0000001900297220 */ /* 0x000fe20000410000 */
[----:B------:R-:W-:-:S03]  /*c220*/  FMUL.FTZ R2, R25, 0.5 ;  /* 0x3f00000019027820 */ /* 0x000fc60000410000 */
[----:B------:R-:W-:-:S04]  /*c230*/  FFMA R0, -R41, R41, R0 ;  /* 0x0000002929007223 */ /* 0x000fc80000000100 */
[----:B------:R-:W-:-:S07]  /*c240*/  FFMA R41, R0, R2, R41 ;  /* 0x0000000200297223 */ /* 0x000fce0000000029 */
.L_x_355:
[----:B------:R-:W-:Y:S05]  /*c250*/  BSYNC.RECONVERGENT B0 ;  /* 0x0000000000007941 */ /* 0x000fea0003800200 */
.L_x_353:
        /* <DEDUP_REMOVED lines=12> */
.L_x_357:
[----:B------:R-:W-:Y:S05]  /*c320*/  BSYNC.RECONVERGENT B5 ;  /* 0x0000000000057941 */ /* 0x000fea0003800200 */
.L_x_356:
[----:B------:R-:W2:Y:S02]  /*c330*/  LDG.E R25, desc[UR6][R26.64] ;  /* 0x000000061a197981 */ /* 0x000ea4000c1e1900 */
[----:B--2---:R-:W-:-:S13]  /*c340*/  FSETP.GEU.AND P0, PT, R0, |R25|, PT ;  /* 0x400000190000720b */ /* 0x004fda0003f0e000 */
[----:B------:R-:W-:Y:S01]  /*c350*/  @!P0 FMUL R25, R37, R0 ;  /* 0x0000000025198220 */ /* 0x000fe20000400000 */
[----:B------:R-:W-:-:S04]  /*c360*/  HFMA2 R0, -RZ, RZ, 0, 5.9604644775390625e-08 ;  /* 0x00000001ff007431 */ /* 0x000fc800000001ff */
[----:B------:R2:W-:Y:S03]  /*c370*/  @!P0 STG.E desc[UR6][R26.64], R25 ;  /* 0x000000191a008986 */ /* 0x0005e6000c101906 */
.L_x_352:
[----:B------:R-:W-:Y:S05]  /*c380*/  BSYNC.RECONVERGENT B3 ;  /* 0x0000000000037941 */ /* 0x000fea0003800200 */
.L_x_351:
[----:B------:R-:W3:Y:S01]  /*c390*/  LDG.E.U8 R2, desc[UR6][R30.64+0x1] ;  /* 0x000001061e027981 */ /* 0x000ee2000c1e1100 */
[----:B------:R-:W-:Y:S01]  /*c3a0*/  BSSY.RECONVERGENT B3, `(.L_x_358) ;  /* 0x0000029000037945 */ /* 0x000fe20003800200 */
[----:B---3--:R-:W-:-:S13]  /*c3b0*/  ISETP.NE.AND P0, PT, R2, RZ, PT ;  /* 0x000000ff0200720c */ /* 0x008fda0003f05270 */
[----:B------:R-:W-:Y:S05]  /*c3c0*/  @!P0 BRA `(.L_x_359) ;  /* 0x0000000000988947 */ /* 0x000fea0003800000 */
[----:B-12---:R-:W-:Y:S01]  /*c3d0*/  LOP3.LUT R25, RZ, R19, RZ, 0x33, !PT ;  /* 0x00000013ff197212 */ /* 0x006fe200078e33ff */
[----:B------:R-:W-:Y:S04]  /*c3e0*/  BSSY.RECONVERGENT B0, `(.L_x_360) ;  /* 0x0000012000007945 */ /* 0x000fe80003800200 */
[----:B------:R-:W-:-:S05]  /*c3f0*/  IMAD.IADD R25, R38, 0x1, R25 ;  /* 0x0000000126197824 */ /* 0x000fca00078e0219 */
[----:B------:R-:W-:-:S04]  /*c400*/  IABS R25, R25 ;  /* 0x0000001900197213 */ /* 0x000fc80000000000 */
[----:B------:R-:W-:-:S05]  /*c410*/  I2FP.F32.S32 R25, R25 ;  /* 0x0000001900197245 */ /* 0x000fca0000201400 */
[----:B------:R-:W-:-:S04]  /*c420*/  FFMA R25, R25, R25, R8 ;  /* 0x0000001919197223 */ /* 0x000fc80000000008 */
        /* <DEDUP_REMOVED lines=9> */
.L_x_361:
[----:B------:R-:W-:Y:S01]  /*c4c0*/  FMUL.FTZ R41, R0, R25 ;  /* 0x0000001900297220 */ /* 0x000fe20000410000 */
[----:B------:R-:W-:-:S03]  /*c4d0*/  FMUL.FTZ R2, R25, 0.5 ;  /* 0x3f00000019027820 */ /* 0x000fc60000410000 */
[----:B------:R-:W-:-:S04]  /*c4e0*/  FFMA R0, -R41, R41, R0 ;  /* 0x0000002929007223 */ /* 0x000fc80000000100 */
[----:B------:R-:W-:-:S07]  /*c4f0*/  FFMA R41, R0, R2, R41 ;  /* 0x0000000200297223 */ /* 0x000fce0000000029 */
.L_x_362:
[----:B------:R-:W-:Y:S05]  /*c500*/  BSYNC.RECONVERGENT B0 ;  /* 0x0000000000007941 */ /* 0x000fea0003800200 */
.L_x_360:
        /* <DEDUP_REMOVED lines=12> */
.L_x_364:
[----:B------:R-:W-:Y:S05]  /*c5d0*/  BSYNC.RECONVERGENT B5 ;  /* 0x0000000000057941 */ /* 0x000fea0003800200 */
.L_x_363:
[----:B------:R-:W2:Y:S02]  /*c5e0*/  LDG.E R25, desc[UR6][R26.64] ;  /* 0x000000061a197981 */ /* 0x000ea4000c1e1900 */
[----:B--2---:R-:W-:-:S13]  /*c5f0*/  FSETP.GEU.AND P0, PT, R0, |R25|, PT ;  /* 0x400000190000720b */ /* 0x004fda0003f0e000 */
[----:B------:R-:W-:Y:S01]  /*c600*/  @!P0 FMUL R25, R37, R0 ;  /* 0x0000000025198220 */ /* 0x000fe20000400000 */
[----:B------:R-:W-:-:S04]  /*c610*/  IMAD.MOV.U32 R0, RZ, RZ, 0x1 ;  /* 0x00000001ff007424 */ /* 0x000fc800078e00ff */
[----:B------:R3:W-:Y:S03]  /*c620*/  @!P0 STG.E desc[UR6][R26.64], R25 ;  /* 0x000000191a008986 */ /* 0x0007e6000c101906 */
.L_x_359:
[----:B------:R-:W-:Y:S05]  /*c630*/  BSYNC.RECONVERGENT B3 ;  /* 0x0000000000037941 */ /* 0x000fea0003800200 */
.L_x_358:
[----:B------:R-:W4:Y:S01]  /*c640*/  LDG.E.U8 R2, desc[UR6][R30.64+0x2] ;  /* 0x000002061e027981 */ /* 0x000f22000c1e1100 */
[----:B------:R-:W-:Y:S01]  /*c650*/  BSSY.RECONVERGENT B3, `(.L_x_365) ;  /* 0x0000028000037945 */ /* 0x000fe20003800200 */
[----:B----4-:R-:W-:-:S13]  /*c660*/  ISETP.NE.AND P0, PT, R2, RZ, PT ;  /* 0x000000ff0200720c */ /* 0x010fda0003f05270 */
[----:B------:R-:W-:Y:S05]  /*c670*/  @!P0 BRA `(.L_x_366) ;  /* 0x0000000000948947 */ /* 0x000fea0003800000 */
[----:B------:R-:W-:Y:S01]  /*c680*/  IADD3 R0, PT, PT, R38, -0x2, -R19 ;  /* 0xfffffffe26007810 */ /* 0x000fe20007ffe813 */
[----:B------:R-:W-:Y:S03]  /*c690*/  BSSY.RECONVERGENT B0, `(.L_x_367) ;  /* 0x0000011000007945 */ /* 0x000fe60003800200 */
[----:B-123--:R-:W-:-:S04]  /*c6a0*/  IABS R25, R0 ;  /* 0x0000000000197213 */ /* 0x00efc80000000000 */
        /* <DEDUP_REMOVED lines=11> */
.L_x_368:
[----:B------:R-:W-:Y:S01]  /*c760*/  FMUL.FTZ R41, R0, R25 ;  /* 0x0000001900297220 */ /* 0x000fe20000410000 */
[----:B------:R-:W-:-:S03]  /*c770*/  FMUL.FTZ R2, R25, 0.5 ;  /* 0x3f00000019027820 */ /* 0x000fc60000410000 */
[----:B------:R-:W-:-:S04]  /*c780*/  FFMA R0, -R41, R41, R0 ;  /* 0x0000002929007223 */ /* 0x000fc80000000100 */
[----:B------:R-:W-:-:S07]  /*c790*/  FFMA R41, R0, R2, R41 ;  /* 0x0000000200297223 */ /* 0x000fce0000000029 */
.L_x_369:
[----:B------:R-:W-:Y:S05]  /*c7a0*/  BSYNC.RECONVERGENT B0 ;  /* 0x0000000000007941 */ /* 0x000fea0003800200 */
.L_x_367:
        /* <DEDUP_REMOVED lines=12> */
.L_x_371:
[----:B------:R-:W-:Y:S05]  /*c870*/  BSYNC.RECONVERGENT B5 ;  /* 0x0000000000057941 */ /* 0x000fea0003800200 */
.L_x_370:
[----:B------:R-:W2:Y:S02]  /*c880*/  LDG.E R25, desc[UR6][R26.64] ;  /* 0x000000061a197981 */ /* 0x000ea4000c1e1900 */
[----:B--2---:R-:W-:-:S13]  /*c890*/  FSETP.GEU.AND P0, PT, R0, |R25|, PT ;  /* 0x400000190000720b */ /* 0x004fda0003f0e000 */
[----:B------:R-:W-:Y:S01]  /*c8a0*/  @!P0 FMUL R25, R37, R0 ;  /* 0x0000000025198220 */ /* 0x000fe20000400000 */
[----:B------:R-:W-:-:S04]  /*c8b0*/  IMAD.MOV.U32 R0, RZ, RZ, 0x1 ;  /* 0x00000001ff007424 */ /* 0x000fc800078e00ff */
[----:B------:R4:W-:Y:S03]  /*c8c0*/  @!P0 STG.E desc[UR6][R26.64], R25 ;  /* 0x000000191a008986 */ /* 0x0009e6000c101906 */
.L_x_366:
[----:B------:R-:W-:Y:S05]  /*c8d0*/  BSYNC.RECONVERGENT B3 ;  /* 0x0000000000037941 */ /* 0x000fea0003800200 */
.L_x_365:
[----:B------:R-:W5:Y:S01]  /*c8e0*/  LDG.E.U8 R30, desc[UR6][R30.64+0x3] ;  /* 0x000003061e1e7981 */ /* 0x000f62000c1e1100 */
[----:B------:R-:W-:Y:S01]  /*c8f0*/  BSSY.RECONVERGENT B3, `(.L_x_372) ;  /* 0x0000028000037945 */ /* 0x000fe20003800200 */
[----:B-----5:R-:W-:-:S13]  /*c900*/  ISETP.NE.AND P0, PT, R30, RZ, PT ;  /* 0x000000ff1e00720c */ /* 0x020fda0003f05270 */
[----:B------:R-:W-:Y:S05]  /*c910*/  @!P0 BRA `(.L_x_373) ;  /* 0x0000000000948947 */ /* 0x000fea0003800000 */
[----:B------:R-:W-:Y:S01]  /*c920*/  IADD3 R0, PT, PT, R38, -0x3, -R19 ;  /* 0xfffffffd26007810 */ /* 0x000fe20007ffe813 */
[----:B------:R-:W-:Y:S03]  /*c930*/  BSSY.RECONVERGENT B0, `(.L_x_374) ;  /* 0x0000011000007945 */ /* 0x000fe60003800200 */
[----:B-1234-:R-:W-:-:S04]  /*c940*/  IABS R25, R0 ;  /* 0x0000000000197213 */ /* 0x01efc80000000000 */
        /* <DEDUP_REMOVED lines=11> */
.L_x_375:
[----:B------:R-:W-:Y:S01]  /*ca00*/  FMUL.FTZ R41, R0, R25 ;  /* 0x0000001900297220 */ /* 0x000fe20000410000 */
[----:B------:R-:W-:-:S03]  /*ca10*/  FMUL.FTZ R2, R25, 0.5 ;  /* 0x3f00000019027820 */ /* 0x000fc60000410000 */
[----:B------:R-:W-:-:S04]  /*ca20*/  FFMA R0, -R41, R41, R0 ;  /* 0x0000002929007223 */ /* 0x000fc80000000100 */
[----:B------:R-:W-:-:S07]  /*ca30*/  FFMA R41, R0, R2, R41 ;  /* 0x0000000200297223 */ /* 0x000fce0000000029 */
.L_x_376:
[----:B------:R-:W-:Y:S05]  /*ca40*/  BSYNC.RECONVERGENT B0 ;  /* 0x0000000000007941 */ /* 0x000fea0003800200 */
.L_x_374:
        /* <DEDUP_REMOVED lines=12> */
.L_x_378:
[----:B------:R-:W-:Y:S05]  /*cb10*/  BSYNC.RECONVERGENT B5 ;  /* 0x0000000000057941 */ /* 0x000fea0003800200 */
.L_x_377:
[----:B------:R-:W2:Y:S02]  /*cb20*/  LDG.E R25, desc[UR6][R26.64] ;  /* 0x000000061a197981 */ /* 0x000ea4000c1e1900 */
[----:B--2---:R-:W-:-:S13]  /*cb30*/  FSETP.GEU.AND P0, PT, R0, |R25|, PT ;  /* 0x400000190000720b */ /* 0x004fda0003f0e000 */
[----:B------:R-:W-:Y:S01]  /*cb40*/  @!P0 FMUL R25, R37, R0 ;  /* 0x0000000025198220 */ /* 0x000fe20000400000 */
[----:B------:R-:W-:-:S04]  /*cb50*/  IMAD.MOV.U32 R0, RZ, RZ, 0x1 ;  /* 0x00000001ff007424 */ /* 0x000fc800078e00ff */
[----:B------:R1:W-:Y:S03]  /*cb60*/  @!P0 STG.E desc[UR6][R26.64], R25 ;  /* 0x000000191a008986 */ /* 0x0003e6000c101906 */
.L_x_373:
[----:B------:R-:W-:Y:S05]  /*cb70*/  BSYNC.RECONVERGENT B3 ;  /* 0x0000000000037941 */ /* 0x000fea0003800200 */
.L_x_372:
[----:B------:R-:W-:-:S04]  /*cb80*/  IADD3 R19, PT, PT, R19, 0x4, RZ ;  /* 0x0000000413137810 */ /* 0x000fc80007ffe0ff */
[----:B------:R-:W-:-:S13]  /*cb90*/  ISETP.NE.AND P0, PT, R19, R21, PT ;  /* 0x000000151300720c */ /* 0x000fda0003f05270 */
[----:B------:R-:W-:Y:S05]  /*cba0*/  @P0 BRA `(.L_x_379) ;  /* 0xfffffff400400947 */ /* 0x000fea000383ffff */
.L_x_329:
[----:B------:R-:W-:Y:S05]  /*cbb0*/  BSYNC.RECONVERGENT B4 ;  /* 0x0000000000047941 */ /* 0x000fea0003800200 */
.L_x_328:
[----:B------:R-:W-:-:S05]  /*cbc0*/  VIADD R23, R23, 0x1 ;  /* 0x0000000117177836 */ /* 0x000fca0000000000 */
[----:B------:R-:W-:-:S13]  /*cbd0*/  ISETP.NE.AND P0, PT, R23, R20, PT ;  /* 0x000000141700720c */ /* 0x000fda0003f05270 */
[----:B------:R-:W-:Y:S05]  /*cbe0*/  @P0 BRA `(.L_x_380) ;  /* 0xffffffe800f00947 */ /* 0x000fea000383ffff */
.L_x_272:
[----:B------:R-:W-:-:S13]  /*cbf0*/  ISETP.GE.AND P0, PT, R29, R20, PT ;  /* 0x000000141d00720c */ /* 0x000fda0003f06270 */
[----:B------:R-:W-:Y:S05]  /*cc00*/  @P0 BRA `(.L_x_327) ;  /* 0x0000001400780947 */ /* 0x000fea0003800000 */
[----:B------:R-:W-:Y:S01]  /*cc10*/  VIADDMNMX R11, R42, R39, UR9, PT ;  /* 0x000000092a0b7e46 */ /* 0x000fe2000b800127 */
[C---:B------:R-:W-:Y:S01]  /*cc20*/  VIADD R7, R24.reuse, 0x2 ;  /* 0x0000000218077836 */ /* 0x040fe20000000000 */
[C---:B------:R-:W-:Y:S01]  /*cc30*/  IADD3 R9, PT, PT, R24.reuse, 0x1, RZ ;  /* 0x0000000118097810 */ /* 0x040fe20007ffe0ff */
[----:B------:R-:W-:Y:S01]  /*cc40*/  VIADD R6, R24, 0x3 ;  /* 0x0000000318067836 */ /* 0x000fe20000000000 */
[----:B------:R-:W-:Y:S01]  /*cc50*/  VIMNMX R8, PT, PT, R39, R38, PT ;  /* 0x0000002627087248 */ /* 0x000fe20003fe0100 */
[----:B------:R-:W-:Y:S01]  /*cc60*/  IMAD R16, R11, UR8, RZ ;  /* 0x000000080b107c24 */ /* 0x000fe2000f8e02ff */
[----:B------:R-:W-:Y:S01]  /*cc70*/  IADD3 R2, PT, PT, R38, -R9, RZ ;  /* 0x8000000926027210 */ /* 0x000fe20007ffe0ff */
[----:B------:R-:W-:Y:S01]  /*cc80*/  IMAD.IADD R11, R42, 0x1, -R11 ;  /* 0x000000012a0b7824 */ /* 0x000fe200078e0a0b */
[----:B------:R-:W-:Y:S01]  /*cc90*/  IABS R8, R8 ;  /* 0x0000000800087213 */ /* 0x000fe20000000000 */
[----:B------:R-:W-:Y:S01]  /*cca0*/  IMAD.IADD R4, R38, 0x1, -R7 ;  /* 0x0000000126047824 */ /* 0x000fe200078e0a07 */
[----:B------:R-:W-:-:S02]  /*ccb0*/  IABS R14, R2 ;  /* 0x00000002000e7213 */ /* 0x000fc40000000000 */
[----:B------:R-:W-:Y:S02]  /*ccc0*/  IABS R15, R11 ;  /* 0x0000000b000f7213 */ /* 0x000fe40000000000 */
[----:B------:R-:W-:Y:S02]  /*ccd0*/  IABS R12, R4 ;  /* 0x00000004000c7213 */ /* 0x000fe40000000000 */
[----:B------:R-:W-:Y:S02]  /*cce0*/  MOV R2, R8 ;  /* 0x0000000800027202 */ /* 0x000fe40000000f00 */
[----:B------:R-:W-:Y:S02]  /*ccf0*/  I2FP.F32.S32 R15, R15 ;  /* 0x0000000f000f7245 */ /* 0x000fe40000201400 */
[----:B------:R-:W-:Y:S02]  /*cd00*/  I2FP.F32.S32 R2, R2 ;  /* 0x0000000200027245 */ /* 0x000fe40000201400 */
        /* <DEDUP_REMOVED lines=8> */
[----:B-1----:R-:W-:-:S02]  /*cd90*/  IADD3 R5, PT, PT, R24, -R21, RZ ;  /* 0x8000001518057210 */ /* 0x002fc40007ffe0ff */
[----:B------:R-:W-:-:S07]  /*cda0*/  LOP3.LUT R10, R10, 0x3, RZ, 0xc0, !PT ;  /* 0x000000030a0a7812 */ /* 0x000fce00078ec0ff */
.L_x_433:
[----:B------:R-:W-:Y:S01]  /*cdb0*/  ISETP.GE.AND P0, PT, R24, R21, PT ;  /* 0x000000151800720c */ /* 0x000fe20003f06270 */
[----:B------:R-:W-:-:S12]  /*cdc0*/  BSSY.RECONVERGENT B4, `(.L_x_381) ;  /* 0x000013f000047945 */ /* 0x000fd80003800200 */
[----:B01----:R-:W-:Y:S05]  /*cdd0*/  @P0 BRA `(.L_x_382) ;  /* 0x0000001000f40947 */ /* 0x003fea0003800000 */
[----:B------:R-:W-:Y:S01]  /*cde0*/  ISETP.NE.AND P0, PT, R10, RZ, PT ;  /* 0x000000ff0a00720c */ /* 0x000fe20003f05270 */
[----:B------:R-:W-:Y:S01]  /*cdf0*/  IMAD.IADD R2, R40, 0x1, -R29 ;  /* 0x0000000128027824 */ /* 0x000fe200078e0a1d */
[----:B------:R-:W-:Y:S01]  /*ce00*/  IADD3 R13, PT, PT, R16, R29, RZ ;  /* 0x0000001d100d7210 */ /* 0x000fe20007ffe0ff */
[----:B------:R-:W-:Y:S01]  /*ce10*/  BSSY.RECONVERGENT B3, `(.L_x_383) ;  /* 0x0000087000037945 */ /* 0x000fe20003800200 */
[----:B------:R-:W-:Y:S02]  /*ce20*/  IMAD.MOV.U32 R17, RZ, RZ, R24 ;  /* 0x000000ffff117224 */ /* 0x000fe400078e0018 */
[----:B------:R-:W-:Y:S01]  /*ce30*/  IABS R11, R2 ;  /* 0x00000002000b7213 */ /* 0x000fe20000000000 */
[----:B------:R-:W-:-:S03]  /*ce40*/  IMAD R13, R13, UR5, RZ ;  /* 0x000000050d0d7c24 */ /* 0x000fc6000f8e02ff */
[----:B------:R-:W-:-:S05]  /*ce50*/  I2FP.F32.S32 R11, R11 ;  /* 0x0000000b000b7245 */ /* 0x000fca0000201400 */
[----:B------:R-:W-:Y:S01]  /*ce60*/  FMUL R11, R11, R11 ;  /* 0x0000000b0b0b7220 */ /* 0x000fe20000400000 */
[----:B------:R-:W-:Y:S06]  /*ce70*/  @!P0 BRA `(.L_x_384) ;  /* 0x0000000800008947 */ /* 0x000fec0003800000 */
[----:B------:R-:W1:Y:S01]  /*ce80*/  LDCU.64 UR12, c[0x0][0x388] ;  /* 0x00007100ff0c77ac */ /* 0x000e620008000a00 */
[----:B------:R-:W-:-:S04]  /*ce90*/  IADD3 R2, PT, PT, R24, R13, RZ ;  /* 0x0000000d18027210 */ /* 0x000fc80007ffe0ff */
[----:B-1----:R-:W-:-:S04]  /*cea0*/  IADD3 R18, P0, PT, R2, UR12, RZ ;  /* 0x0000000c02127c10 */ /* 0x002fc8000ff1e0ff */
[----:B------:R-:W-:-:S05]  /*ceb0*/  LEA.HI.X.SX32 R19, R2, UR13, 0x1, P0 ;  /* 0x0000000d02137c11 */ /* 0x000fca00080f0eff */
[----:B------:R-:W5:Y:S01]  /*cec0*/  LDG.E.U8 R2, desc[UR6][R18.64] ;  /* 0x0000000612027981 */ /* 0x000f62000c1e1100 */
[----:B------:R-:W-:Y:S01]  /*ced0*/  BSSY.RECONVERGENT B5, `(.L_x_385) ;  /* 0x0000025000057945 */ /* 0x000fe20003800200 */
[----:B-----5:R-:W-:-:S13]  /*cee0*/  ISETP.NE.AND P0, PT, R2, RZ, PT ;  /* 0x000000ff0200720c */ /* 0x020fda0003f05270 */
[----:B------:R-:W-:Y:S05]  /*cef0*/  @!P0 BRA `(.L_x_386) ;  /* 0x0000000000888947 */ /* 0x000fea0003800000 */
[----:B------:R-:W-:Y:S01]  /*cf00*/  FADD R0, R8, R11 ;  /* 0x0000000b08007221 */ /* 0x000fe20000000000 */
[----:B------:R-:W-:Y:S03]  /*cf10*/  BSSY.RECONVERGENT B0, `(.L_x_387) ;  /* 0x000000e000007945 */ /* 0x000fe60003800200 */
[----:B------:R-:W-:-:S04]  /*cf20*/  FADD R0, R15, R0 ;  /* 0x000000000f007221 */ /* 0x000fc80000000000 */
[----:B------:R-:W-:Y:S01]  /*cf30*/  VIADD R2, R0, 0xf3000000 ;  /* 0xf300000000027836 */ /* 0x000fe20000000000 */
[----:B------:R1:W0:Y:S04]  /*cf40*/  MUFU.RSQ R17, R0 ;  /* 0x0000000000117308 */ /* 0x0002280000001400 */
[----:B------:R-:W-:-:S13]  /*cf50*/  ISETP.GT.U32.AND P0, PT, R2, 0x727fffff, PT ;  /* 0x727fffff0200780c */ /* 0x000fda0003f04070 */
[----:B01----:R-:W-:Y:S05]  /*cf60*/  @!P0 BRA `(.L_x_388) ;  /* 0x0000000000108947 */ /* 0x003fea0003800000 */
[----:B------:R-:W-:Y:S02]  /*cf70*/  MOV R2, R0 ;  /* 0x0000000000027202 */ /* 0x000fe40000000f00 */
[----:B------:R-:W-:-:S07]  /*cf80*/  MOV R0, 0xcfa0 ;  /* 0x0000cfa000007802 */ /* 0x000fce0000000f00 */
[----:B--234-:R-:W-:Y:S05]  /*cf90*/  CALL.REL.NOINC `($__internal_2_$__cuda_sm20_sqrt_rn_f32_slowpath) ;  /* 0x000000a4005c7944 */ /* 0x01cfea0003c00000 */
[----:B------:R-:W-:Y:S05]  /*cfa0*/  BRA `(.L_x_389) ;  /* 0x0000000000107947 */ /* 0x000fea0003800000 */
.L_x_388:
[----:B------:R-:W-:Y:S01]  /*cfb0*/  FMUL.FTZ R41, R0, R17 ;  /* 0x0000001100297220 */ /* 0x000fe20000410000 */
[----:B------:R-:W-:-:S03]  /*cfc0*/  FMUL.FTZ R2, R17, 0.5 ;  /* 0x3f00000011027820 */ /* 0x000fc60000410000 */
[----:B------:R-:W-:-:S04]  /*cfd0*/  FFMA R0, -R41, R41, R0 ;  /* 0x0000002929007223 */ /* 0x000fc80000000100 */
[----:B------:R-:W-:-:S07]  /*cfe0*/  FFMA R41, R0, R2, R41 ;  /* 0x0000000200297223 */ /* 0x000fce0000000029 */
.L_x_389:
[----:B------:R-:W-:Y:S05]  /*cff0*/  BSYNC.RECONVERGENT B0 ;  /* 0x0000000000007941 */ /* 0x000fea0003800200 */
.L_x_387:
        /* <DEDUP_REMOVED lines=11> */
[----:B--234-:R-:W-:Y:S05]  /*d0b0*/  CALL.REL.NOINC `($__internal_3_$__cuda_sm3x_div_rn_noftz_f32_slowpath) ;  /* 0x000000a4006c7944 */ /* 0x01cfea0003c00000 */
.L_x_391:
[----:B------:R-:W-:Y:S05]  /*d0c0*/  BSYNC.RECONVERGENT B6 ;  /* 0x0000000000067941 */ /* 0x000fea0003800200 */
.L_x_390:
[----:B------:R-:W5:Y:S02]  /*d0d0*/  LDG.E R17, desc[UR6][R26.64] ;  /* 0x000000061a117981 */ /* 0x000f64000c1e1900 */
[----:B-----5:R-:W-:-:S13]  /*d0e0*/  FSETP.GEU.AND P0, PT, R0, |R17|, PT ;  /* 0x400000110000720b */ /* 0x020fda0003f0e000 */
[----:B------:R-:W-:Y:S01]  /*d0f0*/  @!P0 FMUL R17, R37, R0 ;  /* 0x0000000025118220 */ /* 0x000fe20000400000 */
[----:B------:R-:W-:-:S04]  /*d100*/  HFMA2 R0, -RZ, RZ, 0, 5.9604644775390625e-08 ;  /* 0x00000001ff007431 */ /* 0x000fc800000001ff */
[----:B------:R1:W-:Y:S03]  /*d110*/  @!P0 STG.E desc[UR6][R26.64], R17 ;  /* 0x000000111a008986 */ /* 0x0003e6000c101906 */
.L_x_386:
[----:B------:R-:W-:Y:S05]  /*d120*/  BSYNC.RECONVERGENT B5 ;  /* 0x0000000000057941 */ /* 0x000fea0003800200 */
.L_x_385:
[----:B------:R-:W-:Y:S01]  /*d130*/  ISETP.NE.AND P0, PT, R10, 0x1, PT ;  /* 0x000000010a00780c */ /* 0x000fe20003f05270 */
[----:B-1----:R-:W-:-:S12]  /*d140*/  IMAD.MOV.U32 R17, RZ, RZ, R9 ;  /* 0x000000ffff117224 */ /* 0x002fd800078e0009 */
[----:B------:R-:W-:Y:S05]  /*d150*/  @!P0 BRA `(.L_x_384) ;  /* 0x0000000400488947 */ /* 0x000fea0003800000 */
[----:B------:R-:W5:Y:S01]  /*d160*/  LDG.E.U8 R2, desc[UR6][R18.64+0x1] ;  /* 0x0000010612027981 */ /* 0x000f62000c1e1100 */
[----:B------:R-:W-:Y:S01]  /*d170*/  BSSY.RECONVERGENT B5, `(.L_x_392) ;  /* 0x0000025000057945 */ /* 0x000fe20003800200 */
[----:B-----5:R-:W-:-:S13]  /*d180*/  ISETP.NE.AND P0, PT, R2, RZ, PT ;  /* 0x000000ff0200720c */ /* 0x020fda0003f05270 */
[----:B------:R-:W-:Y:S05]  /*d190*/  @!P0 BRA `(.L_x_393) ;  /* 0x0000000000888947 */ /* 0x000fea0003800000 */
[----:B------:R-:W-:Y:S01]  /*d1a0*/  FADD R0, R14, R11 ;  /* 0x0000000b0e007221 */ /* 0x000fe20000000000 */
[----:B------:R-:W-:Y:S03]  /*d1b0*/  BSSY.RECONVERGENT B0, `(.L_x_394) ;  /* 0x000000e000007945 */ /* 0x000fe60003800200 */
[----:B------:R-:W-:-:S04]  /*d1c0*/  FADD R0, R15, R0 ;  /* 0x000000000f007221 */ /* 0x000fc80000000000 */
[----:B------:R1:W0:Y:S01]  /*d1d0*/  MUFU.RSQ R17, R0 ;  /* 0x0000000000117308 */ /* 0x0002220000001400 */
[----:B------:R-:W-:-:S04]  /*d1e0*/  IADD3 R2, PT, PT, R0, -0xd000000, RZ ;  /* 0xf300000000027810 */ /* 0x000fc80007ffe0ff */
[----:B------:R-:W-:-:S13]  /*d1f0*/  ISETP.GT.U32.AND P0, PT, R2, 0x727fffff, PT ;  /* 0x727fffff0200780c */ /* 0x000fda0003f04070 */
[----:B01----:R-:W-:Y:S05]  /*d200*/  @!P0 BRA `(.L_x_395) ;  /* 0x0000000000108947 */ /* 0x003fea0003800000 */
[----:B------:R-:W-:Y:S01]  /*d210*/  IMAD.MOV.U32 R2, RZ, RZ, R0 ;  /* 0x000000ffff027224 */ /* 0x000fe200078e0000 */
[----:B------:R-:W-:-:S07]  /*d220*/  MOV R0, 0xd240 ;  /* 0x0000d24000007802 */ /* 0x000fce0000000f00 */
[----:B--234-:R-:W-:Y:S05]  /*d230*/  CALL.REL.NOINC `($__internal_2_$__cuda_sm20_sqrt_rn_f32_slowpath) ;  /* 0x000000a000b47944 */ /* 0x01cfea0003c00000 */
[----:B------:R-:W-:Y:S05]  /*d240*/  BRA `(.L_x_396) ;  /* 0x0000000000107947 */ /* 0x000fea0003800000 */
.L_x_395:
[----:B------:R-:W-:Y:S01]  /*d250*/  FMUL.FTZ R41, R0, R17 ;  /* 0x0000001100297220 */ /* 0x000fe20000410000 */
[----:B------:R-:W-:-:S03]  /*d260*/  FMUL.FTZ R2, R17, 0.5 ;  /* 0x3f00000011027820 */ /* 0x000fc60000410000 */
[----:B------:R-:W-:-:S04]  /*d270*/  FFMA R0, -R41, R41, R0 ;  /* 0x0000002929007223 */ /* 0x000fc80000000100 */
[----:B------:R-:W-:-:S07]  /*d280*/  FFMA R41, R0, R2, R41 ;  /* 0x0000000200297223 */ /* 0x000fce0000000029 */
.L_x_396:
[----:B------:R-:W-:Y:S05]  /*d290*/  BSYNC.RECONVERGENT B0 ;  /* 0x0000000000007941 */ /* 0x000fea0003800200 */
.L_x_394:
        /* <DEDUP_REMOVED lines=11> */
[----:B--234-:R-:W-:Y:S05]  /*d350*/  CALL.REL.NOINC `($__internal_3_$__cuda_sm3x_div_rn_noftz_f32_slowpath) ;  /* 0x000000a000c47944 */ /* 0x01cfea0003c00000 */
.L_x_398:
[----:B------:R-:W-:Y:S05]  /*d360*/  BSYNC.RECONVERGENT B6 ;  /* 0x0000000000067941 */ /* 0x000fea0003800200 */
.L_x_397:
[----:B------:R-:W5:Y:S02]  /*d370*/  LDG.E R17, desc[UR6][R26.64] ;  /* 0x000000061a117981 */ /* 0x000f64000c1e1900 */
[----:B-----5:R-:W-:-:S13]  /*d380*/  FSETP.GEU.AND P0, PT, R0, |R17|, PT ;  /* 0x400000110000720b */ /* 0x020fda0003f0e000 */
[----:B------:R-:W-:Y:S01]  /*d390*/  @!P0 FMUL R17, R37, R0 ;  /* 0x0000000025118220 */ /* 0x000fe20000400000 */
[----:B------:R-:W-:-:S04]  /*d3a0*/  IMAD.MOV.U32 R0, RZ, RZ, 0x1 ;  /* 0x00000001ff007424 */ /* 0x000fc800078e00ff */
[----:B------:R1:W-:Y:S03]  /*d3b0*/  @!P0 STG.E desc[UR6][R26.64], R17 ;  /* 0x000000111a008986 */ /* 0x0003e6000c101906 */
.L_x_393:
[----:B------:R-:W-:Y:S05]  /*d3c0*/  BSYNC.RECONVERGENT B5 ;  /* 0x0000000000057941 */ /* 0x000fea0003800200 */
.L_x_392:
[----:B------:R-:W-:Y:S02]  /*d3d0*/  ISETP.NE.AND P0, PT, R10, 0x2, PT ;  /* 0x000000020a00780c */ /* 0x000fe40003f05270 */
[----:B-1----:R-:W-:-:S11]  /*d3e0*/  MOV R17, R7 ;  /* 0x0000000700117202 */ /* 0x002fd60000000f00 */
[----:B------:R-:W-:Y:S05]  /*d3f0*/  @!P0 BRA `(.L_x_384) ;  /* 0x0000000000a08947 */ /* 0x000fea0003800000 */
[----:B------:R-:W5:Y:S01]  /*d400*/  LDG.E.U8 R18, desc[UR6][R18.64+0x2] ;  /* 0x0000020612127981 */ /* 0x000f62000c1e1100 */
[----:B------:R-:W-:Y:S01]  /*d410*/  IMAD.MOV.U32 R17, RZ, RZ, R6 ;  /* 0x000000ffff117224 */ /* 0x000fe200078e0006 */
        /* <DEDUP_REMOVED lines=13> */
.L_x_400:
[----:B------:R-:W-:Y:S01]  /*d4f0*/  FMUL.FTZ R41, R0, R17 ;  /* 0x0000001100297220 */ /* 0x000fe20000410000 */
[----:B------:R-:W-:-:S03]  /*d500*/  FMUL.FTZ R2, R17, 0.5 ;  /* 0x3f00000011027820 */ /* 0x000fc60000410000 */
[----:B------:R-:W-:-:S04]  /*d510*/  FFMA R0, -R41, R41, R0 ;  /* 0x0000002929007223 */ /* 0x000fc80000000100 */
[----:B------:R-:W-:-:S07]  /*d520*/  FFMA R41, R0, R2, R41 ;  /* 0x0000000200297223 */ /* 0x000fce0000000029 */
.L_x_401:
[----:B------:R-:W-:Y:S05]  /*d530*/  BSYNC.RECONVERGENT B0 ;  /* 0x0000000000007941 */ /* 0x000fea0003800200 */
.L_x_399:
        /* <DEDUP_REMOVED lines=12> */
.L_x_403:
[----:B------:R-:W-:Y:S05]  /*d600*/  BSYNC.RECONVERGENT B5 ;  /* 0x0000000000057941 */ /* 0x000fea0003800200 */
.L_x_402:
[----:B------:R-:W5:Y:S02]  /*d610*/  LDG.E R17, desc[UR6][R26.64] ;  /* 0x000000061a117981 */ /* 0x000f64000c1e1900 */
[----:B-----5:R-:W-:Y:S01]  /*d620*/  FSETP.GEU.AND P0, PT, R0, |R17|, PT ;  /* 0x400000110000720b */ /* 0x020fe20003f0e000 */
[----:B------:R-:W-:-:S12]  /*d630*/  IMAD.MOV.U32 R17, RZ, RZ, R6 ;  /* 0x000000ffff117224 */ /* 0x000fd800078e0006 */
[----:B------:R-:W-:Y:S01]  /*d640*/  @!P0 FMUL R19, R37, R0 ;  /* 0x0000000025138220 */ /* 0x000fe20000400000 */
[----:B------:R-:W-:Y:S02]  /*d650*/  HFMA2 R0, -RZ, RZ, 0, 5.9604644775390625e-08 ;  /* 0x00000001ff007431 */ /* 0x000fe400000001ff */
[----:B------:R-:W-:Y:S02]  /*d660*/  @!P0 IMAD.MOV.U32 R17, RZ, RZ, R6 ;  /* 0x000000ffff118224 */ /* 0x000fe400078e0006 */
[----:B------:R1:W-:Y:S05]  /*d670*/  @!P0 STG.E desc[UR6][R26.64], R19 ;  /* 0x000000131a008986 */ /* 0x0003ea000c101906 */
.L_x_384:
[----:B------:R-:W-:Y:S05]  /*d680*/  BSYNC.RECONVERGENT B3 ;  /* 0x0000000000037941 */ /* 0x000fea0003800200 */
.L_x_383:
[----:B------:R-:W-:-:S13]  /*d690*/  ISETP.GT.U32.AND P0, PT, R5, -0x4, PT ;  /* 0xfffffffc0500780c */ /* 0x000fda0003f04070 */
[----:B------:R-:W-:Y:S05]  /*d6a0*/  @P0 BRA `(.L_x_382) ;  /* 0x0000000800c00947 */ /* 0x000fea0003800000 */
.L_x_432:
[----:B------:R-:W5:Y:S01]  /*d6b0*/  LDCU.64 UR12, c[0x0][0x388] ;  /* 0x00007100ff0c77ac */ /* 0x000f620008000a00 */
[----:B------:R-:W-:-:S04]  /*d6c0*/  IADD3 R2, PT, PT, R13, R17, RZ ;  /* 0x000000110d027210 */ /* 0x000fc80007ffe0ff */
[----:B-----5:R-:W-:-:S04]  /*d6d0*/  IADD3 R18, P0, PT, R2, UR12, RZ ;  /* 0x0000000c02127c10 */ /* 0x020fc8000ff1e0ff */
[----:B01----:R-:W-:-:S05]  /*d6e0*/  LEA.HI.X.SX32 R19, R2, UR13, 0x1, P0 ;  /* 0x0000000d02137c11 */ /* 0x003fca00080f0eff */
[----:B------:R-:W5:Y:S01]  /*d6f0*/  LDG.E.U8 R2, desc[UR6][R18.64] ;  /* 0x0000000612027981 */ /* 0x000f62000c1e1100 */
[----:B------:R-:W-:Y:S01]  /*d700*/  BSSY.RECONVERGENT B3, `(.L_x_404) ;  /* 0x0000028000037945 */ /* 0x000fe20003800200 */
[----:B-----5:R-:W-:-:S13]  /*d710*/  ISETP.NE.AND P0, PT, R2, RZ, PT ;  /* 0x000000ff0200720c */ /* 0x020fda0003f05270 */
[----:B------:R-:W-:Y:S05]  /*d720*/  @!P0 BRA `(.L_x_405) ;  /* 0x0000000000948947 */ /* 0x000fea0003800000 */
[----:B------:R-:W-:Y:S01]  /*d730*/  IMAD.IADD R0, R38, 0x1, -R17 ;  /* 0x0000000126007824 */ /* 0x000fe200078e0a11 */
[----:B------:R-:W-:Y:S04]  /*d740*/  BSSY.RECONVERGENT B0, `(.L_x_406) ;  /* 0x0000011000007945 */ /* 0x000fe80003800200 */
[----:B------:R-:W-:-:S04]  /*d750*/  IABS R0, R0 ;  /* 0x0000000000007213 */ /* 0x000fc80000000000 */
[----:B------:R-:W-:-:S05]  /*d760*/  I2FP.F32.S32 R0, R0 ;  /* 0x0000000000007245 */ /* 0x000fca0000201400 */
[----:B------:R-:W-:-:S04]  /*d770*/  FFMA R0, R0, R0, R11 ;  /* 0x0000000000007223 */ /* 0x000fc8000000000b */
        /* <DEDUP_REMOVED lines=9> */
.L_x_407:
[----:B------:R-:W-:Y:S01]  /*d810*/  FMUL.FTZ R41, R0, R23 ;  /* 0x0000001700297220 */ /* 0x000fe20000410000 */
[----:B------:R-:W-:-:S03]  /*d820*/  FMUL.FTZ R2, R23, 0.5 ;  /* 0x3f00000017027820 */ /* 0x000fc60000410000 */
[----:B------:R-:W-:-:S04]  /*d830*/  FFMA R0, -R41, R41, R0 ;  /* 0x0000002929007223 */ /* 0x000fc80000000100 */
[----:B------:R-:W-:-:S07]  /*d840*/  FFMA R41, R0, R2, R41 ;  /* 0x0000000200297223 */ /* 0x000fce0000000029 */
.L_x_408:
[----:B------:R-:W-:Y:S05]  /*d850*/  BSYNC.RECONVERGENT B0 ;  /* 0x0000000000007941 */ /* 0x000fea0003800200 */
.L_x_406:
        /* <DEDUP_REMOVED lines=12> */
.L_x_410:
[----:B------:R-:W-:Y:S05]  /*d920*/  BSYNC.RECONVERGENT B5 ;  /* 0x0000000000057941 */ /* 0x000fea0003800200 */
.L_x_409:
[----:B------:R-:W5:Y:S02]  /*d930*/  LDG.E R23, desc[UR6][R26.64] ;  /* 0x000000061a177981 */ /* 0x000f64000c1e1900 */
[----:B-----5:R-:W-:-:S13]  /*d940*/  FSETP.GEU.AND P0, PT, R0, |R23|, PT ;  /* 0x400000170000720b */ /* 0x020fda0003f0e000 */
[----:B------:R-:W-:Y:S01]  /*d950*/  @!P0 FMUL R23, R37, R0 ;  /* 0x0000000025178220 */ /* 0x000fe20000400000 */
[----:B------:R-:W-:-:S04]  /*d960*/  IMAD.MOV.U32 R0, RZ, RZ, 0x1 ;  /* 0x00000001ff007424 */ /* 0x000fc800078e00ff */
[----:B------:R1:W-:Y:S03]  /*d970*/  @!P0 STG.E desc[UR6][R26.64], R23 ;  /* 0x000000171a008986 */ /* 0x0003e6000c101906 */
.L_x_405:
[----:B------:R-:W-:Y:S05]  /*d980*/  BSYNC.RECONVERGENT B3 ;  /* 0x0000000000037941 */ /* 0x000fea0003800200 */
.L_x_404:
[----:B------:R-:W5:Y:S01]  /*d990*/  LDG.E.U8 R2, desc[UR6][R18.64+0x1] ;  /* 0x0000010612027981 */ /* 0x000f62000c1e1100 */
[----:B------:R-:W-:Y:S01]  /*d9a0*/  BSSY.RECONVERGENT B3, `(.L_x_411) ;  /* 0x0000029000037945 */ /* 0x000fe20003800200 */
[----:B-----5:R-:W-:-:S13]  /*d9b0*/  ISETP.NE.AND P0, PT, R2, RZ, PT ;  /* 0x000000ff0200720c */ /* 0x020fda0003f05270 */
[----:B------:R-:W-:Y:S05]  /*d9c0*/  @!P0 BRA `(.L_x_412) ;  /* 0x0000000000988947 */ /* 0x000fea0003800000 */
[----:B-1----:R-:W-:Y:S01]  /*d9d0*/  LOP3.LUT R23, RZ, R17, RZ, 0x33, !PT ;  /* 0x00000011ff177212 */ /* 0x002fe200078e33ff */
[----:B------:R-:W-:Y:S03]  /*d9e0*/  BSSY.RECONVERGENT B0, `(.L_x_413) ;  /* 0x0000012000007945 */ /* 0x000fe60003800200 */
[----:B------:R-:W-:-:S04]  /*d9f0*/  IADD3 R23, PT, PT, R38, R23, RZ ;  /* 0x0000001726177210 */ /* 0x000fc80007ffe0ff */
[----:B------:R-:W-:-:S04]  /*da00*/  IABS R0, R23 ;  /* 0x0000001700007213 */ /* 0x000fc80000000000 */
[----:B------:R-:W-:-:S05]  /*da10*/  I2FP.F32.S32 R0, R0 ;  /* 0x0000000000007245 */ /* 0x000fca0000201400 */
[----:B------:R-:W-:-:S04]  /*da20*/  FFMA R0, R0, R0, R11 ;  /* 0x0000000000007223 */ /* 0x000fc8000000000b */
        /* <DEDUP_REMOVED lines=9> */
.L_x_414:
[----:B------:R-:W-:Y:S01]  /*dac0*/  FMUL.FTZ R41, R0, R23 ;  /* 0x0000001700297220 */ /* 0x000fe20000410000 */
[----:B------:R-:W-:-:S03]  /*dad0*/  FMUL.FTZ R2, R23, 0.5 ;  /* 0x3f00000017027820 */ /* 0x000fc60000410000 */
[----:B------:R-:W-:-:S04]  /*dae0*/  FFMA R0, -R41, R41, R0 ;  /* 0x0000002929007223 */ /* 0x000fc80000000100 */
[----:B------:R-:W-:-:S07]  /*daf0*/  FFMA R41, R0, R2, R41 ;  /* 0x0000000200297223 */ /* 0x000fce0000000029 */
.L_x_415:
[----:B------:R-:W-:Y:S05]  /*db00*/  BSYNC.RECONVERGENT B0 ;  /* 0x0000000000007941 */ /* 0x000fea0003800200 */
.L_x_413:
        /* <DEDUP_REMOVED lines=12> */
.L_x_417:
[----:B------:R-:W-:Y:S05]  /*dbd0*/  BSYNC.RECONVERGENT B5 ;  /* 0x0000000000057941 */ /* 0x000fea0003800200 */
.L_x_416:
[----:B------:R-:W5:Y:S02]  /*dbe0*/  LDG.E R23, desc[UR6][R26.64] ;  /* 0x000000061a177981 */ /* 0x000f64000c1e1900 */
[----:B-----5:R-:W-:-:S13]  /*dbf0*/  FSETP.GEU.AND P0, PT, R0, |R23|, PT ;  /* 0x400000170000720b */ /* 0x020fda0003f0e000 */
[----:B------:R-:W-:Y:S01]  /*dc00*/  @!P0 FMUL R23, R37, R0 ;  /* 0x0000000025178220 */ /* 0x000fe20000400000 */
[----:B------:R-:W-:-:S04]  /*dc10*/  HFMA2 R0, -RZ, RZ, 0, 5.9604644775390625e-08 ;  /* 0x00000001ff007431 */ /* 0x000fc800000001ff */
[----:B------:R0:W-:Y:S03]  /*dc20*/  @!P0 STG.E desc[UR6][R26.64], R23 ;  /* 0x000000171a008986 */ /* 0x0001e6000c101906 */
.L_x_412:
[----:B------:R-:W-:Y:S05]  /*dc30*/  BSYNC.RECONVERGENT B3 ;  /* 0x0000000000037941 */ /* 0x000fea0003800200 */
.L_x_411:
[----:B------:R-:W5:Y:S01]  /*dc40*/  LDG.E.U8 R2, desc[UR6][R18.64+0x2] ;  /* 0x0000020612027981 */ /* 0x000f62000c1e1100 */
[----:B------:R-:W-:Y:S01]  /*dc50*/  BSSY.RECONVERGENT B3, `(.L_x_418) ;  /* 0x0000028000037945 */ /* 0x000fe20003800200 */
[----:B-----5:R-:W-:-:S13]  /*dc60*/  ISETP.NE.AND P0, PT, R2, RZ, PT ;  /* 0x000000ff0200720c */ /* 0x020fda0003f05270 */
[----:B------:R-:W-:Y:S05]  /*dc70*/  @!P0 BRA `(.L_x_419) ;  /* 0x0000000000948947 */ /* 0x000fea0003800000 */
[----:B------:R-:W-:Y:S01]  /*dc80*/  IADD3 R0, PT, PT, R38, -0x2, -R17 ;  /* 0xfffffffe26007810 */ /* 0x000fe20007ffe811 */
[----:B------:R-:W-:Y:S03]  /*dc90*/  BSSY.RECONVERGENT B0, `(.L_x_420) ;  /* 0x0000011000007945 */ /* 0x000fe60003800200 */
[----:B------:R-:W-:-:S04]  /*dca0*/  IABS R0, R0 ;  /* 0x0000000000007213 */ /* 0x000fc80000000000 */
[----:B------:R-:W-:-:S05]  /*dcb0*/  I2FP.F32.S32 R0, R0 ;  /* 0x0000000000007245 */ /* 0x000fca0000201400 */
[----:B------:R-:W-:-:S04]  /*dcc0*/  FFMA R0, R0, R0, R11 ;  /* 0x0000000000007223 */ /* 0x000fc8000000000b */
[----:B------:R-:W-:-:S04]  /*dcd0*/  FADD R0, R15, R0 ;  /* 0x000000000f007221 */ /* 0x000fc80000000000 */
[----:B------:R-:W-:Y:S01]  /*dce0*/  VIADD R2, R0, 0xf3000000 ;  /* 0xf300000000027836 */ /* 0x000fe20000000000 */
[----:B01----:R0:W1:Y:S04]  /*dcf0*/  MUFU.RSQ R23, R0 ;  /* 0x0000000000177308 */ /* 0x0030680000001400 */
[----:B------:R-:W-:-:S13]  /*dd00*/  ISETP.GT.U32.AND P0, PT, R2, 0x727fffff, PT ;  /* 0x727fffff0200780c */ /* 0x000fda0003f04070 */
[----:B01----:R-:W-:Y:S05]  /*dd10*/  @!P0 BRA `(.L_x_421) ;  /* 0x0000000000108947 */ /* 0x003fea0003800000 */
[----:B------:R-:W-:Y:S02]  /*dd20*/  MOV R2, R0 ;  /* 0x0000000000027202 */ /* 0x000fe40000000f00 */
[----:B------:R-:W-:-:S07]  /*dd30*/  MOV R0, 0xdd50 ;  /* 0x0000dd5000007802 */ /* 0x000fce0000000f00 */
[----:B--234-:R-:W-:Y:S05]  /*dd40*/  CALL.REL.NOINC `($__internal_2_$__cuda_sm20_sqrt_rn_f32_slowpath) ;  /* 0x0000009400f07944 */ /* 0x01cfea0003c00000 */
[----:B------:R-:W-:Y:S05]  /*dd50*/  BRA `(.L_x_422) ;  /* 0x0000000000107947 */ /* 0x000fea0003800000 */
.L_x_421:
[----:B------:R-:W-:Y:S01]  /*dd60*/  FMUL.FTZ R41, R0, R23 ;  /* 0x0000001700297220 */ /* 0x000fe20000410000 */
[----:B------:R-:W-:-:S03]  /*dd70*/  FMUL.FTZ R2, R23, 0.5 ;  /* 0x3f00000017027820 */ /* 0x000fc60000410000 */
[----:B------:R-:W-:-:S04]  /*dd80*/  FFMA R0, -R41, R41, R0 ;  /* 0x0000002929007223 */ /* 0x000fc80000000100 */
[----:B------:R-:W-:-:S07]  /*dd90*/  FFMA R41, R0, R2, R41 ;  /* 0x0000000200297223 */ /* 0x000fce0000000029 */
.L_x_422:
[----:B------:R-:W-:Y:S05]  /*dda0*/  BSYNC.RECONVERGENT B0 ;  /* 0x0000000000007941 */ /* 0x000fea0003800200 */
.L_x_420:
        /* <DEDUP_REMOVED lines=12> */
.L_x_424:
[----:B------:R-:W-:Y:S05]  /*de70*/  BSYNC.RECONVERGENT B5 ;  /* 0x0000000000057941 */ /* 0x000fea0003800200 */
.L_x_423:
[----:B------:R-:W5:Y:S02]  /*de80*/  LDG.E R23, desc[UR6][R26.64] ;  /* 0x000000061a177981 */ /* 0x000f64000c1e1900 */
[----:B-----5:R-:W-:-:S13]  /*de90*/  FSETP.GEU.AND P0, PT, R0, |R23|, PT ;  /* 0x400000170000720b */ /* 0x020fda0003f0e000 */
[----:B------:R-:W-:Y:S01]  /*dea0*/  @!P0 FMUL R23, R37, R0 ;  /* 0x0000000025178220 */ /* 0x000fe20000400000 */
[----:B------:R-:W-:-:S04]  /*deb0*/  HFMA2 R0, -RZ, RZ, 0, 5.9604644775390625e-08 ;  /* 0x00000001ff007431 */ /* 0x000fc800000001ff */
[----:B------:R0:W-:Y:S03]  /*dec0*/  @!P0 STG.E desc[UR6][R26.64], R23 ;  /* 0x000000171a008986 */ /* 0x0001e6000c101906 */
.L_x_419:
[----:B------:R-:W-:Y:S05]  /*ded0*/  BSYNC.RECONVERGENT B3 ;  /* 0x0000000000037941 */ /* 0x000fea0003800200 */
.L_x_418:
        /* <DEDUP_REMOVED lines=11> */
[----:B------:R0:W0:Y:S04]  /*df90*/  MUFU.RSQ R19, R0 ;  /* 0x0000000000137308 */ /* 0x0000280000001400 */
[----:B------:R-:W-:-:S13]  /*dfa0*/  ISETP.GT.U32.AND P0, PT, R2, 0x727fffff, PT ;  /* 0x727fffff0200780c */ /* 0x000fda0003f04070 */
[----:B0-----:R-:W-:Y:S05]  /*dfb0*/  @!P0 BRA `(.L_x_428) ;  /* 0x0000000000108947 */ /* 0x001fea0003800000 */
[----:B------:R-:W-:Y:S02]  /*dfc0*/  MOV R2, R0 ;  /* 0x0000000000027202 */ /* 0x000fe40000000f00 */
[----:B------:R-:W-:-:S07]  /*dfd0*/  MOV R0, 0xdff0 ;  /* 0x0000dff000007802 */ /* 0x000fce0000000f00 */
[----:B-1234-:R-:W-:Y:S05]  /*dfe0*/  CALL.REL.NOINC `($__internal_2_$__cuda_sm20_sqrt_rn_f32_slowpath) ;  /* 0x0000009400487944 */ /* 0x01efea0003c00000 */
[----:B------:R-:W-:Y:S05]  /*dff0*/  BRA `(.L_x_429) ;  /* 0x0000000000107947 */ /* 0x000fea0003800000 */
.L_x_428:
[----:B------:R-:W-:Y:S01]  /*e000*/  FMUL.FTZ R41, R0, R19 ;  /* 0x0000001300297220 */ /* 0x000fe20000410000 */
[----:B------:R-:W-:-:S03]  /*e010*/  FMUL.FTZ R2, R19, 0.5 ;  /* 0x3f00000013027820 */ /* 0x000fc60000410000 */
[----:B------:R-:W-:-:S04]  /*e020*/  FFMA R0, -R41, R41, R0 ;  /* 0x0000002929007223 */ /* 0x000fc80000000100 */
[----:B------:R-:W-:-:S07]  /*e030*/  FFMA R41, R0, R2, R41 ;  /* 0x0000000200297223 */ /* 0x000fce0000000029 */
.L_x_429:
[----:B------:R-:W-:Y:S05]  /*e040*/  BSYNC.RECONVERGENT B0 ;  /* 0x0000000000007941 */ /* 0x000fea0003800200 */
.L_x_427:
[----:B------:R-:W0:Y:S01]  /*e050*/  MUFU.RCP R0, R3 ;  /* 0x0000000300007308 */ /* 0x000e220000001000 */
[----:B------:R-:W-:Y:S07]  /*e060*/  BSSY.RECONVERGENT B5, `(.L_x_430) ;  /* 0x000000b000057945 */ /* 0x000fee0003800200 */
[----:B------:R-:W5:Y:S01]  /*e070*/  FCHK P0, R41, R3 ;  /* 0x0000000329007302 */ /* 0x000f620000000000 */
[----:B0-----:R-:W-:-:S04]  /*e080*/  FFMA R19, -R3, R0, 1 ;  /* 0x3f80000003137423 */ /* 0x001fc80000000100 */
[----:B------:R-:W-:-:S04]  /*e090*/  FFMA R0, R0, R19, R0 ;  /* 0x0000001300007223 */ /* 0x000fc80000000000 */
[----:B------:R-:W-:-:S04]  /*e0a0*/  FFMA R2, R0, R41, RZ ;  /* 0x0000002900027223 */ /* 0x000fc800000000ff */
[----:B------:R-:W-:-:S04]  /*e0b0*/  FFMA R19, -R3, R2, R41 ;  /* 0x0000000203137223 */ /* 0x000fc80000000129 */
[----:B------:R-:W-:Y:S01]  /*e0c0*/  FFMA R0, R0, R19, R2 ;  /* 0x0000001300007223 */ /* 0x000fe20000000002 */
[----:B-----5:R-:W-:Y:S06]  /*e0d0*/  @!P0 BRA `(.L_x_431) ;  /* 0x00000000000c8947 */ /* 0x020fec0003800000 */
[----:B------:R-:W-:Y:S01]  /*e0e0*/  IMAD.MOV.U32 R0, RZ, RZ, R41 ;  /* 0x000000ffff007224 */ /* 0x000fe200078e0029 */
[----:B------:R-:W-:-:S07]  /*e0f0*/  MOV R44, 0xe110 ;  /* 0x0000e110002c7802 */ /* 0x000fce0000000f00 */
[----:B-1234-:R-:W-:Y:S05]  /*e100*/  CALL.REL.NOINC `($__internal_3_$__cuda_sm3x_div_rn_noftz_f32_slowpath) ;  /* 0x0000009400587944 */ /* 0x01efea0003c00000 */
.L_x_431:
[----:B------:R-:W-:Y:S05]  /*e110*/  BSYNC.RECONVERGENT B5 ;  /* 0x0000000000057941 */ /* 0x000fea0003800200 */
.L_x_430:
[----:B------:R-:W5:Y:S02]  /*e120*/  LDG.E R19, desc[UR6][R26.64] ;  /* 0x000000061a137981 */ /* 0x000f64000c1e1900 */
[----:B-----5:R-:W-:-:S13]  /*e130*/  FSETP.GEU.AND P0, PT, R0, |R19|, PT ;  /* 0x400000130000720b */ /* 0x020fda0003f0e000 */
[----:B------:R-:W-:Y:S01]  /*e140*/  @!P0 FMUL R19, R37, R0 ;  /* 0x0000000025138220 */ /* 0x000fe20000400000 */
[----:B------:R-:W-:-:S04]  /*e150*/  HFMA2 R0, -RZ, RZ, 0, 5.9604644775390625e-08 ;  /* 0x00000001ff007431 */ /* 0x000fc800000001ff */
[----:B------:R0:W-:Y:S03]  /*e160*/  @!P0 STG.E desc[UR6][R26.64], R19 ;  /* 0x000000131a008986 */ /* 0x0001e6000c101906 */
.L_x_426:
[----:B------:R-:W-:Y:S05]  /*e170*/  BSYNC.RECONVERGENT B3 ;  /* 0x0000000000037941 */ /* 0x000fea0003800200 */
.L_x_425:
[----:B------:R-:W-:-:S05]  /*e180*/  VIADD R17, R17, 0x4 ;  /* 0x0000000411117836 */ /* 0x000fca0000000000 */
[----:B------:R-:W-:-:S13]  /*e190*/  ISETP.NE.AND P0, PT, R17, R21, PT ;  /* 0x000000151100720c */ /* 0x000fda0003f05270 */
[----:B------:R-:W-:Y:S05]  /*e1a0*/  @P0 BRA `(.L_x_432) ;  /* 0xfffffff400400947 */ /* 0x000fea000383ffff */
.L_x_382:
[----:B------:R-:W-:Y:S05]  /*e1b0*/  BSYNC.RECONVERGENT B4 ;  /* 0x0000000000047941 */ /* 0x000fea0003800200 */
.L_x_381:
[----:B------:R-:W-:-:S04]  /*e1c0*/  IADD3 R29, PT, PT, R29, 0x1, RZ ;  /* 0x000000011d1d7810 */ /* 0x000fc80007ffe0ff */
[----:B------:R-:W-:-:S13]  /*e1d0*/  ISETP.NE.AND P0, PT, R29, R20, PT ;  /* 0x000000141d00720c */ /* 0x000fda0003f05270 */
[----:B------:R-:W-:Y:S05]  /*e1e0*/  @P0 BRA `(.L_x_433) ;  /* 0xffffffe800f00947 */ /* 0x000fea000383ffff */
.L_x_327:
[----:B------:R-:W-:Y:S05]  /*e1f0*/  BSYNC.RECONVERGENT B2 ;  /* 0x0000000000027941 */ /* 0x000fea0003800200 */
.L_x_271:
[----:B------:R-:W-:-:S04]  /*e200*/  ISETP.GE.AND P0, PT, R39, 0x2, PT ;  /* 0x000000022700780c */ /* 0x000fc80003f06270 */
[----:B------:R-:W-:-:S13]  /*e210*/  ISETP.EQ.OR P0, PT, R0, RZ, !P0 ;  /* 0x000000ff0000720c */ /* 0x000fda0004702670 */
[----:B------:R-:W-:Y:S05]  /*e220*/  @P0 EXIT ;  /* 0x000000000000094d */ /* 0x000fea0003800000 */
[----:B------:R-:W-:Y:S01]  /*e230*/  VIADD R36, R42, 0x1 ;  /* 0x000000012a247836 */ /* 0x000fe20000000000 */
[----:B------:R-:W-:Y:S01]  /*e240*/  I2FP.F32.U32 R3, R39 ;  /* 0x0000002700037245 */ /* 0x000fe20000201000 */
[----:B------:R-:W-:Y:S01]  /*e250*/  IMAD.MOV.U32 R34, RZ, RZ, RZ ;  /* 0x000000ffff227224 */ /* 0x000fe200078e00ff */
[----:B------:R-:W-:-:S07]  /*e260*/  MOV R35, 0x1 ;  /* 0x0000000100237802 */ /* 0x000fce0000000f00 */
.L_x_763:
[----:B0-----:R-:W-:Y:S01]  /*e270*/  IADD3 R33, PT, PT, R35, 0x1, R38 ;  /* 0x0000000123217810 */ /* 0x001fe20007ffe026 */
[----:B------:R-:W-:Y:S01]  /*e280*/  BSSY.RECONVERGENT B4, `(.L_x_434) ;  /* 0x0000189000047945 */ /* 0x000fe20003800200 */
[----:B------:R-:W-:Y:S01]  /*e290*/  VIADDMNMX R32, R38, -R35, RZ, !PT ;  /* 0x8000002326207246 */ /* 0x000fe200078001ff */
[----:B------:R-:W-:Y:S01]  /*e2a0*/  IMAD.MOV.U32 R0, RZ, RZ, RZ ;  /* 0x000000ffff007224 */ /* 0x000fe200078e00ff */
[----:B------:R-:W-:Y:S02]  /*e2b0*/  VIMNMX R33, PT, PT, R33, UR5, PT ;  /* 0x0000000521217c48 */ /* 0x000fe4000bfe0100 */
[----:B-1234-:R-:W-:Y:S02]  /*e2c0*/  LOP3.LUT R25, RZ, R34, RZ, 0x33, !PT ;  /* 0x00000022ff197212 */ /* 0x01efe400078e33ff */
[----:B------:R-:W-:Y:S02]  /*e2d0*/  ISETP.GE.AND P0, PT, R32, R33, PT ;  /* 0x000000212000720c */ /* 0x000fe40003f06270 */
[----:B------:R-:W-:-:S02]  /*e2e0*/  IADD3 R29, PT, PT, R42, 0x2, R34 ;  /* 0x000000022a1d7810 */ /* 0x000fc40007ffe022 */
[----:B------:R-:W-:Y:S02]  /*e2f0*/  IADD3 R24, PT, PT, R38, 0x2, R34 ;  /* 0x0000000226187810 */ /* 0x000fe40007ffe022 */
[----:B------:R-:W-:Y:S02]  /*e300*/  VIMNMX R29, PT, PT, R29, UR9, PT ;  /* 0x000000091d1d7c48 */ /* 0x000fe4000bfe0100 */
[----:B------:R-:W-:Y:S02]  /*e310*/  VIADDMNMX R28, R42, R25, RZ, !PT ;  /* 0x000000192a1c7246 */ /* 0x000fe400078001ff */
[-C--:B------:R-:W-:Y:S02]  /*e320*/  MOV R31, R35.reuse ;  /* 0x00000023001f7202 */ /* 0x080fe40000000f00 */
[----:B------:R-:W-:Y:S02]  /*e330*/  VIADDMNMX R30, R40, -R35, RZ, !PT ;  /* 0x80000023281e7246 */ /* 0x000fe400078001ff */
[----:B------:R-:W-:-:S02]  /*e340*/  VIADDMNMX R25, R38, R25, RZ, !PT ;  /* 0x0000001926197246 */ /* 0x000fc400078001ff */
[----:B------:R-:W-:Y:S02]  /*e350*/  VIMNMX R24, PT, PT, R24, UR5, PT ;  /* 0x0000000518187c48 */ /* 0x000fe4000bfe0100 */
[----:B------:R-:W-:Y:S01]  /*e360*/  IADD3 R23, PT, PT, R29, -R28, RZ ;  /* 0x8000001c1d177210 */ /* 0x000fe20007ffe0ff */
[----:B------:R-:W-:Y:S06]  /*e370*/  @P0 BRA `(.L_x_435) ;  /* 0x0000001400e40947 */ /* 0x000fec0003800000 */
[-C--:B------:R-:W-:Y:S01]  /*e380*/  VIADDMNMX R21, R42, -R35.reuse, RZ, !PT ;  /* 0x800000232a157246 */ /* 0x080fe200078001ff */
[----:B------:R-:W-:Y:S01]  /*e390*/  IMAD.MOV.U32 R0, RZ, RZ, RZ ;  /* 0x000000ffff007224 */ /* 0x000fe200078e00ff */
[-C--:B------:R-:W-:Y:S02]  /*e3a0*/  VIMNMX R2, PT, PT, R40, R35.reuse, PT ;  /* 0x0000002328027248 */ /* 0x080fe40003fe0100 */
[C---:B------:R-:W-:Y:S01]  /*e3b0*/  IADD3 R18, PT, PT, R21.reuse, 0x2, RZ ;  /* 0x0000000215127810 */ /* 0x040fe20007ffe0ff */
[C---:B------:R-:W-:Y:S01]  /*e3c0*/  VIADD R19, R21.reuse, 0x1 ;  /* 0x0000000115137836 */ /* 0x040fe20000000000 */
[C---:B------:R-:W-:Y:S01]  /*e3d0*/  VIMNMX R4, PT, PT, R42.reuse, R35, PT ;  /* 0x000000232a047248 */ /* 0x040fe20003fe0100 */
[----:B------:R-:W-:Y:S01]  /*e3e0*/  VIADD R14, R21, 0x3 ;  /* 0x00000003150e7836 */ /* 0x000fe20000000000 */
[C---:B------:R-:W-:Y:S01]  /*e3f0*/  IADD3 R6, PT, PT, R42.reuse, -R18, RZ ;  /* 0x800000122a067210 */ /* 0x040fe20007ffe0ff */
[----:B------:R-:W-:Y:S01]  /*e400*/  IMAD.IADD R5, R42, 0x1, -R19 ;  /* 0x000000012a057824 */ /* 0x000fe200078e0a13 */
[----:B------:R-:W-:-:S02]  /*e410*/  IABS R12, R2 ;  /* 0x00000002000c7213 */ /* 0x000fc40000000000 */
[----:B------:R-:W-:Y:S02]  /*e420*/  IABS R17, R4 ;  /* 0x0000000400117213 */ /* 0x000fe40000000000 */
[----:B------:R-:W-:Y:S02]  /*e430*/  IABS R15, R5 ;  /* 0x00000005000f7213 */ /* 0x000fe40000000000 */
[----:B------:R-:W-:Y:S02]  /*e440*/  IABS R13, R6 ;  /* 0x00000006000d7213 */ /* 0x000fe40000000000 */
[----:B------:R-:W-:Y:S02]  /*e450*/  I2FP.F32.S32 R12, R12 ;  /* 0x0000000c000c7245 */ /* 0x000fe40000201400 */
[----:B------:R-:W-:Y:S02]  /*e460*/  I2FP.F32.S32 R17, R17 ;  /* 0x0000001100117245 */ /* 0x000fe40000201400 */
[----:B------:R-:W-:Y:S01]  /*e470*/  I2FP.F32.S32 R15, R15 ;  /* 0x0000000f000f7245 */ /* 0x000fe20000201400 */
[----:B------:R-:W-:Y:S01]  /*e480*/  FMUL R12, R12, R12 ;  /* 0x0000000c0c0c7220 */ /* 0x000fe20000400000 */
[----:B------:R-:W-:Y:S01]  /*e490*/  I2FP.F32.S32 R13, R13 ;  /* 0x0000000d000d7245 */ /* 0x000fe20000201400 */
[----:B------:R-:W-:Y:S01]  /*e4a0*/  FMUL R17, R17, R17 ;  /* 0x0000001111117220 */ /* 0x000fe20000400000 */
[----:B------:R-:W-:Y:S01]  /*e4b0*/  VIADDMNMX R22, R36, R35, UR9, PT ;  /* 0x0000000924167e46 */ /* 0x000fe2000b800123 */
[----:B------:R-:W-:Y:S01]  /*e4c0*/  FMUL R15, R15, R15 ;  /* 0x0000000f0f0f7220 */ /* 0x000fe20000400000 */
[----:B------:R-:W-:Y:S01]  /*e4d0*/  LOP3.LUT R20, R23, 0x3, RZ, 0xc0, !PT ;  /* 0x0000000317147812 */ /* 0x000fe200078ec0ff */
[----:B------:R-:W-:Y:S01]  /*e4e0*/  FMUL R13, R13, R13 ;  /* 0x0000000d0d0d7220 */ /* 0x000fe20000400000 */
[----:B------:R-:W-:-:S07]  /*e4f0*/  MOV R16, R32 ;  /* 0x0000002000107202 */ /* 0x000fce0000000f00 */
.L_x_488:
        /* <DEDUP_REMOVED lines=12> */
[----:B------:R-:W-:-:S04]  /*e5c0*/  IMAD R5, R21, UR8, R30 ;  /* 0x0000000815057c24 */ /* 0x000fc8000f8e021e */
        /* <DEDUP_REMOVED lines=17> */
.L_x_443:
[----:B------:R-:W-:Y:S01]  /*e6e0*/  FMUL.FTZ R41, R0, R7 ;  /* 0x0000000700297220 */ /* 0x000fe20000410000 */
[----:B------:R-:W-:-:S03]  /*e6f0*/  FMUL.FTZ R2, R7, 0.5 ;  /* 0x3f00000007027820 */ /* 0x000fc60000410000 */
[----:B------:R-:W-:-:S04]  /*e700*/  FFMA R0, -R41, R41, R0 ;  /* 0x0000002929007223 */ /* 0x000fc80000000100 */
[----:B------:R-:W-:-:S07]  /*e710*/  FFMA R41, R0, R2, R41 ;  /* 0x0000000200297223 */ /* 0x000fce0000000029 */
.L_x_444:
[----:B------:R-:W-:Y:S05]  /*e720*/  BSYNC.RECONVERGENT B0 ;  /* 0x0000000000007941 */ /* 0x000fea0003800200 */
.L_x_442:
        /* <DEDUP_REMOVED lines=12> */
.L_x_446:
[----:B------:R-:W-:Y:S05]  /*e7f0*/  BSYNC.RECONVERGENT B6 ;  /* 0x0000000000067941 */ /* 0x000fea0003800200 */
.L_x_445:
[----:B------:R-:W2:Y:S02]  /*e800*/  LDG.E R7, desc[UR6][R26.64] ;  /* 0x000000061a077981 */ /* 0x000ea4000c1e1900 */
[----:B--2---:R-:W-:-:S13]  /*e810*/  FSETP.GEU.AND P0, PT, R0, |R7|, PT ;  /* 0x400000070000720b */ /* 0x004fda0003f0e000 */
[----:B------:R-:W-:Y:S01]  /*e820*/  @!P0 FMUL R7, R37, R0 ;  /* 0x0000000025078220 */ /* 0x000fe20000400000 */
[----:B------:R-:W-:-:S04]  /*e830*/  IMAD.MOV.U32 R0, RZ, RZ, 0x1 ;  /* 0x00000001ff007424 */ /* 0x000fc800078e00ff */
[----:B------:R0:W-:Y:S03]  /*e840*/  @!P0 STG.E desc[UR6][R26.64], R7 ;  /* 0x000000071a008986 */ /* 0x0001e6000c101906 */
.L_x_441:
[----:B------:R-:W-:Y:S05]  /*e850*/  BSYNC.RECONVERGENT B5 ;  /* 0x0000000000057941 */ /* 0x000fea0003800200 */
.L_x_440:
[----:B------:R-:W-:Y:S02]  /*e860*/  ISETP.NE.AND P0, PT, R20, 0x1, PT ;  /* 0x000000011400780c */ /* 0x000fe40003f05270 */
[----:B------:R-:W-:-:S11]  /*e870*/  MOV R11, R19 ;  /* 0x00000013000b7202 */ /* 0x000fd60000000f00 */
[----:B------:R-:W-:Y:S05]  /*e880*/  @!P0 BRA `(.L_x_439) ;  /* 0x0000000400608947 */ /* 0x000fea0003800000 */
        /* <DEDUP_REMOVED lines=18> */
.L_x_450:
[----:B------:R-:W-:Y:S01]  /*e9b0*/  FMUL.FTZ R41, R0, R7 ;  /* 0x0000000700297220 */ /* 0x000fe20000410000 */
[----:B------:R-:W-:-:S03]  /*e9c0*/  FMUL.FTZ R2, R7, 0.5 ;  /* 0x3f00000007027820 */ /* 0x000fc60000410000 */
[----:B------:R-:W-:-:S04]  /*e9d0*/  FFMA R0, -R41, R41, R0 ;  /* 0x0000002929007223 */ /* 0x000fc80000000100 */
[----:B------:R-:W-:-:S07]  /*e9e0*/  FFMA R41, R0, R2, R41 ;  /* 0x0000000200297223 */ /* 0x000fce0000000029 */
.L_x_451:
[----:B------:R-:W-:Y:S05]  /*e9f0*/  BSYNC.RECONVERGENT B0 ;  /* 0x0000000000007941 */ /* 0x000fea0003800200 */
.L_x_449:
        /* <DEDUP_REMOVED lines=12> */
.L_x_453:
[----:B------:R-:W-:Y:S05]  /*eac0*/  BSYNC.RECONVERGENT B6 ;  /* 0x0000000000067941 */ /* 0x000fea0003800200 */
.L_x_452:
[----:B------:R-:W2:Y:S02]  /*ead0*/  LDG.E R7, desc[UR6][R26.64] ;  /* 0x000000061a077981 */ /* 0x000ea4000c1e1900 */
[----:B--2---:R-:W-:-:S13]  /*eae0*/  FSETP.GEU.AND P0, PT, R0, |R7|, PT ;  /* 0x400000070000720b */ /* 0x004fda0003f0e000 */
[----:B------:R-:W-:Y:S01]  /*eaf0*/  @!P0 FMUL R7, R37, R0 ;  /* 0x0000000025078220 */ /* 0x000fe20000400000 */
[----:B------:R-:W-:-:S04]  /*eb00*/  IMAD.MOV.U32 R0, RZ, RZ, 0x1 ;  /* 0x00000001ff007424 */ /* 0x000fc800078e00ff */
[----:B------:R0:W-:Y:S03]  /*eb10*/  @!P0 STG.E desc[UR6][R26.64], R7 ;  /* 0x000000071a008986 */ /* 0x0001e6000c101906 */
.L_x_448:
[----:B------:R-:W-:Y:S05]  /*eb20*/  BSYNC.RECONVERGENT B5 ;  /* 0x0000000000057941 */ /* 0x000fea0003800200 */
.L_x_447:
[----:B------:R-:W-:Y:S02]  /*eb30*/  ISETP.NE.AND P0, PT, R20, 0x2, PT ;  /* 0x000000021400780c */ /* 0x000fe40003f05270 */
[----:B------:R-:W-:-:S11]  /*eb40*/  MOV R11, R18 ;  /* 0x00000012000b7202 */ /* 0x000fd60000000f00 */
[----:B------:R-:W-:Y:S05]  /*eb50*/  @!P0 BRA `(.L_x_439) ;  /* 0x0000000000ac8947 */ /* 0x000fea0003800000 */
[----:B------:R-:W1:Y:S01]  /*eb60*/  LDCU.64 UR12, c[0x0][0x388] ;  /* 0x00007100ff0c77ac */ /* 0x000e620008000a00 */
[----:B------:R-:W-:-:S05]  /*eb70*/  VIADD R5, R5, UR10 ;  /* 0x0000000a05057c36 */ /* 0x000fca0008000000 */
[----:B-1----:R-:W-:-:S04]  /*eb80*/  IADD3 R4, P0, PT, R5, UR12, RZ ;  /* 0x0000000c05047c10 */ /* 0x002fc8000ff1e0ff */
        /* <DEDUP_REMOVED lines=15> */
.L_x_455:
[----:B------:R-:W-:Y:S01]  /*ec80*/  FMUL.FTZ R41, R0, R5 ;  /* 0x0000000500297220 */ /* 0x000fe20000410000 */
[----:B------:R-:W-:-:S03]  /*ec90*/  FMUL.FTZ R2, R5, 0.5 ;  /* 0x3f00000005027820 */ /* 0x000fc60000410000 */
[----:B------:R-:W-:-:S04]  /*eca0*/  FFMA R0, -R41, R41, R0 ;  /* 0x0000002929007223 */ /* 0x000fc80000000100 */
[----:B------:R-:W-:-:S07]  /*ecb0*/  FFMA R41, R0, R2, R41 ;  /* 0x0000000200297223 */ /* 0x000fce0000000029 */
.L_x_456:
[----:B------:R-:W-:Y:S05]  /*ecc0*/  BSYNC.RECONVERGENT B0 ;  /* 0x0000000000007941 */ /* 0x000fea0003800200 */
.L_x_454:
        /* <DEDUP_REMOVED lines=12> */
.L_x_458:
[----:B------:R-:W-:Y:S05]  /*ed90*/  BSYNC.RECONVERGENT B5 ;  /* 0x0000000000057941 */ /* 0x000fea0003800200 */
.L_x_457:
[----:B------:R-:W2:Y:S01]  /*eda0*/  LDG.E R5, desc[UR6][R26.64] ;  /* 0x000000061a057981 */ /* 0x000ea2000c1e1900 */
[----:B------:R-:W-:Y:S02]  /*edb0*/  MOV R11, R14 ;  /* 0x0000000e000b7202 */ /* 0x000fe40000000f00 */
[----:B--2---:R-:W-:-:S13]  /*edc0*/  FSETP.GEU.AND P0, PT, R0, |R5|, PT ;  /* 0x400000050000720b */ /* 0x004fda0003f0e000 */
[----:B------:R-:W-:Y:S01]  /*edd0*/  @!P0 FMUL R5, R37, R0 ;  /* 0x0000000025058220 */ /* 0x000fe20000400000 */
[----:B------:R-:W-:Y:S01]  /*ede0*/  IMAD.MOV.U32 R0, RZ, RZ, 0x1 ;  /* 0x00000001ff007424 */ /* 0x000fe200078e00ff */
[----:B------:R-:W-:-:S03]  /*edf0*/  @!P0 MOV R11, R14 ;  /* 0x0000000e000b8202 */ /* 0x000fc60000000f00 */
[----:B------:R1:W-:Y:S04]  /*ee00*/  @!P0 STG.E desc[UR6][R26.64], R5 ;  /* 0x000000051a008986 */ /* 0x0003e8000c101906 */
.L_x_439:
[----:B------:R-:W-:Y:S05]  /*ee10*/  BSYNC.RECONVERGENT B2 ;  /* 0x0000000000027941 */ /* 0x000fea0003800200 */
.L_x_438:
[----:B------:R-:W-:-:S05]  /*ee20*/  IMAD.IADD R2, R28, 0x1, -R29 ;  /* 0x000000011c027824 */ /* 0x000fca00078e0a1d */
[----:B------:R-:W-:-:S13]  /*ee30*/  ISETP.GT.U32.AND P0, PT, R2, -0x4, PT ;  /* 0xfffffffc0200780c */ /* 0x000fda0003f04070 */
[----:B------:R-:W-:Y:S05]  /*ee40*/  @P0 BRA `(.L_x_437) ;  /* 0x0000000c00200947 */ /* 0x000fea0003800000 */
[----:B------:R-:W-:Y:S01]  /*ee50*/  MOV R2, UR8 ;  /* 0x0000000800027c02 */ /* 0x000fe20008000f00 */
[C---:B0-----:R-:W-:Y:S01]  /*ee60*/  VIADD R7, R11.reuse, 0x2 ;  /* 0x000000020b077836 */ /* 0x041fe20000000000 */
[C---:B------:R-:W-:Y:S01]  /*ee70*/  IADD3 R9, PT, PT, R11.reuse, 0x3, RZ ;  /* 0x000000030b097810 */ /* 0x040fe20007ffe0ff */
[C-C-:B------:R-:W-:Y:S02]  /*ee80*/  IMAD R43, R11.reuse, UR8, R30.reuse ;  /* 0x000000080b2b7c24 */ /* 0x140fe4000f8e021e */
[----:B-1----:R-:W-:Y:S02]  /*ee90*/  IMAD R5, R11, R2, UR8 ;  /* 0x000000080b057e24 */ /* 0x002fe4000f8e0202 */
[--C-:B------:R-:W-:Y:S02]  /*eea0*/  IMAD R7, R7, UR8, R30.reuse ;  /* 0x0000000807077c24 */ /* 0x100fe4000f8e021e */
[----:B------:R-:W-:Y:S01]  /*eeb0*/  IMAD R41, R9, UR8, R30 ;  /* 0x0000000809297c24 */ /* 0x000fe2000f8e021e */
[----:B------:R-:W-:Y:S01]  /*eec0*/  IADD3 R9, PT, PT, R42, -0x3, -R11 ;  /* 0xfffffffd2a097810 */ /* 0x000fe20007ffe80b */
[----:B------:R-:W-:-:S02]  /*eed0*/  IMAD.IADD R5, R30, 0x1, R5 ;  /* 0x000000011e057824 */ /* 0x000fc400078e0205 */
[--C-:B------:R-:W-:Y:S02]  /*eee0*/  IMAD R8, R43, UR5, R16.reuse ;  /* 0x000000052b087c24 */ /* 0x100fe4000f8e0210 */
[--C-:B------:R-:W-:Y:S02]  /*eef0*/  IMAD R7, R7, UR5, R16.reuse ;  /* 0x0000000507077c24 */ /* 0x100fe4000f8e0210 */
[--C-:B------:R-:W-:Y:S02]  /*ef00*/  IMAD R6, R41, UR5, R16.reuse ;  /* 0x0000000529067c24 */ /* 0x100fe4000f8e0210 */
[----:B------:R-:W-:-:S07]  /*ef10*/  IMAD R5, R5, UR5, R16 ;  /* 0x0000000505057c24 */ /* 0x000fce000f8e0210 */
.L_x_487:
[----:B------:R-:W0:Y:S02]  /*ef20*/  LDCU.64 UR12, c[0x0][0x388] ;  /* 0x00007100ff0c77ac */ /* 0x000e240008000a00 */
[----:B0-----:R-:W-:-:S04]  /*ef30*/  IADD3 R44, P0, PT, R8, UR12, RZ ;  /* 0x0000000c082c7c10 */ /* 0x001fc8000ff1e0ff */
[----:B------:R-:W-:-:S05]  /*ef40*/  LEA.HI.X.SX32 R45, R8, UR13, 0x1, P0 ;  /* 0x0000000d082d7c11 */ /* 0x000fca00080f0eff */
[----:B------:R-:W2:Y:S01]  /*ef50*/  LDG.E.U8 R44, desc[UR6][R44.64] ;  /* 0x000000062c2c7981 */ /* 0x000ea2000c1e1100 */
[----:B------:R-:W-:Y:S01]  /*ef60*/  BSSY.RECONVERGENT B2, `(.L_x_459) ;  /* 0x0000027000027945 */ /* 0x000fe20003800200 */
[----:B--2---:R-:W-:-:S13]  /*ef70*/  ISETP.NE.AND P0, PT, R44, RZ, PT ;  /* 0x000000ff2c00720c */ /* 0x004fda0003f05270 */
[----:B------:R-:W-:Y:S05]  /*ef80*/  @!P0 BRA `(.L_x_460) ;  /* 0x0000000000908947 */ /* 0x000fea0003800000 */
[----:B------:R-:W-:Y:S01]  /*ef90*/  IADD3 R0, PT, PT, R9, 0x3, RZ ;  /* 0x0000000309007810 */ /* 0x000fe20007ffe0ff */
        /* <DEDUP_REMOVED lines=12> */
.L_x_462:
[----:B------:R-:W-:Y:S01]  /*f060*/  FMUL.FTZ R41, R0, R43 ;  /* 0x0000002b00297220 */ /* 0x000fe20000410000 */
[----:B------:R-:W-:-:S03]  /*f070*/  FMUL.FTZ R2, R43, 0.5 ;  /* 0x3f0000002b027820 */ /* 0x000fc60000410000 */
[----:B------:R-:W-:-:S04]  /*f080*/  FFMA R0, -R41, R41, R0 ;  /* 0x0000002929007223 */ /* 0x000fc80000000100 */
[----:B------:R-:W-:-:S07]  /*f090*/  FFMA R41, R0, R2, R41 ;  /* 0x0000000200297223 */ /* 0x000fce0000000029 */
.L_x_463:
[----:B------:R-:W-:Y:S05]  /*f0a0*/  BSYNC.RECONVERGENT B0 ;  /* 0x0000000000007941 */ /* 0x000fea0003800200 */
.L_x_461:
        /* <DEDUP_REMOVED lines=12> */
.L_x_465:
[----:B------:R-:W-:Y:S05]  /*f170*/  BSYNC.RECONVERGENT B5 ;  /* 0x0000000000057941 */ /* 0x000fea0003800200 */
.L_x_464:
[----:B------:R-:W2:Y:S02]  /*f180*/  LDG.E R41, desc[UR6][R26.64] ;  /* 0x000000061a297981 */ /* 0x000ea4000c1e1900 */
[----:B--2---:R-:W-:-:S13]  /*f190*/  FSETP.GEU.AND P0, PT, R0, |R41|, PT ;  /* 0x400000290000720b */ /* 0x004fda0003f0e000 */
[----:B------:R-:W-:Y:S01]  /*f1a0*/  @!P0 FMUL R41, R37, R0 ;  /* 0x0000000025298220 */ /* 0x000fe20000400000 */
[----:B------:R-:W-:-:S04]  /*f1b0*/  HFMA2 R0, -RZ, RZ, 0, 5.9604644775390625e-08 ;  /* 0x00000001ff007431 */ /* 0x000fc800000001ff */
[----:B------:R0:W-:Y:S03]  /*f1c0*/  @!P0 STG.E desc[UR6][R26.64], R41 ;  /* 0x000000291a008986 */ /* 0x0001e6000c101906 */
.L_x_460:
[----:B------:R-:W-:Y:S05]  /*f1d0*/  BSYNC.RECONVERGENT B2 ;  /* 0x0000000000027941 */ /* 0x000fea0003800200 */
.L_x_459:
[----:B------:R-:W1:Y:S02]  /*f1e0*/  LDCU.64 UR12, c[0x0][0x388] ;  /* 0x00007100ff0c77ac */ /* 0x000e640008000a00 */
[----:B-1----:R-:W-:-:S04]  /*f1f0*/  IADD3 R44, P0, PT, R5, UR12, RZ ;  /* 0x0000000c052c7c10 */ /* 0x002fc8000ff1e0ff */
[----:B------:R-:W-:-:S05]  /*f200*/  LEA.HI.X.SX32 R45, R5, UR13, 0x1, P0 ;  /* 0x0000000d052d7c11 */ /* 0x000fca00080f0eff */
[----:B------:R-:W2:Y:S01]  /*f210*/  LDG.E.U8 R44, desc[UR6][R44.64] ;  /* 0x000000062c2c7981 */ /* 0x000ea2000c1e1100 */
[----:B------:R-:W-:Y:S01]  /*f220*/  BSSY.RECONVERGENT B2, `(.L_x_466) ;  /* 0x0000027000027945 */ /* 0x000fe20003800200 */
[----:B--2---:R-:W-:-:S13]  /*f230*/  ISETP.NE.AND P0, PT, R44, RZ, PT ;  /* 0x000000ff2c00720c */ /* 0x004fda0003f05270 */
[----:B------:R-:W-:Y:S05]  /*f240*/  @!P0 BRA `(.L_x_467) ;  /* 0x0000000000908947 */ /* 0x000fea0003800000 */
[----:B------:R-:W-:Y:S01]  /*f250*/  VIADD R0, R9, 0x2 ;  /* 0x0000000209007836 */ /* 0x000fe20000000000 */
[----:B------:R-:W-:Y:S04]  /*f260*/  BSSY.RECONVERGENT B0, `(.L_x_468) ;  /* 0x0000010000007945 */ /* 0x000fe80003800200 */
[----:B0-----:R-:W-:-:S04]  /*f270*/  IABS R41, R0 ;  /* 0x0000000000297213 */ /* 0x001fc80000000000 */
        /* <DEDUP_REMOVED lines=10> */
.L_x_469:
[----:B------:R-:W-:Y:S01]  /*f320*/  FMUL.FTZ R41, R0, R43 ;  /* 0x0000002b00297220 */ /* 0x000fe20000410000 */
[----:B------:R-:W-:-:S03]  /*f330*/  FMUL.FTZ R2, R43, 0.5 ;  /* 0x3f0000002b027820 */ /* 0x000fc60000410000 */
[----:B------:R-:W-:-:S04]  /*f340*/  FFMA R0, -R41, R41, R0 ;  /* 0x0000002929007223 */ /* 0x000fc80000000100 */
[----:B------:R-:W-:-:S07]  /*f350*/  FFMA R41, R0, R2, R41 ;  /* 0x0000000200297223 */ /* 0x000fce0000000029 */
.L_x_470:
[----:B------:R-:W-:Y:S05]  /*f360*/  BSYNC.RECONVERGENT B0 ;  /* 0x0000000000007941 */ /* 0x000fea0003800200 */
.L_x_468:
        /* <DEDUP_REMOVED lines=12> */
.L_x_472:
[----:B------:R-:W-:Y:S05]  /*f430*/  BSYNC.RECONVERGENT B5 ;  /* 0x0000000000057941 */ /* 0x000fea0003800200 */
.L_x_471:
[----:B------:R-:W2:Y:S02]  /*f440*/  LDG.E R41, desc[UR6][R26.64] ;  /* 0x000000061a297981 */ /* 0x000ea4000c1e1900 */
[----:B--2---:R-:W-:-:S13]  /*f450*/  FSETP.GEU.AND P0, PT, R0, |R41|, PT ;  /* 0x400000290000720b */ /* 0x004fda0003f0e000 */
[----:B------:R-:W-:Y:S01]  /*f460*/  @!P0 FMUL R41, R37, R0 ;  /* 0x0000000025298220 */ /* 0x000fe20000400000 */
[----:B------:R-:W-:-:S04]  /*f470*/  IMAD.MOV.U32 R0, RZ, RZ, 0x1 ;  /* 0x00000001ff007424 */ /* 0x000fc800078e00ff */
[----:B------:R1:W-:Y:S03]  /*f480*/  @!P0 STG.E desc[UR6][R26.64], R41 ;  /* 0x000000291a008986 */ /* 0x0003e6000c101906 */
.L_x_467:
[----:B------:R-:W-:Y:S05]  /*f490*/  BSYNC.RECONVERGENT B2 ;  /* 0x0000000000027941 */ /* 0x000fea0003800200 */
.L_x_466:
[----:B------:R-:W2:Y:S02]  /*f4a0*/  LDCU.64 UR12, c[0x0][0x388] ;  /* 0x00007100ff0c77ac */ /* 0x000ea40008000a00 */
[----:B--2---:R-:W-:-:S04]  /*f4b0*/  IADD3 R44, P0, PT, R7, UR12, RZ ;  /* 0x0000000c072c7c10 */ /* 0x004fc8000ff1e0ff */
[----:B------:R-:W-:-:S05]  /*f4c0*/  LEA.HI.X.SX32 R45, R7, UR13, 0x1, P0 ;  /* 0x0000000d072d7c11 */ /* 0x000fca00080f0eff */
[----:B------:R-:W2:Y:S01]  /*f4d0*/  LDG.E.U8 R44, desc[UR6][R44.64] ;  /* 0x000000062c2c7981 */ /* 0x000ea2000c1e1100 */
[----:B------:R-:W-:Y:S01]  /*f4e0*/  BSSY.RECONVERGENT B2, `(.L_x_473) ;  /* 0x0000027000027945 */ /* 0x000fe20003800200 */
[----:B--2---:R-:W-:-:S13]  /*f4f0*/  ISETP.NE.AND P0, PT, R44, RZ, PT ;  /* 0x000000ff2c00720c */ /* 0x004fda0003f05270 */
[----:B------:R-:W-:Y:S05]  /*f500*/  @!P0 BRA `(.L_x_474) ;  /* 0x0000000000908947 */ /* 0x000fea0003800000 */
[----:B------:R-:W-:Y:S01]  /*f510*/  IADD3 R0, PT, PT, R9, 0x1, RZ ;  /* 0x0000000109007810 */ /* 0x000fe20007ffe0ff */
[----:B------:R-:W-:Y:S03]  /*f520*/  BSSY.RECONVERGENT B0, `(.L_x_475) ;  /* 0x0000010000007945 */ /* 0x000fe60003800200 */
[----:B01----:R-:W-:-:S04]  /*f530*/  IABS R41, R0 ;  /* 0x0000000000297213 */ /* 0x003fc80000000000 */
        /* <DEDUP_REMOVED lines=10> */
.L_x_476:
[----:B------:R-:W-:Y:S01]  /*f5e0*/  FMUL.FTZ R41, R0, R43 ;  /* 0x0000002b00297220 */ /* 0x000fe20000410000 */
[----:B------:R-:W-:-:S03]  /*f5f0*/  FMUL.FTZ R2, R43, 0.5 ;  /* 0x3f0000002b027820 */ /* 0x000fc60000410000 */
[----:B------:R-:W-:-:S04]  /*f600*/  FFMA R0, -R41, R41, R0 ;  /* 0x0000002929007223 */ /* 0x000fc80000000100 */
[----:B------:R-:W-:-:S07]  /*f610*/  FFMA R41, R0, R2, R41 ;  /* 0x0000000200297223 */ /* 0x000fce0000000029 */
.L_x_477:
[----:B------:R-:W-:Y:S05]  /*f620*/  BSYNC.RECONVERGENT B0 ;  /* 0x0000000000007941 */ /* 0x000fea0003800200 */
.L_x_475:
        /* <DEDUP_REMOVED lines=12> */
.L_x_479:
[----:B------:R-:W-:Y:S05]  /*f6f0*/  BSYNC.RECONVERGENT B5 ;  /* 0x0000000000057941 */ /* 0x000fea0003800200 */
.L_x_478:
[----:B------:R-:W2:Y:S02]  /*f700*/  LDG.E R41, desc[UR6][R26.64] ;  /* 0x000000061a297981 */ /* 0x000ea4000c1e1900 */
[----:B--2---:R-:W-:-:S13]  /*f710*/  FSETP.GEU.AND P0, PT, R0, |R41|, PT ;  /* 0x400000290000720b */ /* 0x004fda0003f0e000 */
[----:B------:R-:W-:Y:S01]  /*f720*/  @!P0 FMUL R41, R37, R0 ;  /* 0x0000000025298220 */ /* 0x000fe20000400000 */
[----:B------:R-:W-:-:S04]  /*f730*/  HFMA2 R0, -RZ, RZ, 0, 5.9604644775390625e-08 ;  /* 0x00000001ff007431 */ /* 0x000fc800000001ff */
[----:B------:R2:W-:Y:S03]  /*f740*/  @!P0 STG.E desc[UR6][R26.64], R41 ;  /* 0x000000291a008986 */ /* 0x0005e6000c101906 */
.L_x_474:
[----:B------:R-:W-:Y:S05]  /*f750*/  BSYNC.RECONVERGENT B2 ;  /* 0x0000000000027941 */ /* 0x000fea0003800200 */
.L_x_473:
[----:B------:R-:W3:Y:S02]  /*f760*/  LDCU.64 UR12, c[0x0][0x388] ;  /* 0x00007100ff0c77ac */ /* 0x000ee40008000a00 */
[----:B---3--:R-:W-:-:S04]  /*f770*/  IADD3 R44, P0, PT, R6, UR12, RZ ;  /* 0x0000000c062c7c10 */ /* 0x008fc8000ff1e0ff */
[----:B------:R-:W-:-:S05]  /*f780*/  LEA.HI.X.SX32 R45, R6, UR13, 0x1, P0 ;  /* 0x0000000d062d7c11 */ /* 0x000fca00080f0eff */
[----:B------:R-:W3:Y:S01]  /*f790*/  LDG.E.U8 R44, desc[UR6][R44.64] ;  /* 0x000000062c2c7981 */ /* 0x000ee2000c1e1100 */
[----:B------:R-:W-:Y:S01]  /*f7a0*/  BSSY.RECONVERGENT B2, `(.L_x_480) ;  /* 0x0000026000027945 */ /* 0x000fe20003800200 */
[----:B---3--:R-:W-:-:S13]  /*f7b0*/  ISETP.NE.AND P0, PT, R44, RZ, PT ;  /* 0x000000ff2c00720c */ /* 0x008fda0003f05270 */
[----:B------:R-:W-:Y:S05]  /*f7c0*/  @!P0 BRA `(.L_x_481) ;  /* 0x00000000008c8947 */ /* 0x000fea0003800000 */
[----:B012---:R-:W-:Y:S01]  /*f7d0*/  IABS R41, R9 ;  /* 0x0000000900297213 */ /* 0x007fe20000000000 */
[----:B------:R-:W-:Y:S03]  /*f7e0*/  BSSY.RECONVERGENT B0, `(.L_x_482) ;  /* 0x000000f000007945 */ /* 0x000fe60003800200 */
        /* <DEDUP_REMOVED lines=10> */
.L_x_483:
[----:B------:R-:W-:Y:S01]  /*f890*/  FMUL.FTZ R41, R0, R43 ;  /* 0x0000002b00297220 */ /* 0x000fe20000410000 */
[----:B------:R-:W-:-:S03]  /*f8a0*/  FMUL.FTZ R2, R43, 0.5 ;  /* 0x3f0000002b027820 */ /* 0x000fc60000410000 */
[----:B------:R-:W-:-:S04]  /*f8b0*/  FFMA R0, -R41, R41, R0 ;  /* 0x0000002929007223 */ /* 0x000fc80000000100 */
[----:B------:R-:W-:-:S07]  /*f8c0*/  FFMA R41, R0, R2, R41 ;  /* 0x0000000200297223 */ /* 0x000fce0000000029 */
.L_x_484:
[----:B------:R-:W-:Y:S05]  /*f8d0*/  BSYNC.RECONVERGENT B0 ;  /* 0x0000000000007941 */ /* 0x000fea0003800200 */
.L_x_482:
        /* <DEDUP_REMOVED lines=12> */
.L_x_486:
[----:B------:R-:W-:Y:S05]  /*f9a0*/  BSYNC.RECONVERGENT B5 ;  /* 0x0000000000057941 */ /* 0x000fea0003800200 */
.L_x_485:
[----:B------:R-:W2:Y:S02]  /*f9b0*/  LDG.E R41, desc[UR6][R26.64] ;  /* 0x000000061a297981 */ /* 0x000ea4000c1e1900 */
[----:B--2---:R-:W-:-:S13]  /*f9c0*/  FSETP.GEU.AND P0, PT, R0, |R41|, PT ;  /* 0x400000290000720b */ /* 0x004fda0003f0e000 */
[----:B------:R-:W-:Y:S01]  /*f9d0*/  @!P0 FMUL R41, R37, R0 ;  /* 0x0000000025298220 */ /* 0x000fe20000400000 */
[----:B------:R-:W-:-:S04]  /*f9e0*/  HFMA2 R0, -RZ, RZ, 0, 5.9604644775390625e-08 ;  /* 0x00000001ff007431 */ /* 0x000fc800000001ff */
[----:B------:R3:W-:Y:S03]  /*f9f0*/  @!P0 STG.E desc[UR6][R26.64], R41 ;  /* 0x000000291a008986 */ /* 0x0007e6000c101906 */
.L_x_481:
[----:B------:R-:W-:Y:S05]  /*fa00*/  BSYNC.RECONVERGENT B2 ;  /* 0x0000000000027941 */ /* 0x000fea0003800200 */
.L_x_480:
[----:B------:R-:W-:Y:S01]  /*fa10*/  VIADD R11, R11, 0x4 ;  /* 0x000000040b0b7836 */ /* 0x000fe20000000000 */
[----:B------:R-:W-:Y:S01]  /*fa20*/  MOV R2, UR10 ;  /* 0x0000000a00027c02 */ /* 0x000fe20008000f00 */
[----:B------:R-:W-:Y:S01]  /*fa30*/  IMAD.U32 R4, RZ, RZ, UR10 ;  /* 0x0000000aff047e24 */ /* 0x000fe2000f8e00ff */
[----:B0123--:R-:W-:Y:S01]  /*fa40*/  MOV R41, UR10 ;  /* 0x0000000a00297c02 */ /* 0x00ffe20008000f00 */
[----:B------:R-:W-:Y:S01]  /*fa50*/  IMAD.U32 R43, RZ, RZ, UR10 ;  /* 0x0000000aff2b7e24 */ /* 0x000fe2000f8e00ff */
[----:B------:R-:W-:Y:S01]  /*fa60*/  ISETP.GE.AND P0, PT, R11, R22, PT ;  /* 0x000000160b00720c */ /* 0x000fe20003f06270 */
[----:B------:R-:W-:Y:S01]  /*fa70*/  IMAD R7, R4, 0x4, R7 ;  /* 0x0000000404077824 */ /* 0x000fe200078e0207 */
[----:B------:R-:W-:Y:S01]  /*fa80*/  LEA R5, R2, R5, 0x2 ;  /* 0x0000000502057211 */ /* 0x000fe200078e10ff */
[----:B------:R-:W-:Y:S01]  /*fa90*/  IMAD R8, R43, 0x4, R8 ;  /* 0x000000042b087824 */ /* 0x000fe200078e0208 */
[----:B------:R-:W-:Y:S02]  /*faa0*/  LEA R6, R41, R6, 0x2 ;  /* 0x0000000629067211 */ /* 0x000fe400078e10ff */
[----:B------:R-:W-:-:S07]  /*fab0*/  IADD3 R9, PT, PT, R9, -0x4, RZ ;  /* 0xfffffffc09097810 */ /* 0x000fce0007ffe0ff */
[----:B------:R-:W-:Y:S05]  /*fac0*/  @!P0 BRA `(.L_x_487) ;  /* 0xfffffff400148947 */ /* 0x000fea000383ffff */
.L_x_437:
[----:B------:R-:W-:Y:S05]  /*fad0*/  BSYNC.RECONVERGENT B3 ;  /* 0x0000000000037941 */ /* 0x000fea0003800200 */
.L_x_436:
[----:B------:R-:W-:-:S05]  /*fae0*/  VIADD R16, R16, 0x1 ;  /* 0x0000000110107836 */ /* 0x000fca0000000000 */
[----:B------:R-:W-:-:S13]  /*faf0*/  ISETP.GE.AND P0, PT, R16, R33, PT ;  /* 0x000000211000720c */ /* 0x000fda0003f06270 */
[----:B------:R-:W-:Y:S05]  /*fb00*/  @!P0 BRA `(.L_x_488) ;  /* 0xffffffe8007c8947 */ /* 0x000fea000383ffff */
.L_x_435:
[----:B------:R-:W-:Y:S05]  /*fb10*/  BSYNC.RECONVERGENT B4 ;  /* 0x0000000000047941 */ /* 0x000fea0003800200 */
.L_x_434:
[----:B------:R-:W-:Y:S01]  /*fb20*/  ISETP.GE.AND P0, PT, R32, R33, PT ;  /* 0x000000212000720c */ /* 0x000fe20003f06270 */
[----:B------:R-:W-:Y:S01]  /*fb30*/  BSSY.RECONVERGENT B4, `(.L_x_489) ;  /* 0x000016e000047945 */ /* 0x000fe20003800200 */
[----:B------:R-:W-:-:S11]  /*fb40*/  IADD3 R18, PT, PT, R40, R35, RZ ;  /* 0x0000002328127210 */ /* 0x000fd60007ffe0ff */
[----:B------:R-:W-:Y:S05]  /*fb50*/  @P0 BRA `(.L_x_490) ;  /* 0x0000001400ac0947 */ /* 0x000fea0003800000 */
[-C--:B0-----:R-:W-:Y:S01]  /*fb60*/  VIADDMNMX R7, R42, -R35.reuse, RZ, !PT ;  /* 0x800000232a077246 */ /* 0x081fe200078001ff */
[----:B------:R-:W-:Y:S01]  /*fb70*/  IMAD.MOV.U32 R20, RZ, RZ, R32 ;  /* 0x000000ffff147224 */ /* 0x000fe200078e0020 */
[----:B------:R-:W-:Y:S02]  /*fb80*/  VIMNMX R17, PT, PT, R18, UR8, PT ;  /* 0x0000000812117c48 */ /* 0x000fe4000bfe0100 */
[----:B------:R-:W-:Y:S01]  /*fb90*/  VIMNMX R9, PT, PT, R42, R35, PT ;  /* 0x000000232a097248 */ /* 0x000fe20003fe0100 */
[C---:B------:R-:W-:Y:S01]  /*fba0*/  VIADD R15, R7.reuse, 0x1 ;  /* 0x00000001070f7836 */ /* 0x040fe20000000000 */
[----:B------:R-:W-:Y:S02]  /*fbb0*/  IADD3 R13, PT, PT, R7, 0x2, RZ ;  /* 0x00000002070d7810 */ /* 0x000fe40007ffe0ff */
[----:B------:R-:W-:Y:S01]  /*fbc0*/  IADD3 R2, PT, PT, R40, -R17, RZ ;  /* 0x8000001128027210 */ /* 0x000fe20007ffe0ff */
[----:B------:R-:W-:Y:S01]  /*fbd0*/  IMAD.IADD R4, R42, 0x1, -R15 ;  /* 0x000000012a047824 */ /* 0x000fe200078e0a0f */
[----:B------:R-:W-:-:S02]  /*fbe0*/  IABS R9, R9 ;  /* 0x0000000900097213 */ /* 0x000fc40000000000 */
[----:B------:R-:W-:Y:S02]  /*fbf0*/  IADD3 R8, PT, PT, R42, -R13, RZ ;  /* 0x8000000d2a087210 */ /* 0x000fe40007ffe0ff */
[----:B------:R-:W-:Y:S01]  /*fc00*/  IABS R16, R2 ;  /* 0x0000000200107213 */ /* 0x000fe20000000000 */
[----:B------:R-:W-:Y:S01]  /*fc10*/  IMAD.MOV.U32 R2, RZ, RZ, R9 ;  /* 0x000000ffff027224 */ /* 0x000fe200078e0009 */
[----:B------:R-:W-:Y:S02]  /*fc20*/  IABS R14, R4 ;  /* 0x00000004000e7213 */ /* 0x000fe40000000000 */
[----:B------:R-:W-:Y:S02]  /*fc30*/  IABS R10, R8 ;  /* 0x00000008000a7213 */ /* 0x000fe40000000000 */
[----:B------:R-:W-:Y:S02]  /*fc40*/  I2FP.F32.S32 R2, R2 ;  /* 0x0000000200027245 */ /* 0x000fe40000201400 */
[----:B------:R-:W-:-:S02]  /*fc50*/  I2FP.F32.S32 R16, R16 ;  /* 0x0000001000107245 */ /* 0x000fc40000201400 */
[----:B------:R-:W-:Y:S01]  /*fc60*/  I2FP.F32.S32 R14, R14 ;  /* 0x0000000e000e7245 */ /* 0x000fe20000201400 */
[----:B------:R-:W-:Y:S01]  /*fc70*/  FMUL R9, R2, R2 ;  /* 0x0000000202097220 */ /* 0x000fe20000400000 */
[----:B------:R-:W-:Y:S01]  /*fc80*/  I2FP.F32.S32 R10, R10 ;  /* 0x0000000a000a7245 */ /* 0x000fe20000201400 */
[----:B------:R-:W-:Y:S01]  /*fc90*/  FMUL R16, R16, R16 ;  /* 0x0000001010107220 */ /* 0x000fe20000400000 */
[----:B------:R-:W-:Y:S01]  /*fca0*/  VIADDMNMX R6, R36, R35, UR9, PT ;  /* 0x0000000924067e46 */ /* 0x000fe2000b800123 */
[----:B------:R-:W-:Y:S01]  /*fcb0*/  FMUL R14, R14, R14 ;  /* 0x0000000e0e0e7220 */ /* 0x000fe20000400000 */
[----:B-1----:R-:W-:Y:S01]  /*fcc0*/  LOP3.LUT R5, R23, 0x3, RZ, 0xc0, !PT ;  /* 0x0000000317057812 */ /* 0x002fe200078ec0ff */
[----:B------:R-:W-:Y:S01]  /*fcd0*/  FMUL R10, R10, R10 ;  /* 0x0000000a0a0a7220 */ /* 0x000fe20000400000 */
[----:B------:R-:W-:-:S07]  /*fce0*/  IADD3 R8, PT, PT, R7, 0x3, RZ ;  /* 0x0000000307087810 */ /* 0x000fce0007ffe0ff */
.L_x_543:
[----:B------:R-:W-:Y:S01]  /*fcf0*/  ISETP.GE.AND P0, PT, R7, R6, PT ;  /* 0x000000060700720c */ /* 0x000fe20003f06270 */
[----:B------:R-:W-:-:S12]  /*fd00*/  BSSY.RECONVERGENT B3, `(.L_x_491) ;  /* 0x000014d000037945 */ /* 0x000fd80003800200 */
[----:B0123--:R-:W-:Y:S05]  /*fd10*/  @P0 BRA `(.L_x_492) ;  /* 0x00000014002c0947 */ /* 0x00ffea0003800000 */
        /* <DEDUP_REMOVED lines=27> */
.L_x_498:
[----:B------:R-:W-:Y:S01]  /*fed0*/  FMUL.FTZ R41, R0, R19 ;  /* 0x0000001300297220 */ /* 0x000fe20000410000 */
[----:B------:R-:W-:-:S03]  /*fee0*/  FMUL.FTZ R2, R19, 0.5 ;  /* 0x3f00000013027820 */ /* 0x000fc60000410000 */
[----:B------:R-:W-:-:S04]  /*fef0*/  FFMA R0, -R41, R41, R0 ;  /* 0x0000002929007223 */ /* 0x000fc80000000100 */
[----:B------:R-:W-:-:S07]  /*ff00*/  FFMA R41, R0, R2, R41 ;  /* 0x0000000200297223 */ /* 0x000fce0000000029 */
.L_x_499:
[----:B------:R-:W-:Y:S05]  /*ff10*/  BSYNC.RECONVERGENT B0 ;  /* 0x0000000000007941 */ /* 0x000fea0003800200 */
.L_x_497:
        /* <DEDUP_REMOVED lines=12> */
.L_x_501:
[----:B------:R-:W-:Y:S05]  /*ffe0*/  BSYNC.RECONVERGENT B6 ;  /* 0x0000000000067941 */ /* 0x000fea0003800200 */
.L_x_500:
[----:B------:R-:W2:Y:S02]  /*fff0*/  LDG.E R19, desc[UR6][R26.64] ;  /* 0x000000061a137981 */ /* 0x000ea4000c1e1900 */
[----:B--2---:R-:W-:-:S13]  /*10000*/  FSETP.GEU.AND P0, PT, R0, |R19|, PT ;  /* 0x400000130000720b */ /* 0x004fda0003f0e000 */
[----:B------:R-:W-:Y:S01]  /*10010*/  @!P0 FMUL R19, R37, R0 ;  /* 0x0000000025138220 */ /* 0x000fe20000400000 */
[----:B------:R-:W-:-:S04]  /*10020*/  HFMA2 R0, -RZ, RZ, 0, 5.9604644775390625e-08 ;  /* 0x00000001ff007431 */ /* 0x000fc800000001ff */
[----:B------:R0:W-:Y:S03]  /*10030*/  @!P0 STG.E desc[UR6][R26.64], R19 ;  /* 0x000000131a008986 */ /* 0x0001e6000c101906 */
.L_x_496:
[----:B------:R-:W-:Y:S05]  /*10040*/  BSYNC.RECONVERGENT B5 ;  /* 0x0000000000057941 */ /* 0x000fea0003800200 */
.L_x_495:
        /* <DEDUP_REMOVED lines=21> */
.L_x_505:
[----:B------:R-:W-:Y:S01]  /*101a0*/  FMUL.FTZ R41, R0, R19 ;  /* 0x0000001300297220 */ /* 0x000fe20000410000 */
[----:B------:R-:W-:-:S03]  /*101b0*/  FMUL.FTZ R2, R19, 0.5 ;  /* 0x3f00000013027820 */ /* 0x000fc60000410000 */
[----:B------:R-:W-:-:S04]  /*101c0*/  FFMA R0, -R41, R41, R0 ;  /* 0x0000002929007223 */ /* 0x000fc80000000100 */
[----:B------:R-:W-:-:S07]  /*101d0*/  FFMA R41, R0, R2, R41 ;  /* 0x0000000200297223 */ /* 0x000fce0000000029 */
.L_x_506:
[----:B------:R-:W-:Y:S05]  /*101e0*/  BSYNC.RECONVERGENT B0 ;  /* 0x0000000000007941 */ /* 0x000fea0003800200 */
.L_x_504:
        /* <DEDUP_REMOVED lines=12> */
.L_x_508:
[----:B------:R-:W-:Y:S05]  /*102b0*/  BSYNC.RECONVERGENT B6 ;  /* 0x0000000000067941 */ /* 0x000fea0003800200 */
.L_x_507:
[----:B------:R-:W2:Y:S02]  /*102c0*/  LDG.E R19, desc[UR6][R26.64] ;  /* 0x000000061a137981 */ /* 0x000ea4000c1e1900 */
[----:B--2---:R-:W-:-:S13]  /*102d0*/  FSETP.GEU.AND P0, PT, R0, |R19|, PT ;  /* 0x400000130000720b */ /* 0x004fda0003f0e000 */
[----:B------:R-:W-:Y:S01]  /*102e0*/  @!P0 FMUL R19, R37, R0 ;  /* 0x0000000025138220 */ /* 0x000fe20000400000 */
[----:B------:R-:W-:-:S04]  /*102f0*/  HFMA2 R0, -RZ, RZ, 0, 5.9604644775390625e-08 ;  /* 0x00000001ff007431 */ /* 0x000fc800000001ff */
[----:B------:R0:W-:Y:S03]  /*10300*/  @!P0 STG.E desc[UR6][R26.64], R19 ;  /* 0x000000131a008986 */ /* 0x0001e6000c101906 */
.L_x_503:
[----:B------:R-:W-:Y:S05]  /*10310*/  BSYNC.RECONVERGENT B5 ;  /* 0x0000000000057941 */ /* 0x000fea0003800200 */
.L_x_502:
        /* <DEDUP_REMOVED lines=21> */
.L_x_510:
[----:B------:R-:W-:Y:S01]  /*10470*/  FMUL.FTZ R41, R0, R19 ;  /* 0x0000001300297220 */ /* 0x000fe20000410000 */
[----:B------:R-:W-:-:S03]  /*10480*/  FMUL.FTZ R2, R19, 0.5 ;  /* 0x3f00000013027820 */ /* 0x000fc60000410000 */
[----:B------:R-:W-:-:S04]  /*10490*/  FFMA R0, -R41, R41, R0 ;  /* 0x0000002929007223 */ /* 0x000fc80000000100 */
[----:B------:R-:W-:-:S07]  /*104a0*/  FFMA R41, R0, R2, R41 ;  /* 0x0000000200297223 */ /* 0x000fce0000000029 */
.L_x_511:
[----:B------:R-:W-:Y:S05]  /*104b0*/  BSYNC.RECONVERGENT B0 ;  /* 0x0000000000007941 */ /* 0x000fea0003800200 */
.L_x_509:
        /* <DEDUP_REMOVED lines=12> */
.L_x_513:
[----:B------:R-:W-:Y:S05]  /*10580*/  BSYNC.RECONVERGENT B5 ;  /* 0x0000000000057941 */ /* 0x000fea0003800200 */
.L_x_512:
[----:B------:R-:W2:Y:S02]  /*10590*/  LDG.E R19, desc[UR6][R26.64] ;  /* 0x000000061a137981 */ /* 0x000ea4000c1e1900 */
[----:B--2---:R-:W-:Y:S01]  /*105a0*/  FSETP.GEU.AND P0, PT, R0, |R19|, PT ;  /* 0x400000130000720b */ /* 0x004fe20003f0e000 */
[----:B------:R-:W-:-:S12]  /*105b0*/  IMAD.MOV.U32 R19, RZ, RZ, R8 ;  /* 0x000000ffff137224 */ /* 0x000fd800078e0008 */
[----:B------:R-:W-:Y:S01]  /*105c0*/  @!P0 FMUL R21, R37, R0 ;  /* 0x0000000025158220 */ /* 0x000fe20000400000 */
[----:B------:R-:W-:Y:S02]  /*105d0*/  HFMA2 R0, -RZ, RZ, 0, 5.9604644775390625e-08 ;  /* 0x00000001ff007431 */ /* 0x000fe400000001ff */
[----:B------:R-:W-:Y:S02]  /*105e0*/  @!P0 IMAD.MOV.U32 R19, RZ, RZ, R8 ;  /* 0x000000ffff138224 */ /* 0x000fe400078e0008 */
[----:B------:R0:W-:Y:S05]  /*105f0*/  @!P0 STG.E desc[UR6][R26.64], R21 ;  /* 0x000000151a008986 */ /* 0x0001ea000c101906 */
.L_x_494:
[----:B------:R-:W-:Y:S05]  /*10600*/  BSYNC.RECONVERGENT B2 ;  /* 0x0000000000027941 */ /* 0x000fea0003800200 */
.L_x_493:
[----:B------:R-:W-:-:S04]  /*10610*/  IADD3 R2, PT, PT, -R29, R28, RZ ;  /* 0x0000001c1d027210 */ /* 0x000fc80007ffe1ff */
[----:B------:R-:W-:-:S13]  /*10620*/  ISETP.GT.U32.AND P0, PT, R2, -0x4, PT ;  /* 0xfffffffc0200780c */ /* 0x000fda0003f04070 */
[----:B------:R-:W-:Y:S05]  /*10630*/  @P0 BRA `(.L_x_492) ;  /* 0x0000000800e40947 */ /* 0x000fea0003800000 */
.L_x_542:
[----:B-1----:R-:W1:Y:S01]  /*10640*/  LDCU.64 UR12, c[0x0][0x388] ;  /* 0x00007100ff0c77ac */ /* 0x002e620008000a00 */
[----:B0-23--:R-:W-:-:S04]  /*10650*/  IMAD R21, R19, UR8, R17 ;  /* 0x0000000813157c24 */ /* 0x00dfc8000f8e0211 */
        /* <DEDUP_REMOVED lines=20> */
.L_x_517:
[----:B------:R-:W-:Y:S01]  /*107a0*/  FMUL.FTZ R41, R0, R21 ;  /* 0x0000001500297220 */ /* 0x000fe20000410000 */
[----:B------:R-:W-:-:S03]  /*107b0*/  FMUL.FTZ R2, R21, 0.5 ;  /* 0x3f00000015027820 */ /* 0x000fc60000410000 */
[----:B------:R-:W-:-:S04]  /*107c0*/  FFMA R0, -R41, R41, R0 ;  /* 0x0000002929007223 */ /* 0x000fc80000000100 */
[----:B------:R-:W-:-:S07]  /*107d0*/  FFMA R41, R0, R2, R41 ;  /* 0x0000000200297223 */ /* 0x000fce0000000029 */
.L_x_518:
[----:B------:R-:W-:Y:S05]  /*107e0*/  BSYNC.RECONVERGENT B0 ;  /* 0x0000000000007941 */ /* 0x000fea0003800200 */
.L_x_516:
        /* <DEDUP_REMOVED lines=12> */
.L_x_520:
[----:B------:R-:W-:Y:S05]  /*108b0*/  BSYNC.RECONVERGENT B5 ;  /* 0x0000000000057941 */ /* 0x000fea0003800200 */
.L_x_519:
[----:B------:R-:W2:Y:S02]  /*108c0*/  LDG.E R21, desc[UR6][R26.64] ;  /* 0x000000061a157981 */ /* 0x000ea4000c1e1900 */
[----:B--2---:R-:W-:-:S13]  /*108d0*/  FSETP.GEU.AND P0, PT, R0, |R21|, PT ;  /* 0x400000150000720b */ /* 0x004fda0003f0e000 */
[----:B------:R-:W-:Y:S01]  /*108e0*/  @!P0 FMUL R21, R37, R0 ;  /* 0x0000000025158220 */ /* 0x000fe20000400000 */
[----:B------:R-:W-:-:S04]  /*108f0*/  IMAD.MOV.U32 R0, RZ, RZ, 0x1 ;  /* 0x00000001ff007424 */ /* 0x000fc800078e00ff */
[----:B------:R0:W-:Y:S03]  /*10900*/  @!P0 STG.E desc[UR6][R26.64], R21 ;  /* 0x000000151a008986 */ /* 0x0001e6000c101906 */
.L_x_515:
[----:B------:R-:W-:Y:S05]  /*10910*/  BSYNC.RECONVERGENT B2 ;  /* 0x0000000000027941 */ /* 0x000fea0003800200 */
.L_x_514:
        /* <DEDUP_REMOVED lines=8> */
[----:B0-----:R-:W-:Y:S01]  /*109a0*/  LOP3.LUT R21, RZ, R19, RZ, 0x33, !PT ;  /* 0x00000013ff157212 */ /* 0x001fe200078e33ff */
        /* <DEDUP_REMOVED lines=13> */
.L_x_524:
[----:B------:R-:W-:Y:S01]  /*10a80*/  FMUL.FTZ R41, R0, R21 ;  /* 0x0000001500297220 */ /* 0x000fe20000410000 */
[----:B------:R-:W-:-:S03]  /*10a90*/  FMUL.FTZ R2, R21, 0.5 ;  /* 0x3f00000015027820 */ /* 0x000fc60000410000 */
[----:B------:R-:W-:-:S04]  /*10aa0*/  FFMA R0, -R41, R41, R0 ;  /* 0x0000002929007223 */ /* 0x000fc80000000100 */
[----:B------:R-:W-:-:S07]  /*10ab0*/  FFMA R41, R0, R2, R41 ;  /* 0x0000000200297223 */ /* 0x000fce0000000029 */
.L_x_525:
[----:B------:R-:W-:Y:S05]  /*10ac0*/  BSYNC.RECONVERGENT B0 ;  /* 0x0000000000007941 */ /* 0x000fea0003800200 */
.L_x_523:
        /* <DEDUP_REMOVED lines=12> */
.L_x_527:
[----:B------:R-:W-:Y:S05]  /*10b90*/  BSYNC.RECONVERGENT B5 ;  /* 0x0000000000057941 */ /* 0x000fea0003800200 */
.L_x_526:
[----:B------:R-:W2:Y:S02]  /*10ba0*/  LDG.E R21, desc[UR6][R26.64] ;  /* 0x000000061a157981 */ /* 0x000ea4000c1e1900 */
[----:B--2---:R-:W-:-:S13]  /*10bb0*/  FSETP.GEU.AND P0, PT, R0, |R21|, PT ;  /* 0x400000150000720b */ /* 0x004fda0003f0e000 */
[----:B------:R-:W-:Y:S01]  /*10bc0*/  @!P0 FMUL R21, R37, R0 ;  /* 0x0000000025158220 */ /* 0x000fe20000400000 */
[----:B------:R-:W-:-:S04]  /*10bd0*/  IMAD.MOV.U32 R0, RZ, RZ, 0x1 ;  /* 0x00000001ff007424 */ /* 0x000fc800078e00ff */
[----:B------:R1:W-:Y:S03]  /*10be0*/  @!P0 STG.E desc[UR6][R26.64], R21 ;  /* 0x000000151a008986 */ /* 0x0003e6000c101906 */
.L_x_522:
[----:B------:R-:W-:Y:S05]  /*10bf0*/  BSYNC.RECONVERGENT B2 ;  /* 0x0000000000027941 */ /* 0x000fea0003800200 */
.L_x_521:
[----:B------:R-:W2:Y:S01]  /*10c00*/  LDCU.64 UR12, c[0x0][0x388] ;  /* 0x00007100ff0c77ac */ /* 0x000ea20008000a00 */
[----:B------:R-:W-:-:S04]  /*10c10*/  IADD3 R12, PT, PT, R12, UR10, RZ ;  /* 0x0000000a0c0c7c10 */ /* 0x000fc8000fffe0ff */
[----:B--2---:R-:W-:-:S04]  /*10c20*/  IADD3 R44, P0, PT, R12, UR12, RZ ;  /* 0x0000000c0c2c7c10 */ /* 0x004fc8000ff1e0ff */
        /* <DEDUP_REMOVED lines=11> */
[----:B01----:R0:W1:Y:S04]  /*10ce0*/  MUFU.RSQ R21, R0 ;  /* 0x0000000000157308 */ /* 0x0030680000001400 */
[----:B------:R-:W-:-:S13]  /*10cf0*/  ISETP.GT.U32.AND P0, PT, R2, 0x727fffff, PT ;  /* 0x727fffff0200780c */ /* 0x000fda0003f04070 */
[----:B01----:R-:W-:Y:S05]  /*10d00*/  @!P0 BRA `(.L_x_531) ;  /* 0x0000000000108947 */ /* 0x003fea0003800000 */
[----:B------:R-:W-:Y:S02]  /*10d10*/  MOV R2, R0 ;  /* 0x0000000000027202 */ /* 0x000fe40000000f00 */
[----:B------:R-:W-:-:S07]  /*10d20*/  MOV R0, 0x10d40 ;  /* 0x00010d4000007802 */ /* 0x000fce0000000f00 */
[----:B------:R-:W-:Y:S05]  /*10d30*/  CALL.REL.NOINC `($__internal_2_$__cuda_sm20_sqrt_rn_f32_slowpath) ;  /* 0x0000006400f47944 */ /* 0x000fea0003c00000 */
[----:B------:R-:W-:Y:S05]  /*10d40*/  BRA `(.L_x_532) ;  /* 0x0000000000107947 */ /* 0x000fea0003800000 */
.L_x_531:
[----:B------:R-:W-:Y:S01]  /*10d50*/  FMUL.FTZ R41, R0, R21 ;  /* 0x0000001500297220 */ /* 0x000fe20000410000 */
[----:B------:R-:W-:-:S03]  /*10d60*/  FMUL.FTZ R2, R21, 0.5 ;  /* 0x3f00000015027820 */ /* 0x000fc60000410000 */
[----:B------:R-:W-:-:S04]  /*10d70*/  FFMA R0, -R41, R41, R0 ;  /* 0x0000002929007223 */ /* 0x000fc80000000100 */
[----:B------:R-:W-:-:S07]  /*10d80*/  FFMA R41, R0, R2, R41 ;  /* 0x0000000200297223 */ /* 0x000fce0000000029 */
.L_x_532:
[----:B------:R-:W-:Y:S05]  /*10d90*/  BSYNC.RECONVERGENT B0 ;  /* 0x0000000000007941 */ /* 0x000fea0003800200 */
.L_x_530:
        /* <DEDUP_REMOVED lines=12> */
.L_x_534:
[----:B------:R-:W-:Y:S05]  /*10e60*/  BSYNC.RECONVERGENT B5 ;  /* 0x0000000000057941 */ /* 0x000fea0003800200 */
.L_x_533:
[----:B------:R-:W2:Y:S02]  /*10e70*/  LDG.E R21, desc[UR6][R26.64] ;  /* 0x000000061a157981 */ /* 0x000ea4000c1e1900 */
[----:B--2---:R-:W-:-:S13]  /*10e80*/  FSETP.GEU.AND P0, PT, R0, |R21|, PT ;  /* 0x400000150000720b */ /* 0x004fda0003f0e000 */
[----:B------:R-:W-:Y:S01]  /*10e90*/  @!P0 FMUL R21, R37, R0 ;  /* 0x0000000025158220 */ /* 0x000fe20000400000 */
[----:B------:R-:W-:-:S04]  /*10ea0*/  HFMA2 R0, -RZ, RZ, 0, 5.9604644775390625e-08 ;  /* 0x00000001ff007431 */ /* 0x000fc800000001ff */
[----:B------:R2:W-:Y:S03]  /*10eb0*/  @!P0 STG.E desc[UR6][R26.64], R21 ;  /* 0x000000151a008986 */ /* 0x0005e6000c101906 */
.L_x_529:
[----:B------:R-:W-:Y:S05]  /*10ec0*/  BSYNC.RECONVERGENT B2 ;  /* 0x0000000000027941 */ /* 0x000fea0003800200 */
.L_x_528:
[----:B------:R-:W3:Y:S01]  /*10ed0*/  LDCU.64 UR12, c[0x0][0x388] ;  /* 0x00007100ff0c77ac */ /* 0x000ee20008000a00 */
[----:B------:R-:W-:-:S05]  /*10ee0*/  VIADD R12, R12, UR10 ;  /* 0x0000000a0c0c7c36 */ /* 0x000fca0008000000 */
[----:B---3--:R-:W-:-:S04]  /*10ef0*/  IADD3 R44, P0, PT, R12, UR12, RZ ;  /* 0x0000000c0c2c7c10 */ /* 0x008fc8000ff1e0ff */
[----:B------:R-:W-:-:S05]  /*10f00*/  LEA.HI.X.SX32 R45, R12, UR13, 0x1, P0 ;  /* 0x0000000d0c2d7c11 */ /* 0x000fca00080f0eff */
[----:B------:R-:W3:Y:S01]  /*10f10*/  LDG.E.U8 R44, desc[UR6][R44.64] ;  /* 0x000000062c2c7981 */ /* 0x000ee2000c1e1100 */
[----:B------:R-:W-:Y:S01]  /*10f20*/  BSSY.RECONVERGENT B2, `(.L_x_535) ;  /* 0x0000027000027945 */ /* 0x000fe20003800200 */
[----:B---3--:R-:W-:-:S13]  /*10f30*/  ISETP.NE.AND P0, PT, R44, RZ, PT ;  /* 0x000000ff2c00720c */ /* 0x008fda0003f05270 */
[----:B------:R-:W-:Y:S05]  /*10f40*/  @!P0 BRA `(.L_x_536) ;  /* 0x0000000000908947 */ /* 0x000fea0003800000 */
[----:B------:R-:W-:Y:S01]  /*10f50*/  IADD3 R0, PT, PT, R42, -0x3, -R19 ;  /* 0xfffffffd2a007810 */ /* 0x000fe20007ffe813 */
[----:B------:R-:W-:Y:S03]  /*10f60*/  BSSY.RECONVERGENT B0, `(.L_x_537) ;  /* 0x0000010000007945 */ /* 0x000fe60003800200 */
[----:B------:R-:W-:-:S04]  /*10f70*/  IABS R0, R0 ;  /* 0x0000000000007213 */ /* 0x000fc80000000000 */
[----:B------:R-:W-:-:S05]  /*10f80*/  I2FP.F32.S32 R0, R0 ;  /* 0x0000000000007245 */ /* 0x000fca0000201400 */
[----:B------:R-:W-:-:S04]  /*10f90*/  FFMA R0, R0, R0, R11 ;  /* 0x0000000000007223 */ /* 0x000fc8000000000b */
[----:B012---:R0:W1:Y:S01]  /*10fa0*/  MUFU.RSQ R21, R0 ;  /* 0x0000000000157308 */ /* 0x0070620000001400 */
[----:B------:R-:W-:-:S04]  /*10fb0*/  IADD3 R2, PT, PT, R0, -0xd000000, RZ ;  /* 0xf300000000027810 */ /* 0x000fc80007ffe0ff */
[----:B------:R-:W-:-:S13]  /*10fc0*/  ISETP.GT.U32.AND P0, PT, R2, 0x727fffff, PT ;  /* 0x727fffff0200780c */ /* 0x000fda0003f04070 */
[----:B01----:R-:W-:Y:S05]  /*10fd0*/  @!P0 BRA `(.L_x_538) ;  /* 0x0000000000108947 */ /* 0x003fea0003800000 */
[----:B------:R-:W-:Y:S01]  /*10fe0*/  IMAD.MOV.U32 R2, RZ, RZ, R0 ;  /* 0x000000ffff027224 */ /* 0x000fe200078e0000 */
[----:B------:R-:W-:-:S07]  /*10ff0*/  MOV R0, 0x11010 ;  /* 0x0001101000007802 */ /* 0x000fce0000000f00 */
[----:B------:R-:W-:Y:S05]  /*11000*/  CALL.REL.NOINC `($__internal_2_$__cuda_sm20_sqrt_rn_f32_slowpath) ;  /* 0x0000006400407944 */ /* 0x000fea0003c00000 */
[----:B------:R-:W-:Y:S05]  /*11010*/  BRA `(.L_x_539) ;  /* 0x0000000000107947 */ /* 0x000fea0003800000 */
.L_x_538:
[----:B------:R-:W-:Y:S01]  /*11020*/  FMUL.FTZ R41, R0, R21 ;  /* 0x0000001500297220 */ /* 0x000fe20000410000 */
[----:B------:R-:W-:-:S03]  /*11030*/  FMUL.FTZ R2, R21, 0.5 ;  /* 0x3f00000015027820 */ /* 0x000fc60000410000 */
[----:B------:R-:W-:-:S04]  /*11040*/  FFMA R0, -R41, R41, R0 ;  /* 0x0000002929007223 */ /* 0x000fc80000000100 */
[----:B------:R-:W-:-:S07]  /*11050*/  FFMA R41, R0, R2, R41 ;  /* 0x0000000200297223 */ /* 0x000fce0000000029 */
.L_x_539:
[----:B------:R-:W-:Y:S05]  /*11060*/  BSYNC.RECONVERGENT B0 ;  /* 0x0000000000007941 */ /* 0x000fea0003800200 */
.L_x_537:
        /* <DEDUP_REMOVED lines=12> */
.L_x_541:
[----:B------:R-:W-:Y:S05]  /*11130*/  BSYNC.RECONVERGENT B5 ;  /* 0x0000000000057941 */ /* 0x000fea0003800200 */
.L_x_540:
[----:B------:R-:W2:Y:S02]  /*11140*/  LDG.E R21, desc[UR6][R26.64] ;  /* 0x000000061a157981 */ /* 0x000ea4000c1e1900 */
[----:B--2---:R-:W-:-:S13]  /*11150*/  FSETP.GEU.AND P0, PT, R0, |R21|, PT ;  /* 0x400000150000720b */ /* 0x004fda0003f0e000 */
[----:B------:R-:W-:Y:S01]  /*11160*/  @!P0 FMUL R21, R37, R0 ;  /* 0x0000000025158220 */ /* 0x000fe20000400000 */
[----:B------:R-:W-:-:S04]  /*11170*/  IMAD.MOV.U32 R0, RZ, RZ, 0x1 ;  /* 0x00000001ff007424 */ /* 0x000fc800078e00ff */
[----:B------:R3:W-:Y:S03]  /*11180*/  @!P0 STG.E desc[UR6][R26.64], R21 ;  /* 0x000000151a008986 */ /* 0x0007e6000c101906 */
.L_x_536:
[----:B------:R-:W-:Y:S05]  /*11190*/  BSYNC.RECONVERGENT B2 ;  /* 0x0000000000027941 */ /* 0x000fea0003800200 */
.L_x_535:
[----:B------:R-:W-:-:S04]  /*111a0*/  IADD3 R19, PT, PT, R19, 0x4, RZ ;  /* 0x0000000413137810 */ /* 0x000fc80007ffe0ff */
[----:B------:R-:W-:-:S13]  /*111b0*/  ISETP.GE.AND P0, PT, R19, R6, PT ;  /* 0x000000061300720c */ /* 0x000fda0003f06270 */
[----:B------:R-:W-:Y:S05]  /*111c0*/  @!P0 BRA `(.L_x_542) ;  /* 0xfffffff4001c8947 */ /* 0x000fea000383ffff */
.L_x_492:
[----:B------:R-:W-:Y:S05]  /*111d0*/  BSYNC.RECONVERGENT B3 ;  /* 0x0000000000037941 */ /* 0x000fea0003800200 */
.L_x_491:
[----:B------:R-:W-:-:S05]  /*111e0*/  VIADD R20, R20, 0x1 ;  /* 0x0000000114147836 */ /* 0x000fca0000000000 */
[----:B------:R-:W-:-:S13]  /*111f0*/  ISETP.GE.AND P0, PT, R20, R33, PT ;  /* 0x000000211400720c */ /* 0x000fda0003f06270 */
[----:B------:R-:W-:Y:S05]  /*11200*/  @!P0 BRA `(.L_x_543) ;  /* 0xffffffe800b88947 */ /* 0x000fea000383ffff */
.L_x_490:
[----:B------:R-:W-:Y:S05]  /*11210*/  BSYNC.RECONVERGENT B4 ;  /* 0x0000000000047941 */ /* 0x000fea0003800200 */
.L_x_489:
[----:B0123--:R-:W-:Y:S01]  /*11220*/  HFMA2 R21, -RZ, RZ, 0, 5.9604644775390625e-08 ;  /* 0x00000001ff157431 */ /* 0x00ffe200000001ff */
[----:B------:R-:W-:Y:S04]  /*11230*/  BSSY.RECONVERGENT B4, `(.L_x_544) ;  /* 0x000016d000047945 */ /* 0x000fe80003800200 */
[----:B------:R-:W-:-:S04]  /*11240*/  VIADDMNMX R21, R18, R21, UR8, PT ;  /* 0x0000000812157e46 */ /* 0x000fc8000b800115 */
[----:B------:R-:W-:-:S13]  /*11250*/  ISETP.GE.AND P0, PT, R30, R21, PT ;  /* 0x000000151e00720c */ /* 0x000fda0003f06270 */
[----:B------:R-:W-:Y:S05]  /*11260*/  @P0 BRA `(.L_x_545) ;  /* 0x0000001400a40947 */ /* 0x000fea0003800000 */
[-C--:B------:R-:W-:Y:S01]  /*11270*/  VIADDMNMX R8, R42, -R35.reuse, RZ, !PT ;  /* 0x800000232a087246 */ /* 0x080fe200078001ff */
[----:B------:R-:W-:Y:S01]  /*11280*/  IMAD.MOV.U32 R14, RZ, RZ, R30 ;  /* 0x000000ffff0e7224 */ /* 0x000fe200078e001e */
[-C--:B------:R-:W-:Y:S02]  /*11290*/  VIMNMX R2, PT, PT, R38, R35.reuse, PT ;  /* 0x0000002326027248 */ /* 0x080fe40003fe0100 */
[C---:B------:R-:W-:Y:S01]  /*112a0*/  IADD3 R15, PT, PT, R8.reuse, 0x2, RZ ;  /* 0x00000002080f7810 */ /* 0x040fe20007ffe0ff */
[----:B------:R-:W-:Y:S01]  /*112b0*/  VIADD R19, R8, 0x1 ;  /* 0x0000000108137836 */ /* 0x000fe20000000000 */
[C---:B------:R-:W-:Y:S02]  /*112c0*/  VIMNMX R9, PT, PT, R42.reuse, R35, PT ;  /* 0x000000232a097248 */ /* 0x040fe40003fe0100 */
[----:B------:R-:W-:Y:S01]  /*112d0*/  IABS R12, R2 ;  /* 0x00000002000c7213 */ /* 0x000fe20000000000 */
[C---:B------:R-:W-:Y:S01]  /*112e0*/  IMAD.IADD R5, R42.reuse, 0x1, -R15 ;  /* 0x000000012a057824 */ /* 0x040fe200078e0a0f */
[----:B------:R-:W-:-:S02]  /*112f0*/  IADD3 R4, PT, PT, R42, -R19, RZ ;  /* 0x800000132a047210 */ /* 0x000fc40007ffe0ff */
        /* <DEDUP_REMOVED lines=13> */
[----:B------:R-:W-:-:S07]  /*113d0*/  IADD3 R11, PT, PT, R8, 0x3, RZ ;  /* 0x00000003080b7810 */ /* 0x000fce0007ffe0ff */
.L_x_598:
[----:B------:R-:W-:Y:S01]  /*113e0*/  ISETP.GE.AND P0, PT, R8, R7, PT ;  /* 0x000000070800720c */ /* 0x000fe20003f06270 */
[----:B------:R-:W-:-:S12]  /*113f0*/  BSSY.RECONVERGENT B3, `(.L_x_546) ;  /* 0x000014d000037945 */ /* 0x000fd80003800200 */
[----:B01234-:R-:W-:Y:S05]  /*11400*/  @P0 BRA `(.L_x_547) ;  /* 0x00000014002c0947 */ /* 0x01ffea0003800000 */
        /* <DEDUP_REMOVED lines=27> */
.L_x_553:
[----:B------:R-:W-:Y:S01]  /*115c0*/  FMUL.FTZ R41, R0, R43 ;  /* 0x0000002b00297220 */ /* 0x000fe20000410000 */
[----:B------:R-:W-:-:S03]  /*115d0*/  FMUL.FTZ R2, R43, 0.5 ;  /* 0x3f0000002b027820 */ /* 0x000fc60000410000 */
[----:B------:R-:W-:-:S04]  /*115e0*/  FFMA R0, -R41, R41, R0 ;  /* 0x0000002929007223 */ /* 0x000fc80000000100 */
[----:B------:R-:W-:-:S07]  /*115f0*/  FFMA R41, R0, R2, R41 ;  /* 0x0000000200297223 */ /* 0x000fce0000000029 */
.L_x_554:
[----:B------:R-:W-:Y:S05]  /*11600*/  BSYNC.RECONVERGENT B0 ;  /* 0x0000000000007941 */ /* 0x000fea0003800200 */
.L_x_552:
        /* <DEDUP_REMOVED lines=12> */
.L_x_556:
[----:B------:R-:W-:Y:S05]  /*116d0*/  BSYNC.RECONVERGENT B6 ;  /* 0x0000000000067941 */ /* 0x000fea0003800200 */
.L_x_555:
[----:B------:R-:W2:Y:S02]  /*116e0*/  LDG.E R41, desc[UR6][R26.64] ;  /* 0x000000061a297981 */ /* 0x000ea4000c1e1900 */
[----:B--2---:R-:W-:-:S13]  /*116f0*/  FSETP.GEU.AND P0, PT, R0, |R41|, PT ;  /* 0x400000290000720b */ /* 0x004fda0003f0e000 */
[----:B------:R-:W-:Y:S01]  /*11700*/  @!P0 FMUL R41, R37, R0 ;  /* 0x0000000025298220 */ /* 0x000fe20000400000 */
[----:B------:R-:W-:-:S04]  /*11710*/  HFMA2 R0, -RZ, RZ, 0, 5.9604644775390625e-08 ;  /* 0x00000001ff007431 */ /* 0x000fc800000001ff */
[----:B------:R0:W-:Y:S03]  /*11720*/  @!P0 STG.E desc[UR6][R26.64], R41 ;  /* 0x000000291a008986 */ /* 0x0001e6000c101906 */
.L_x_551:
[----:B------:R-:W-:Y:S05]  /*11730*/  BSYNC.RECONVERGENT B5 ;  /* 0x0000000000057941 */ /* 0x000fea0003800200 */
.L_x_550:
[----:B------:R-:W-:Y:S01]  /*11740*/  ISETP.NE.AND P0, PT, R6, 0x1, PT ;  /* 0x000000010600780c */ /* 0x000fe20003f05270 */
[----:B------:R-:W-:-:S12]  /*11750*/  IMAD.MOV.U32 R49, RZ, RZ, R19 ;  /* 0x000000ffff317224 */ /* 0x000fd800078e0013 */
[----:B------:R-:W-:Y:S05]  /*11760*/  @!P0 BRA `(.L_x_549) ;  /* 0x0000000400608947 */ /* 0x000fea0003800000 */
        /* <DEDUP_REMOVED lines=18> */
.L_x_560:
[----:B0-----:R-:W-:Y:S01]  /*11890*/  FMUL.FTZ R41, R0, R43 ;  /* 0x0000002b00297220 */ /* 0x001fe20000410000 */
[----:B------:R-:W-:-:S03]  /*118a0*/  FMUL.FTZ R2, R43, 0.5 ;  /* 0x3f0000002b027820 */ /* 0x000fc60000410000 */
[----:B------:R-:W-:-:S04]  /*118b0*/  FFMA R0, -R41, R41, R0 ;  /* 0x0000002929007223 */ /* 0x000fc80000000100 */
[----:B------:R-:W-:-:S07]  /*118c0*/  FFMA R41, R0, R2, R41 ;  /* 0x0000000200297223 */ /* 0x000fce0000000029 */
.L_x_561:
[----:B------:R-:W-:Y:S05]  /*118d0*/  BSYNC.RECONVERGENT B0 ;  /* 0x0000000000007941 */ /* 0x000fea0003800200 */
.L_x_559:
        /* <DEDUP_REMOVED lines=12> */
.L_x_563:
[----:B------:R-:W-:Y:S05]  /*119a0*/  BSYNC.RECONVERGENT B6 ;  /* 0x0000000000067941 */ /* 0x000fea0003800200 */
.L_x_562:
[----:B------:R-:W2:Y:S02]  /*119b0*/  LDG.E R41, desc[UR6][R26.64] ;  /* 0x000000061a297981 */ /* 0x000ea4000c1e1900 */
[----:B--2---:R-:W-:-:S13]  /*119c0*/  FSETP.GEU.AND P0, PT, R0, |R41|, PT ;  /* 0x400000290000720b */ /* 0x004fda0003f0e000 */
[----:B------:R-:W-:Y:S01]  /*119d0*/  @!P0 FMUL R41, R37, R0 ;  /* 0x0000000025298220 */ /* 0x000fe20000400000 */
[----:B------:R-:W-:-:S04]  /*119e0*/  HFMA2 R0, -RZ, RZ, 0, 5.9604644775390625e-08 ;  /* 0x00000001ff007431 */ /* 0x000fc800000001ff */
[----:B------:R1:W-:Y:S03]  /*119f0*/  @!P0 STG.E desc[UR6][R26.64], R41 ;  /* 0x000000291a008986 */ /* 0x0003e6000c101906 */
.L_x_558:
[----:B------:R-:W-:Y:S05]  /*11a00*/  BSYNC.RECONVERGENT B5 ;  /* 0x0000000000057941 */ /* 0x000fea0003800200 */
.L_x_557:
[----:B------:R-:W-:Y:S01]  /*11a10*/  ISETP.NE.AND P0, PT, R6, 0x2, PT ;  /* 0x000000020600780c */ /* 0x000fe20003f05270 */
[----:B------:R-:W-:-:S12]  /*11a20*/  IMAD.MOV.U32 R49, RZ, RZ, R15 ;  /* 0x000000ffff317224 */ /* 0x000fd800078e000f */
[----:B------:R-:W-:Y:S05]  /*11a30*/  @!P0 BRA `(.L_x_549) ;  /* 0x0000000000ac8947 */ /* 0x000fea0003800000 */
[----:B------:R-:W2:Y:S01]  /*11a40*/  LDCU.64 UR12, c[0x0][0x388] ;  /* 0x00007100ff0c77ac */ /* 0x000ea20008000a00 */
[----:B------:R-:W-:-:S04]  /*11a50*/  IADD3 R9, PT, PT, R9, UR10, RZ ;  /* 0x0000000a09097c10 */ /* 0x000fc8000fffe0ff */
[----:B--2---:R-:W-:-:S04]  /*11a60*/  IADD3 R44, P0, PT, R9, UR12, RZ ;  /* 0x0000000c092c7c10 */ /* 0x004fc8000ff1e0ff */
[----:B------:R-:W-:-:S05]  /*11a70*/  LEA.HI.X.SX32 R45, R9, UR13, 0x1, P0 ;  /* 0x0000000d092d7c11 */ /* 0x000fca00080f0eff */
[----:B------:R-:W2:Y:S01]  /*11a80*/  LDG.E.U8 R44, desc[UR6][R44.64] ;  /* 0x000000062c2c7981 */ /* 0x000ea2000c1e1100 */
[----:B------:R-:W-:Y:S01]  /*11a90*/  IMAD.MOV.U32 R49, RZ, RZ, R11 ;  /* 0x000000ffff317224 */ /* 0x000fe200078e000b */
[----:B--2---:R-:W-:-:S13]  /*11aa0*/  ISETP.NE.AND P0, PT, R44, RZ, PT ;  /* 0x000000ff2c00720c */ /* 0x004fda0003f05270 */
[----:B------:R-:W-:Y:S05]  /*11ab0*/  @!P0 BRA `(.L_x_549) ;  /* 0x00000000008c8947 */ /* 0x000fea0003800000 */
[----:B------:R-:W-:Y:S01]  /*11ac0*/  FADD R0, R13, R10 ;  /* 0x0000000a0d007221 */ /* 0x000fe20000000000 */
[----:B------:R-:W-:Y:S03]  /*11ad0*/  BSSY.RECONVERGENT B0, `(.L_x_564) ;  /* 0x000000d000007945 */ /* 0x000fe60003800200 */
[----:B------:R2:W3:Y:S01]  /*11ae0*/  MUFU.RSQ R9, R0 ;  /* 0x0000000000097308 */ /* 0x0004e20000001400 */
[----:B------:R-:W-:-:S04]  /*11af0*/  IADD3 R2, PT, PT, R0, -0xd000000, RZ ;  /* 0xf300000000027810 */ /* 0x000fc80007ffe0ff */
[----:B------:R-:W-:-:S13]  /*11b00*/  ISETP.GT.U32.AND P0, PT, R2, 0x727fffff, PT ;  /* 0x727fffff0200780c */ /* 0x000fda0003f04070 */
[----:B--23--:R-:W-:Y:S05]  /*11b10*/  @!P0 BRA `(.L_x_565) ;  /* 0x0000000000108947 */ /* 0x00cfea0003800000 */
[----:B------:R-:W-:Y:S01]  /*11b20*/  IMAD.MOV.U32 R2, RZ, RZ, R0 ;  /* 0x000000ffff027224 */ /* 0x000fe200078e0000 */
[----:B------:R-:W-:-:S07]  /*11b30*/  MOV R0, 0x11b50 ;  /* 0x00011b5000007802 */ /* 0x000fce0000000f00 */
[----:B01----:R-:W-:Y:S05]  /*11b40*/  CALL.REL.NOINC `($__internal_2_$__cuda_sm20_sqrt_rn_f32_slowpath) ;  /* 0x0000005800707944 */ /* 0x003fea0003c00000 */
[----:B------:R-:W-:Y:S05]  /*11b50*/  BRA `(.L_x_566) ;  /* 0x0000000000107947 */ /* 0x000fea0003800000 */
.L_x_565:
[----:B01----:R-:W-:Y:S01]  /*11b60*/  FMUL.FTZ R41, R0, R9 ;  /* 0x0000000900297220 */ /* 0x003fe20000410000 */
[----:B------:R-:W-:-:S03]  /*11b70*/  FMUL.FTZ R2, R9, 0.5 ;  /* 0x3f00000009027820 */ /* 0x000fc60000410000 */
[----:B------:R-:W-:-:S04]  /*11b80*/  FFMA R0, -R41, R41, R0 ;  /* 0x0000002929007223 */ /* 0x000fc80000000100 */
[----:B------:R-:W-:-:S07]  /*11b90*/  FFMA R41, R0, R2, R41 ;  /* 0x0000000200297223 */ /* 0x000fce0000000029 */
.L_x_566:
[----:B------:R-:W-:Y:S05]  /*11ba0*/  BSYNC.RECONVERGENT B0 ;  /* 0x0000000000007941 */ /* 0x000fea0003800200 */
.L_x_564:
        /* <DEDUP_REMOVED lines=12> */
.L_x_568:
[----:B------:R-:W-:Y:S05]  /*11c70*/  BSYNC.RECONVERGENT B5 ;  /* 0x0000000000057941 */ /* 0x000fea0003800200 */
.L_x_567:
[----:B------:R-:W2:Y:S01]  /*11c80*/  LDG.E R9, desc[UR6][R26.64] ;  /* 0x000000061a097981 */ /* 0x000ea2000c1e1900 */
[----:B------:R-:W-:Y:S01]  /*11c90*/  IMAD.MOV.U32 R49, RZ, RZ, R11 ;  /* 0x000000ffff317224 */ /* 0x000fe200078e000b */
[----:B--2---:R-:W-:-:S13]  /*11ca0*/  FSETP.GEU.AND P0, PT, R0, |R9|, PT ;  /* 0x400000090000720b */ /* 0x004fda0003f0e000 */
[----:B------:R-:W-:Y:S01]  /*11cb0*/  @!P0 FMUL R9, R37, R0 ;  /* 0x0000000025098220 */ /* 0x000fe20000400000 */
[----:B------:R-:W-:Y:S02]  /*11cc0*/  HFMA2 R0, -RZ, RZ, 0, 5.9604644775390625e-08 ;  /* 0x00000001ff007431 */ /* 0x000fe400000001ff */
[----:B------:R-:W-:Y:S02]  /*11cd0*/  @!P0 IMAD.MOV.U32 R49, RZ, RZ, R11 ;  /* 0x000000ffff318224 */ /* 0x000fe400078e000b */
[----:B------:R2:W-:Y:S05]  /*11ce0*/  @!P0 STG.E desc[UR6][R26.64], R9 ;  /* 0x000000091a008986 */ /* 0x0005ea000c101906 */
.L_x_549:
[----:B------:R-:W-:Y:S05]  /*11cf0*/  BSYNC.RECONVERGENT B2 ;  /* 0x0000000000027941 */ /* 0x000fea0003800200 */
.L_x_548:
[----:B------:R-:W-:-:S04]  /*11d00*/  IADD3 R2, PT, PT, -R29, R28, RZ ;  /* 0x0000001c1d027210 */ /* 0x000fc80007ffe1ff */
[----:B------:R-:W-:-:S13]  /*11d10*/  ISETP.GT.U32.AND P0, PT, R2, -0x4, PT ;  /* 0xfffffffc0200780c */ /* 0x000fda0003f04070 */
[----:B------:R-:W-:Y:S05]  /*11d20*/  @P0 BRA `(.L_x_547) ;  /* 0x0000000800e40947 */ /* 0x000fea0003800000 */
.L_x_597:
[----:B---3--:R-:W3:Y:S01]  /*11d30*/  LDCU.64 UR12, c[0x0][0x388] ;  /* 0x00007100ff0c77ac */ /* 0x008ee20008000a00 */
[----:B0-2---:R-:W-:-:S04]  /*11d40*/  IMAD R9, R49, UR8, R14 ;  /* 0x0000000831097c24 */ /* 0x005fc8000f8e020e */
[----:B------:R-:W-:-:S05]  /*11d50*/  IMAD R9, R9, UR5, R32 ;  /* 0x0000000509097c24 */ /* 0x000fca000f8e0220 */
[----:B---3--:R-:W-:-:S04]  /*11d60*/  IADD3 R44, P0, PT, R9, UR12, RZ ;  /* 0x0000000c092c7c10 */ /* 0x008fc8000ff1e0ff */
[----:B------:R-:W-:-:S05]  /*11d70*/  LEA.HI.X.SX32 R45, R9, UR13, 0x1, P0 ;  /* 0x0000000d092d7c11 */ /* 0x000fca00080f0eff */
[----:B------:R-:W2:Y:S01]  /*11d80*/  LDG.E.U8 R44, desc[UR6][R44.64] ;  /* 0x000000062c2c7981 */ /* 0x000ea2000c1e1100 */
[----:B------:R-:W-:Y:S01]  /*11d90*/  BSSY.RECONVERGENT B2, `(.L_x_569) ;  /* 0x0000027000027945 */ /* 0x000fe20003800200 */
[----:B--2---:R-:W-:-:S13]  /*11da0*/  ISETP.NE.AND P0, PT, R44, RZ, PT ;  /* 0x000000ff2c00720c */ /* 0x004fda0003f05270 */
[----:B----4-:R-:W-:Y:S05]  /*11db0*/  @!P0 BRA `(.L_x_570) ;  /* 0x0000000000908947 */ /* 0x010fea0003800000 */
[----:B------:R-:W-:Y:S01]  /*11dc0*/  IMAD.IADD R0, R42, 0x1, -R49 ;  /* 0x000000012a007824 */ /* 0x000fe200078e0a31 */
[----:B------:R-:W-:Y:S04]  /*11dd0*/  BSSY.RECONVERGENT B0, `(.L_x_571) ;  /* 0x0000010000007945 */ /* 0x000fe80003800200 */
[----:B01----:R-:W-:-:S04]  /*11de0*/  IABS R41, R0 ;  /* 0x0000000000297213 */ /* 0x003fc80000000000 */
        /* <DEDUP_REMOVED lines=10> */
.L_x_572:
[----:B------:R-:W-:Y:S01]  /*11e90*/  FMUL.FTZ R41, R0, R43 ;  /* 0x0000002b00297220 */ /* 0x000fe20000410000 */
[----:B------:R-:W-:-:S03]  /*11ea0*/  FMUL.FTZ R2, R43, 0.5 ;  /* 0x3f0000002b027820 */ /* 0x000fc60000410000 */
[----:B------:R-:W-:-:S04]  /*11eb0*/  FFMA R0, -R41, R41, R0 ;  /* 0x0000002929007223 */ /* 0x000fc80000000100 */
[----:B------:R-:W-:-:S07]  /*11ec0*/  FFMA R41, R0, R2, R41 ;  /* 0x0000000200297223 */ /* 0x000fce0000000029 */
.L_x_573:
[----:B------:R-:W-:Y:S05]  /*11ed0*/  BSYNC.RECONVERGENT B0 ;  /* 0x0000000000007941 */ /* 0x000fea0003800200 */
.L_x_571:
        /* <DEDUP_REMOVED lines=12> */
.L_x_575:
[----:B------:R-:W-:Y:S05]  /*11fa0*/  BSYNC.RECONVERGENT B5 ;  /* 0x0000000000057941 */ /* 0x000fea0003800200 */
.L_x_574:
[----:B------:R-:W2:Y:S02]  /*11fb0*/  LDG.E R41, desc[UR6][R26.64] ;  /* 0x000000061a297981 */ /* 0x000ea4000c1e1900 */
[----:B--2---:R-:W-:-:S13]  /*11fc0*/  FSETP.GEU.AND P0, PT, R0, |R41|, PT ;  /* 0x400000290000720b */ /* 0x004fda0003f0e000 */
[----:B------:R-:W-:Y:S01]  /*11fd0*/  @!P0 FMUL R41, R37, R0 ;  /* 0x0000000025298220 */ /* 0x000fe20000400000 */
[----:B------:R-:W-:-:S04]  /*11fe0*/  IMAD.MOV.U32 R0, RZ, RZ, 0x1 ;  /* 0x00000001ff007424 */ /* 0x000fc800078e00ff */
[----:B------:R2:W-:Y:S03]  /*11ff0*/  @!P0 STG.E desc[UR6][R26.64], R41 ;  /* 0x000000291a008986 */ /* 0x0005e6000c101906 */
.L_x_570:
[----:B------:R-:W-:Y:S05]  /*12000*/  BSYNC.RECONVERGENT B2 ;  /* 0x0000000000027941 */ /* 0x000fea0003800200 */
.L_x_569:
[----:B------:R-:W3:Y:S01]  /*12010*/  LDCU.64 UR12, c[0x0][0x388] ;  /* 0x00007100ff0c77ac */ /* 0x000ee20008000a00 */
[----:B------:R-:W-:-:S04]  /*12020*/  IADD3 R9, PT, PT, R9, UR10, RZ ;  /* 0x0000000a09097c10 */ /* 0x000fc8000fffe0ff */
[----:B---3--:R-:W-:-:S04]  /*12030*/  IADD3 R44, P0, PT, R9, UR12, RZ ;  /* 0x0000000c092c7c10 */ /* 0x008fc8000ff1e0ff */
[----:B------:R-:W-:-:S05]  /*12040*/  LEA.HI.X.SX32 R45, R9, UR13, 0x1, P0 ;  /* 0x0000000d092d7c11 */ /* 0x000fca00080f0eff */
[----:B------:R-:W3:Y:S01]  /*12050*/  LDG.E.U8 R44, desc[UR6][R44.64] ;  /* 0x000000062c2c7981 */ /* 0x000ee2000c1e1100 */
[----:B------:R-:W-:Y:S01]  /*12060*/  BSSY.RECONVERGENT B2, `(.L_x_576) ;  /* 0x0000028000027945 */ /* 0x000fe20003800200 */
[----:B---3--:R-:W-:-:S13]  /*12070*/  ISETP.NE.AND P0, PT, R44, RZ, PT ;  /* 0x000000ff2c00720c */ /* 0x008fda0003f05270 */
[----:B------:R-:W-:Y:S05]  /*12080*/  @!P0 BRA `(.L_x_577) ;  /* 0x0000000000948947 */ /* 0x000fea0003800000 */
[----:B012---:R-:W-:Y:S01]  /*12090*/  LOP3.LUT R41, RZ, R49, RZ, 0x33, !PT ;  /* 0x00000031ff297212 */ /* 0x007fe200078e33ff */
        /* <DEDUP_REMOVED lines=13> */
.L_x_579:
[----:B------:R-:W-:Y:S01]  /*12170*/  FMUL.FTZ R41, R0, R43 ;  /* 0x0000002b00297220 */ /* 0x000fe20000410000 */
[----:B------:R-:W-:-:S03]  /*12180*/  FMUL.FTZ R2, R43, 0.5 ;  /* 0x3f0000002b027820 */ /* 0x000fc60000410000 */
[----:B------:R-:W-:-:S04]  /*12190*/  FFMA R0, -R41, R41, R0 ;  /* 0x0000002929007223 */ /* 0x000fc80000000100 */
[----:B------:R-:W-:-:S07]  /*121a0*/  FFMA R41, R0, R2, R41 ;  /* 0x0000000200297223 */ /* 0x000fce0000000029 */
.L_x_580:
[----:B------:R-:W-:Y:S05]  /*121b0*/  BSYNC.RECONVERGENT B0 ;  /* 0x0000000000007941 */ /* 0x000fea0003800200 */
.L_x_578:
        /* <DEDUP_REMOVED lines=12> */
.L_x_582:
[----:B------:R-:W-:Y:S05]  /*12280*/  BSYNC.RECONVERGENT B5 ;  /* 0x0000000000057941 */ /* 0x000fea0003800200 */
.L_x_581:
[----:B------:R-:W2:Y:S02]  /*12290*/  LDG.E R41, desc[UR6][R26.64] ;  /* 0x000000061a297981 */ /* 0x000ea4000c1e1900 */
[----:B--2---:R-:W-:-:S13]  /*122a0*/  FSETP.GEU.AND P0, PT, R0, |R41|, PT ;  /* 0x400000290000720b */ /* 0x004fda0003f0e000 */
[----:B------:R-:W-:Y:S01]  /*122b0*/  @!P0 FMUL R41, R37, R0 ;  /* 0x0000000025298220 */ /* 0x000fe20000400000 */
[----:B------:R-:W-:-:S04]  /*122c0*/  IMAD.MOV.U32 R0, RZ, RZ, 0x1 ;  /* 0x00000001ff007424 */ /* 0x000fc800078e00ff */
[----:B------:R3:W-:Y:S03]  /*122d0*/  @!P0 STG.E desc[UR6][R26.64], R41 ;  /* 0x000000291a008986 */ /* 0x0007e6000c101906 */
.L_x_577:
[----:B------:R-:W-:Y:S05]  /*122e0*/  BSYNC.RECONVERGENT B2 ;  /* 0x0000000000027941 */ /* 0x000fea0003800200 */
.L_x_576:
[----:B------:R-:W4:Y:S01]  /*122f0*/  LDCU.64 UR12, c[0x0][0x388] ;  /* 0x00007100ff0c77ac */ /* 0x000f220008000a00 */
[----:B------:R-:W-:-:S04]  /*12300*/  IADD3 R9, PT, PT, R9, UR10, RZ ;  /* 0x0000000a09097c10 */ /* 0x000fc8000fffe0ff */
[----:B----4-:R-:W-:-:S04]  /*12310*/  IADD3 R44, P0, PT, R9, UR12, RZ ;  /* 0x0000000c092c7c10 */ /* 0x010fc8000ff1e0ff */
[----:B------:R-:W-:-:S05]  /*12320*/  LEA.HI.X.SX32 R45, R9, UR13, 0x1, P0 ;  /* 0x0000000d092d7c11 */ /* 0x000fca00080f0eff */
[----:B------:R-:W4:Y:S01]  /*12330*/  LDG.E.U8 R44, desc[UR6][R44.64] ;  /* 0x000000062c2c7981 */ /* 0x000f22000c1e1100 */
[----:B------:R-:W-:Y:S01]  /*12340*/  BSSY.RECONVERGENT B2, `(.L_x_583) ;  /* 0x0000027000027945 */ /* 0x000fe20003800200 */
[----:B----4-:R-:W-:-:S13]  /*12350*/  ISETP.NE.AND P0, PT, R44, RZ, PT ;  /* 0x000000ff2c00720c */ /* 0x010fda0003f05270 */
[----:B------:R-:W-:Y:S05]  /*12360*/  @!P0 BRA `(.L_x_584) ;  /* 0x0000000000908947 */ /* 0x000fea0003800000 */
[----:B------:R-:W-:Y:S01]  /*12370*/  IADD3 R0, PT, PT, R42, -0x2, -R49 ;  /* 0xfffffffe2a007810 */ /* 0x000fe20007ffe831 */
[----:B------:R-:W-:Y:S03]  /*12380*/  BSSY.RECONVERGENT B0, `(.L_x_585) ;  /* 0x0000010000007945 */ /* 0x000fe60003800200 */
[----:B0123--:R-:W-:-:S04]  /*12390*/  IABS R41, R0 ;  /* 0x0000000000297213 */ /* 0x00ffc80000000000 */
        /* <DEDUP_REMOVED lines=10> */
.L_x_586:
[----:B------:R-:W-:Y:S01]  /*12440*/  FMUL.FTZ R41, R0, R43 ;  /* 0x0000002b00297220 */ /* 0x000fe20000410000 */
[----:B------:R-:W-:-:S03]  /*12450*/  FMUL.FTZ R2, R43, 0.5 ;  /* 0x3f0000002b027820 */ /* 0x000fc60000410000 */
[----:B------:R-:W-:-:S04]  /*12460*/  FFMA R0, -R41, R41, R0 ;  /* 0x0000002929007223 */ /* 0x000fc80000000100 */
[----:B------:R-:W-:-:S07]  /*12470*/  FFMA R41, R0, R2, R41 ;  /* 0x0000000200297223 */ /* 0x000fce0000000029 */
.L_x_587:
[----:B------:R-:W-:Y:S05]  /*12480*/  BSYNC.RECONVERGENT B0 ;  /* 0x0000000000007941 */ /* 0x000fea0003800200 */
.L_x_585:
        /* <DEDUP_REMOVED lines=12> */
.L_x_589:
[----:B------:R-:W-:Y:S05]  /*12550*/  BSYNC.RECONVERGENT B5 ;  /* 0x0000000000057941 */ /* 0x000fea0003800200 */
.L_x_588:
[----:B------:R-:W2:Y:S02]  /*12560*/  LDG.E R41, desc[UR6][R26.64] ;  /* 0x000000061a297981 */ /* 0x000ea4000c1e1900 */
[----:B--2---:R-:W-:-:S13]  /*12570*/  FSETP.GEU.AND P0, PT, R0, |R41|, PT ;  /* 0x400000290000720b */ /* 0x004fda0003f0e000 */
[----:B------:R-:W-:Y:S01]  /*12580*/  @!P0 FMUL R41, R37, R0 ;  /* 0x0000000025298220 */ /* 0x000fe20000400000 */
[----:B------:R-:W-:-:S04]  /*12590*/  HFMA2 R0, -RZ, RZ, 0, 5.9604644775390625e-08 ;  /* 0x00000001ff007431 */ /* 0x000fc800000001ff */
[----:B------:R4:W-:Y:S03]  /*125a0*/  @!P0 STG.E desc[UR6][R26.64], R41 ;  /* 0x000000291a008986 */ /* 0x0009e6000c101906 */
.L_x_584:
[----:B------:R-:W-:Y:S05]  /*125b0*/  BSYNC.RECONVERGENT B2 ;  /* 0x0000000000027941 */ /* 0x000fea0003800200 */
.L_x_583:
[----:B------:R-:W5:Y:S01]  /*125c0*/  LDCU.64 UR12, c[0x0][0x388] ;  /* 0x00007100ff0c77ac */ /* 0x000f620008000a00 */
[----:B------:R-:W-:-:S05]  /*125d0*/  VIADD R9, R9, UR10 ;  /* 0x0000000a09097c36 */ /* 0x000fca0008000000 */
[----:B-----5:R-:W-:-:S04]  /*125e0*/  IADD3 R44, P0, PT, R9, UR12, RZ ;  /* 0x0000000c092c7c10 */ /* 0x020fc8000ff1e0ff */
[----:B------:R-:W-:-:S05]  /*125f0*/  LEA.HI.X.SX32 R45, R9, UR13, 0x1, P0 ;  /* 0x0000000d092d7c11 */ /* 0x000fca00080f0eff */
        /* <DEDUP_REMOVED lines=9> */
[----:B------:R0:W0:Y:S01]  /*12690*/  MUFU.RSQ R9, R0 ;  /* 0x0000000000097308 */ /* 0x0000220000001400 */
[----:B------:R-:W-:-:S04]  /*126a0*/  IADD3 R2, PT, PT, R0, -0xd000000, RZ ;  /* 0xf300000000027810 */ /* 0x000fc80007ffe0ff */
[----:B------:R-:W-:-:S13]  /*126b0*/  ISETP.GT.U32.AND P0, PT, R2, 0x727fffff, PT ;  /* 0x727fffff0200780c */ /* 0x000fda0003f04070 */
[----:B0-----:R-:W-:Y:S05]  /*126c0*/  @!P0 BRA `(.L_x_593) ;  /* 0x0000000000108947 */ /* 0x001fea0003800000 */
[----:B------:R-:W-:Y:S01]  /*126d0*/  IMAD.MOV.U32 R2, RZ, RZ, R0 ;  /* 0x000000ffff027224 */ /* 0x000fe200078e0000 */
[----:B------:R-:W-:-:S07]  /*126e0*/  MOV R0, 0x12700 ;  /* 0x0001270000007802 */ /* 0x000fce0000000f00 */
[----:B-1234-:R-:W-:Y:S05]  /*126f0*/  CALL.REL.NOINC `($__internal_2_$__cuda_sm20_sqrt_rn_f32_slowpath) ;  /* 0x0000004c00847944 */ /* 0x01efea0003c00000 */
[----:B------:R-:W-:Y:S05]  /*12700*/  BRA `(.L_x_594) ;  /* 0x0000000000107947 */ /* 0x000fea0003800000 */
.L_x_593:
[----:B-1234-:R-:W-:Y:S01]  /*12710*/  FMUL.FTZ R41, R0, R9 ;  /* 0x0000000900297220 */ /* 0x01efe20000410000 */
[----:B------:R-:W-:-:S03]  /*12720*/  FMUL.FTZ R2, R9, 0.5 ;  /* 0x3f00000009027820 */ /* 0x000fc60000410000 */
[----:B------:R-:W-:-:S04]  /*12730*/  FFMA R0, -R41, R41, R0 ;  /* 0x0000002929007223 */ /* 0x000fc80000000100 */
[----:B------:R-:W-:-:S07]  /*12740*/  FFMA R41, R0, R2, R41 ;  /* 0x0000000200297223 */ /* 0x000fce0000000029 */
.L_x_594:
[----:B------:R-:W-:Y:S05]  /*12750*/  BSYNC.RECONVERGENT B0 ;  /* 0x0000000000007941 */ /* 0x000fea0003800200 */
.L_x_592:
        /* <DEDUP_REMOVED lines=12> */
.L_x_596:
[----:B------:R-:W-:Y:S05]  /*12820*/  BSYNC.RECONVERGENT B5 ;  /* 0x0000000000057941 */ /* 0x000fea0003800200 */
.L_x_595:
[----:B------:R-:W2:Y:S02]  /*12830*/  LDG.E R9, desc[UR6][R26.64] ;  /* 0x000000061a097981 */ /* 0x000ea4000c1e1900 */
[----:B--2---:R-:W-:-:S13]  /*12840*/  FSETP.GEU.AND P0, PT, R0, |R9|, PT ;  /* 0x400000090000720b */ /* 0x004fda0003f0e000 */
[----:B------:R-:W-:Y:S01]  /*12850*/  @!P0 FMUL R9, R37, R0 ;  /* 0x0000000025098220 */ /* 0x000fe20000400000 */
[----:B------:R-:W-:-:S04]  /*12860*/  IMAD.MOV.U32 R0, RZ, RZ, 0x1 ;  /* 0x00000001ff007424 */ /* 0x000fc800078e00ff */
[----:B------:R0:W-:Y:S03]  /*12870*/  @!P0 STG.E desc[UR6][R26.64], R9 ;  /* 0x000000091a008986 */ /* 0x0001e6000c101906 */
.L_x_591:
[----:B------:R-:W-:Y:S05]  /*12880*/  BSYNC.RECONVERGENT B2 ;  /* 0x0000000000027941 */ /* 0x000fea0003800200 */
.L_x_590:
[----:B------:R-:W-:-:S04]  /*12890*/  IADD3 R49, PT, PT, R49, 0x4, RZ ;  /* 0x0000000431317810 */ /* 0x000fc80007ffe0ff */
[----:B------:R-:W-:-:S13]  /*128a0*/  ISETP.GE.AND P0, PT, R49, R7, PT ;  /* 0x000000073100720c */ /* 0x000fda0003f06270 */
[----:B------:R-:W-:Y:S05]  /*128b0*/  @!P0 BRA `(.L_x_597) ;  /* 0xfffffff4001c8947 */ /* 0x000fea000383ffff */
.L_x_547:
[----:B------:R-:W-:Y:S05]  /*128c0*/  BSYNC.RECONVERGENT B3 ;  /* 0x0000000000037941 */ /* 0x000fea0003800200 */
.L_x_546:
[----:B------:R-:W-:-:S05]  /*128d0*/  VIADD R14, R14, 0x1 ;  /* 0x000000010e0e7836 */ /* 0x000fca0000000000 */
[----:B------:R-:W-:-:S13]  /*128e0*/  ISETP.GE.AND P0, PT, R14, R21, PT ;  /* 0x000000150e00720c */ /* 0x000fda0003f06270 */
[----:B------:R-:W-:Y:S05]  /*128f0*/  @!P0 BRA `(.L_x_598) ;  /* 0xffffffe800b88947 */ /* 0x000fea000383ffff */
.L_x_545:
[----:B------:R-:W-:Y:S05]  /*12900*/  BSYNC.RECONVERGENT B4 ;  /* 0x0000000000047941 */ /* 0x000fea0003800200 */
.L_x_544:
[----:B------:R-:W-:Y:S01]  /*12910*/  ISETP.GE.AND P0, PT, R30, R21, PT ;  /* 0x000000151e00720c */ /* 0x000fe20003f06270 */
[----:B------:R-:W-:-:S12]  /*12920*/  BSSY.RECONVERGENT B2, `(.L_x_599) ;  /* 0x00002d0000027945 */ /* 0x000fd80003800200 */
[----:B------:R-:W-:Y:S05]  /*12930*/  @P0 BRA `(.L_x_600) ;  /* 0x0000002c00380947 */ /* 0x000fea0003800000 */
[CC--:B------:R-:W-:Y:S01]  /*12940*/  VIADDMNMX R7, R42.reuse, -R35.reuse, RZ, !PT ;  /* 0x800000232a077246 */ /* 0x0c0fe200078001ff */
[----:B------:R-:W-:Y:S01]  /*12950*/  BSSY.RECONVERGENT B5, `(.L_x_601) ;  /* 0x000016b000057945 */ /* 0x000fe20003800200 */
[----:B------:R-:W-:Y:S01]  /*12960*/  VIADDMNMX R19, R35, R38, UR5, PT ;  /* 0x0000000523137e46 */ /* 0x000fe2000b800126 */
[----:B------:R-:W-:Y:S01]  /*12970*/  IMAD.MOV.U32 R14, RZ, RZ, R30 ;  /* 0x000000ffff0e7224 */ /* 0x000fe200078e001e */
        /* <DEDUP_REMOVED lines=17> */
[----:B------:R-:W-:Y:S01]  /*12a90*/  IADD3 R28, PT, PT, -R29, R28, RZ ;  /* 0x0000001c1d1c7210 */ /* 0x000fe20007ffe1ff */
[----:B------:R-:W-:Y:S01]  /*12aa0*/  FMUL R15, R15, R15 ;  /* 0x0000000f0f0f7220 */ /* 0x000fe20000400000 */
[----:B------:R-:W-:Y:S01]  /*12ab0*/  LOP3.LUT R23, R23, 0x3, RZ, 0xc0, !PT ;  /* 0x0000000317177812 */ /* 0x000fe200078ec0ff */
[----:B------:R-:W-:Y:S01]  /*12ac0*/  FMUL R11, R11, R11 ;  /* 0x0000000b0b0b7220 */ /* 0x000fe20000400000 */
[----:B------:R-:W-:Y:S02]  /*12ad0*/  VIADDMNMX R6, R36, R35, UR9, PT ;  /* 0x0000000924067e46 */ /* 0x000fe4000b800123 */
[----:B0-2---:R-:W-:-:S07]  /*12ae0*/  IADD3 R9, PT, PT, R7, 0x3, RZ ;  /* 0x0000000307097810 */ /* 0x005fce0007ffe0ff */
.L_x_654:
[----:B------:R-:W-:Y:S01]  /*12af0*/  ISETP.GE.AND P0, PT, R7, R6, PT ;  /* 0x000000060700720c */ /* 0x000fe20003f06270 */
[----:B------:R-:W-:-:S12]  /*12b00*/  BSSY.RECONVERGENT B4, `(.L_x_602) ;  /* 0x000014c000047945 */ /* 0x000fd80003800200 */
[----:B0-2---:R-:W-:Y:S05]  /*12b10*/  @P0 BRA `(.L_x_603) ;  /* 0x0000001400280947 */ /* 0x005fea0003800000 */
[----:B------:R-:W-:Y:S01]  /*12b20*/  ISETP.NE.AND P0, PT, R23, RZ, PT ;  /* 0x000000ff1700720c */ /* 0x000fe20003f05270 */
[----:B------:R-:W-:Y:S01]  /*12b30*/  IMAD.IADD R2, R40, 0x1, -R14 ;  /* 0x0000000128027824 */ /* 0x000fe200078e0a0e */
[----:B------:R-:W-:Y:S01]  /*12b40*/  BSSY.RECONVERGENT B3, `(.L_x_604) ;  /* 0x000008c000037945 */ /* 0x000fe20003800200 */
[----:B------:R-:W-:-:S03]  /*12b50*/  MOV R29, R7 ;  /* 0x00000007001d7202 */ /* 0x000fc60000000f00 */
[----:B-1-34-:R-:W-:-:S04]  /*12b60*/  IABS R41, R2 ;  /* 0x0000000200297213 */ /* 0x01afc80000000000 */
        /* <DEDUP_REMOVED lines=22> */
.L_x_609:
[----:B------:R-:W-:Y:S01]  /*12cd0*/  FMUL.FTZ R41, R0, R29 ;  /* 0x0000001d00297220 */ /* 0x000fe20000410000 */
[----:B------:R-:W-:-:S03]  /*12ce0*/  FMUL.FTZ R2, R29, 0.5 ;  /* 0x3f0000001d027820 */ /* 0x000fc60000410000 */
[----:B------:R-:W-:-:S04]  /*12cf0*/  FFMA R0, -R41, R41, R0 ;  /* 0x0000002929007223 */ /* 0x000fc80000000100 */
[----:B------:R-:W-:-:S07]  /*12d00*/  FFMA R41, R0, R2, R41 ;  /* 0x0000000200297223 */ /* 0x000fce0000000029 */
.L_x_610:
[----:B------:R-:W-:Y:S05]  /*12d10*/  BSYNC.RECONVERGENT B0 ;  /* 0x0000000000007941 */ /* 0x000fea0003800200 */
.L_x_608:
        /* <DEDUP_REMOVED lines=12> */
.L_x_612:
[----:B------:R-:W-:Y:S05]  /*12de0*/  BSYNC.RECONVERGENT B7 ;  /* 0x0000000000077941 */ /* 0x000fea0003800200 */
.L_x_611:
[----:B------:R-:W2:Y:S02]  /*12df0*/  LDG.E R29, desc[UR6][R26.64] ;  /* 0x000000061a1d7981 */ /* 0x000ea4000c1e1900 */
[----:B--2---:R-:W-:-:S13]  /*12e00*/  FSETP.GEU.AND P0, PT, R0, |R29|, PT ;  /* 0x4000001d0000720b */ /* 0x004fda0003f0e000 */
[----:B------:R-:W-:Y:S01]  /*12e10*/  @!P0 FMUL R29, R37, R0 ;  /* 0x00000000251d8220 */ /* 0x000fe20000400000 */
[----:B------:R-:W-:-:S04]  /*12e20*/  HFMA2 R0, -RZ, RZ, 0, 5.9604644775390625e-08 ;  /* 0x00000001ff007431 */ /* 0x000fc800000001ff */
[----:B------:R0:W-:Y:S03]  /*12e30*/  @!P0 STG.E desc[UR6][R26.64], R29 ;  /* 0x0000001d1a008986 */ /* 0x0001e6000c101906 */
.L_x_607:
[----:B------:R-:W-:Y:S05]  /*12e40*/  BSYNC.RECONVERGENT B6 ;  /* 0x0000000000067941 */ /* 0x000fea0003800200 */
.L_x_606:
        /* <DEDUP_REMOVED lines=21> */
.L_x_616:
[----:B------:R-:W-:Y:S01]  /*12fa0*/  FMUL.FTZ R41, R0, R29 ;  /* 0x0000001d00297220 */ /* 0x000fe20000410000 */
[----:B------:R-:W-:-:S03]  /*12fb0*/  FMUL.FTZ R2, R29, 0.5 ;  /* 0x3f0000001d027820 */ /* 0x000fc60000410000 */
[----:B------:R-:W-:-:S04]  /*12fc0*/  FFMA R0, -R41, R41, R0 ;  /* 0x0000002929007223 */ /* 0x000fc80000000100 */
[----:B------:R-:W-:-:S07]  /*12fd0*/  FFMA R41, R0, R2, R41 ;  /* 0x0000000200297223 */ /* 0x000fce0000000029 */
.L_x_617:
[----:B------:R-:W-:Y:S05]  /*12fe0*/  BSYNC.RECONVERGENT B0 ;  /* 0x0000000000007941 */ /* 0x000fea0003800200 */
.L_x_615:
        /* <DEDUP_REMOVED lines=12> */
.L_x_619:
[----:B------:R-:W-:Y:S05]  /*130b0*/  BSYNC.RECONVERGENT B7 ;  /* 0x0000000000077941 */ /* 0x000fea0003800200 */
.L_x_618:
[----:B------:R-:W2:Y:S02]  /*130c0*/  LDG.E R29, desc[UR6][R26.64] ;  /* 0x000000061a1d7981 */ /* 0x000ea4000c1e1900 */
[----:B--2---:R-:W-:-:S13]  /*130d0*/  FSETP.GEU.AND P0, PT, R0, |R29|, PT ;  /* 0x4000001d0000720b */ /* 0x004fda0003f0e000 */
[----:B------:R-:W-:Y:S01]  /*130e0*/  @!P0 FMUL R29, R37, R0 ;  /* 0x00000000251d8220 */ /* 0x000fe20000400000 */
[----:B------:R-:W-:-:S04]  /*130f0*/  HFMA2 R0, -RZ, RZ, 0, 5.9604644775390625e-08 ;  /* 0x00000001ff007431 */ /* 0x000fc800000001ff */
[----:B------:R0:W-:Y:S03]  /*13100*/  @!P0 STG.E desc[UR6][R26.64], R29 ;  /* 0x0000001d1a008986 */ /* 0x0001e6000c101906 */
.L_x_614:
[----:B------:R-:W-:Y:S05]  /*13110*/  BSYNC.RECONVERGENT B6 ;  /* 0x0000000000067941 */ /* 0x000fea0003800200 */
.L_x_613:
        /* <DEDUP_REMOVED lines=21> */
.L_x_621:
[----:B------:R-:W-:Y:S01]  /*13270*/  FMUL.FTZ R41, R0, R29 ;  /* 0x0000001d00297220 */ /* 0x000fe20000410000 */
[----:B------:R-:W-:-:S03]  /*13280*/  FMUL.FTZ R2, R29, 0.5 ;  /* 0x3f0000001d027820 */ /* 0x000fc60000410000 */
[----:B------:R-:W-:-:S04]  /*13290*/  FFMA R0, -R41, R41, R0 ;  /* 0x0000002929007223 */ /* 0x000fc80000000100 */
[----:B------:R-:W-:-:S07]  /*132a0*/  FFMA R41, R0, R2, R41 ;  /* 0x0000000200297223 */ /* 0x000fce0000000029 */
.L_x_622:
[----:B------:R-:W-:Y:S05]  /*132b0*/  BSYNC.RECONVERGENT B0 ;  /* 0x0000000000007941 */ /* 0x000fea0003800200 */
.L_x_620:
        /* <DEDUP_REMOVED lines=12> */
.L_x_624:
[----:B------:R-:W-:Y:S05]  /*13380*/  BSYNC.RECONVERGENT B6 ;  /* 0x0000000000067941 */ /* 0x000fea0003800200 */
.L_x_623:
[----:B------:R-:W2:Y:S02]  /*13390*/  LDG.E R29, desc[UR6][R26.64] ;  /* 0x000000061a1d7981 */ /* 0x000ea4000c1e1900 */
[----:B--2---:R-:W-:Y:S01]  /*133a0*/  FSETP.GEU.AND P0, PT, R0, |R29|, PT ;  /* 0x4000001d0000720b */ /* 0x004fe20003f0e000 */
[----:B------:R-:W-:-:S12]  /*133b0*/  IMAD.MOV.U32 R29, RZ, RZ, R9 ;  /* 0x000000ffff1d7224 */ /* 0x000fd800078e0009 */
[----:B------:R-:W-:Y:S01]  /*133c0*/  @!P0 FMUL R41, R37, R0 ;  /* 0x0000000025298220 */ /* 0x000fe20000400000 */
[----:B------:R-:W-:Y:S02]  /*133d0*/  HFMA2 R0, -RZ, RZ, 0, 5.9604644775390625e-08 ;  /* 0x00000001ff007431 */ /* 0x000fe400000001ff */
[----:B------:R-:W-:Y:S02]  /*133e0*/  @!P0 IMAD.MOV.U32 R29, RZ, RZ, R9 ;  /* 0x000000ffff1d8224 */ /* 0x000fe400078e0009 */
[----:B------:R0:W-:Y:S05]  /*133f0*/  @!P0 STG.E desc[UR6][R26.64], R41 ;  /* 0x000000291a008986 */ /* 0x0001ea000c101906 */
.L_x_605:
[----:B------:R-:W-:Y:S05]  /*13400*/  BSYNC.RECONVERGENT B3 ;  /* 0x0000000000037941 */ /* 0x000fea0003800200 */
.L_x_604:
[----:B------:R-:W-:-:S13]  /*13410*/  ISETP.GT.U32.AND P0, PT, R28, -0x4, PT ;  /* 0xfffffffc1c00780c */ /* 0x000fda0003f04070 */
[----:B------:R-:W-:Y:S05]  /*13420*/  @P0 BRA `(.L_x_603) ;  /* 0x0000000800e40947 */ /* 0x000fea0003800000 */
.L_x_653:
[----:B-1----:R-:W1:Y:S01]  /*13430*/  LDCU.64 UR12, c[0x0][0x388] ;  /* 0x00007100ff0c77ac */ /* 0x002e620008000a00 */
[----:B------:R-:W-:-:S04]  /*13440*/  IMAD R8, R29, UR8, R14 ;  /* 0x000000081d087c24 */ /* 0x000fc8000f8e020e */
[----:B------:R-:W-:-:S05]  /*13450*/  IMAD R8, R8, UR5, R19 ;  /* 0x0000000508087c24 */ /* 0x000fca000f8e0213 */
[----:B-1----:R-:W-:-:S04]  /*13460*/  IADD3 R44, P0, PT, R8, UR12, RZ ;  /* 0x0000000c082c7c10 */ /* 0x002fc8000ff1e0ff */
[----:B------:R-:W-:-:S05]  /*13470*/  LEA.HI.X.SX32 R45, R8, UR13, 0x1, P0 ;  /* 0x0000000d082d7c11 */ /* 0x000fca00080f0eff */
[----:B--2---:R-:W2:Y:S01]  /*13480*/  LDG.E.U8 R44, desc[UR6][R44.64] ;  /* 0x000000062c2c7981 */ /* 0x004ea2000c1e1100 */
[----:B------:R-:W-:Y:S01]  /*13490*/  BSSY.RECONVERGENT B3, `(.L_x_625) ;  /* 0x0000027000037945 */ /* 0x000fe20003800200 */
[----:B--2---:R-:W-:-:S13]  /*134a0*/  ISETP.NE.AND P0, PT, R44, RZ, PT ;  /* 0x000000ff2c00720c */ /* 0x004fda0003f05270 */
[----:B---34-:R-:W-:Y:S05]  /*134b0*/  @!P0 BRA `(.L_x_626) ;  /* 0x0000000000908947 */ /* 0x018fea0003800000 */
[----:B------:R-:W-:Y:S01]  /*134c0*/  IADD3 R0, PT, PT, R42, -R29, RZ ;  /* 0x8000001d2a007210 */ /* 0x000fe20007ffe0ff */
[----:B------:R-:W-:Y:S03]  /*134d0*/  BSSY.RECONVERGENT B0, `(.L_x_627) ;  /* 0x0000010000007945 */ /* 0x000fe60003800200 */
[----:B0-----:R-:W-:-:S04]  /*134e0*/  IABS R41, R0 ;  /* 0x0000000000297213 */ /* 0x001fc80000000000 */
        /* <DEDUP_REMOVED lines=10> */
.L_x_628:
[----:B------:R-:W-:Y:S01]  /*13590*/  FMUL.FTZ R41, R0, R43 ;  /* 0x0000002b00297220 */ /* 0x000fe20000410000 */
[----:B------:R-:W-:-:S03]  /*135a0*/  FMUL.FTZ R2, R43, 0.5 ;  /* 0x3f0000002b027820 */ /* 0x000fc60000410000 */
[----:B------:R-:W-:-:S04]  /*135b0*/  FFMA R0, -R41, R41, R0 ;  /* 0x0000002929007223 */ /* 0x000fc80000000100 */
[----:B------:R-:W-:-:S07]  /*135c0*/  FFMA R41, R0, R2, R41 ;  /* 0x0000000200297223 */ /* 0x000fce0000000029 */
.L_x_629:
[----:B------:R-:W-:Y:S05]  /*135d0*/  BSYNC.RECONVERGENT B0 ;  /* 0x0000000000007941 */ /* 0x000fea0003800200 */
.L_x_627:
        /* <DEDUP_REMOVED lines=12> */
.L_x_631:
[----:B------:R-:W-:Y:S05]  /*136a0*/  BSYNC.RECONVERGENT B6 ;  /* 0x0000000000067941 */ /* 0x000fea0003800200 */
.L_x_630:
[----:B------:R-:W2:Y:S02]  /*136b0*/  LDG.E R41, desc[UR6][R26.64] ;  /* 0x000000061a297981 */ /* 0x000ea4000c1e1900 */
[----:B--2---:R-:W-:-:S13]  /*136c0*/  FSETP.GEU.AND P0, PT, R0, |R41|, PT ;  /* 0x400000290000720b */ /* 0x004fda0003f0e000 */
[----:B------:R-:W-:Y:S01]  /*136d0*/  @!P0 FMUL R41, R37, R0 ;  /* 0x0000000025298220 */ /* 0x000fe20000400000 */
[----:B------:R-:W-:-:S04]  /*136e0*/  HFMA2 R0, -RZ, RZ, 0, 5.9604644775390625e-08 ;  /* 0x00000001ff007431 */ /* 0x000fc800000001ff */
[----:B------:R1:W-:Y:S03]  /*136f0*/  @!P0 STG.E desc[UR6][R26.64], R41 ;  /* 0x000000291a008986 */ /* 0x0003e6000c101906 */
.L_x_626:
[----:B------:R-:W-:Y:S05]  /*13700*/  BSYNC.RECONVERGENT B3 ;  /* 0x0000000000037941 */ /* 0x000fea0003800200 */
.L_x_625:
[----:B------:R-:W2:Y:S01]  /*13710*/  LDCU.64 UR12, c[0x0][0x388] ;  /* 0x00007100ff0c77ac */ /* 0x000ea20008000a00 */
[----:B------:R-:W-:-:S05]  /*13720*/  VIADD R8, R8, UR10 ;  /* 0x0000000a08087c36 */ /* 0x000fca0008000000 */
[----:B--2---:R-:W-:-:S04]  /*13730*/  IADD3 R44, P0, PT, R8, UR12, RZ ;  /* 0x0000000c082c7c10 */ /* 0x004fc8000ff1e0ff */
[----:B------:R-:W-:-:S05]  /*13740*/  LEA.HI.X.SX32 R45, R8, UR13, 0x1, P0 ;  /* 0x0000000d082d7c11 */ /* 0x000fca00080f0eff */
[----:B------:R-:W2:Y:S01]  /*13750*/  LDG.E.U8 R44, desc[UR6][R44.64] ;  /* 0x000000062c2c7981 */ /* 0x000ea2000c1e1100 */
[----:B------:R-:W-:Y:S01]  /*13760*/  BSSY.RECONVERGENT B3, `(.L_x_632) ;  /* 0x0000028000037945 */ /* 0x000fe20003800200 */
[----:B--2---:R-:W-:-:S13]  /*13770*/  ISETP.NE.AND P0, PT, R44, RZ, PT ;  /* 0x000000ff2c00720c */ /* 0x004fda0003f05270 */
[----:B------:R-:W-:Y:S05]  /*13780*/  @!P0 BRA `(.L_x_633) ;  /* 0x0000000000948947 */ /* 0x000fea0003800000 */
[----:B01----:R-:W-:Y:S01]  /*13790*/  LOP3.LUT R41, RZ, R29, RZ, 0x33, !PT ;  /* 0x0000001dff297212 */ /* 0x003fe200078e33ff */
        /* <DEDUP_REMOVED lines=13> */
.L_x_635:
[----:B------:R-:W-:Y:S01]  /*13870*/  FMUL.FTZ R41, R0, R43 ;  /* 0x0000002b00297220 */ /* 0x000fe20000410000 */
[----:B------:R-:W-:-:S03]  /*13880*/  FMUL.FTZ R2, R43, 0.5 ;  /* 0x3f0000002b027820 */ /* 0x000fc60000410000 */
[----:B------:R-:W-:-:S04]  /*13890*/  FFMA R0, -R41, R41, R0 ;  /* 0x0000002929007223 */ /* 0x000fc80000000100 */
[----:B------:R-:W-:-:S07]  /*138a0*/  FFMA R41, R0, R2, R41 ;  /* 0x0000000200297223 */ /* 0x000fce0000000029 */
.L_x_636:
[----:B------:R-:W-:Y:S05]  /*138b0*/  BSYNC.RECONVERGENT B0 ;  /* 0x0000000000007941 */ /* 0x000fea0003800200 */
.L_x_634:
        /* <DEDUP_REMOVED lines=12> */
.L_x_638:
[----:B------:R-:W-:Y:S05]  /*13980*/  BSYNC.RECONVERGENT B6 ;  /* 0x0000000000067941 */ /* 0x000fea0003800200 */
.L_x_637:
[----:B------:R-:W2:Y:S02]  /*13990*/  LDG.E R41, desc[UR6][R26.64] ;  /* 0x000000061a297981 */ /* 0x000ea4000c1e1900 */
[----:B--2---:R-:W-:-:S13]  /*139a0*/  FSETP.GEU.AND P0, PT, R0, |R41|, PT ;  /* 0x400000290000720b */ /* 0x004fda0003f0e000 */
[----:B------:R-:W-:Y:S01]  /*139b0*/  @!P0 FMUL R41, R37, R0 ;  /* 0x0000000025298220 */ /* 0x000fe20000400000 */
[----:B------:R-:W-:-:S04]  /*139c0*/  HFMA2 R0, -RZ, RZ, 0, 5.9604644775390625e-08 ;  /* 0x00000001ff007431 */ /* 0x000fc800000001ff */
[----:B------:R2:W-:Y:S03]  /*139d0*/  @!P0 STG.E desc[UR6][R26.64], R41 ;  /* 0x000000291a008986 */ /* 0x0005e6000c101906 */
.L_x_633:
[----:B------:R-:W-:Y:S05]  /*139e0*/  BSYNC.RECONVERGENT B3 ;  /* 0x0000000000037941 */ /* 0x000fea0003800200 */
.L_x_632:
        /* <DEDUP_REMOVED lines=10> */
[----:B012---:R-:W-:-:S04]  /*13a90*/  IABS R41, R0 ;  /* 0x0000000000297213 */ /* 0x007fc80000000000 */
        /* <DEDUP_REMOVED lines=10> */
.L_x_642:
[----:B------:R-:W-:Y:S01]  /*13b40*/  FMUL.FTZ R41, R0, R43 ;  /* 0x0000002b00297220 */ /* 0x000fe20000410000 */
[----:B------:R-:W-:-:S03]  /*13b50*/  FMUL.FTZ R2, R43, 0.5 ;  /* 0x3f0000002b027820 */ /* 0x000fc60000410000 */
[----:B------:R-:W-:-:S04]  /*13b60*/  FFMA R0, -R41, R41, R0 ;  /* 0x0000002929007223 */ /* 0x000fc80000000100 */
[----:B------:R-:W-:-:S07]  /*13b70*/  FFMA R41, R0, R2, R41 ;  /* 0x0000000200297223 */ /* 0x000fce0000000029 */
.L_x_643:
[----:B------:R-:W-:Y:S05]  /*13b80*/  BSYNC.RECONVERGENT B0 ;  /* 0x0000000000007941 */ /* 0x000fea0003800200 */
.L_x_641:
        /* <DEDUP_REMOVED lines=12> */
.L_x_645:
[----:B------:R-:W-:Y:S05]  /*13c50*/  BSYNC.RECONVERGENT B6 ;  /* 0x0000000000067941 */ /* 0x000fea0003800200 */
.L_x_644:
[----:B------:R-:W2:Y:S02]  /*13c60*/  LDG.E R41, desc[UR6][R26.64] ;  /* 0x000000061a297981 */ /* 0x000ea4000c1e1900 */
[----:B--2---:R-:W-:-:S13]  /*13c70*/  FSETP.GEU.AND P0, PT, R0, |R41|, PT ;  /* 0x400000290000720b */ /* 0x004fda0003f0e000 */
[----:B------:R-:W-:Y:S01]  /*13c80*/  @!P0 FMUL R41, R37, R0 ;  /* 0x0000000025298220 */ /* 0x000fe20000400000 */
[----:B------:R-:W-:-:S04]  /*13c90*/  IMAD.MOV.U32 R0, RZ, RZ, 0x1 ;  /* 0x00000001ff007424 */ /* 0x000fc800078e00ff */
[----:B------:R3:W-:Y:S03]  /*13ca0*/  @!P0 STG.E desc[UR6][R26.64], R41 ;  /* 0x000000291a008986 */ /* 0x0007e6000c101906 */
.L_x_640:
[----:B------:R-:W-:Y:S05]  /*13cb0*/  BSYNC.RECONVERGENT B3 ;  /* 0x0000000000037941 */ /* 0x000fea0003800200 */
.L_x_639:
        /* <DEDUP_REMOVED lines=21> */
.L_x_649:
[----:B------:R-:W-:Y:S01]  /*13e10*/  FMUL.FTZ R41, R0, R43 ;  /* 0x0000002b00297220 */ /* 0x000fe20000410000 */
[----:B------:R-:W-:-:S03]  /*13e20*/  FMUL.FTZ R2, R43, 0.5 ;  /* 0x3f0000002b027820 */ /* 0x000fc60000410000 */
[----:B------:R-:W-:-:S04]  /*13e30*/  FFMA R0, -R41, R41, R0 ;  /* 0x0000002929007223 */ /* 0x000fc80000000100 */
[----:B------:R-:W-:-:S07]  /*13e40*/  FFMA R41, R0, R2, R41 ;  /* 0x0000000200297223 */ /* 0x000fce0000000029 */
.L_x_650:
[----:B------:R-:W-:Y:S05]  /*13e50*/  BSYNC.RECONVERGENT B0 ;  /* 0x0000000000007941 */ /* 0x000fea0003800200 */
.L_x_648:
        /* <DEDUP_REMOVED lines=12> */
.L_x_652:
[----:B------:R-:W-:Y:S05]  /*13f20*/  BSYNC.RECONVERGENT B6 ;  /* 0x0000000000067941 */ /* 0x000fea0003800200 */
.L_x_651:
[----:B------:R-:W2:Y:S02]  /*13f30*/  LDG.E R41, desc[UR6][R26.64] ;  /* 0x000000061a297981 */ /* 0x000ea4000c1e1900 */
[----:B--2---:R-:W-:-:S13]  /*13f40*/  FSETP.GEU.AND P0, PT, R0, |R41|, PT ;  /* 0x400000290000720b */ /* 0x004fda0003f0e000 */
[----:B------:R-:W-:Y:S01]  /*13f50*/  @!P0 FMUL R41, R37, R0 ;  /* 0x0000000025298220 */ /* 0x000fe20000400000 */
[----:B------:R-:W-:-:S04]  /*13f60*/  HFMA2 R0, -RZ, RZ, 0, 5.9604644775390625e-08 ;  /* 0x00000001ff007431 */ /* 0x000fc800000001ff */
[----:B------:R4:W-:Y:S03]  /*13f70*/  @!P0 STG.E desc[UR6][R26.64], R41 ;  /* 0x000000291a008986 */ /* 0x0009e6000c101906 */
.L_x_647:
[----:B------:R-:W-:Y:S05]  /*13f80*/  BSYNC.RECONVERGENT B3 ;  /* 0x0000000000037941 */ /* 0x000fea0003800200 */
.L_x_646:
[----:B------:R-:W-:-:S05]  /*13f90*/  VIADD R29, R29, 0x4 ;  /* 0x000000041d1d7836 */ /* 0x000fca0000000000 */
[----:B------:R-:W-:-:S13]  /*13fa0*/  ISETP.GE.AND P0, PT, R29, R6, PT ;  /* 0x000000061d00720c */ /* 0x000fda0003f06270 */
[----:B------:R-:W-:Y:S05]  /*13fb0*/  @!P0 BRA `(.L_x_653) ;  /* 0xfffffff4001c8947 */ /* 0x000fea000383ffff */
.L_x_603:
[----:B------:R-:W-:Y:S05]  /*13fc0*/  BSYNC.RECONVERGENT B4 ;  /* 0x0000000000047941 */ /* 0x000fea0003800200 */
.L_x_602:
[----:B------:R-:W-:-:S04]  /*13fd0*/  IADD3 R14, PT, PT, R14, 0x1, RZ ;  /* 0x000000010e0e7810 */ /* 0x000fc80007ffe0ff */
[----:B------:R-:W-:-:S13]  /*13fe0*/  ISETP.GE.AND P0, PT, R14, R21, PT ;  /* 0x000000150e00720c */ /* 0x000fda0003f06270 */
[----:B------:R-:W-:Y:S05]  /*13ff0*/  @!P0 BRA `(.L_x_654) ;  /* 0xffffffe800bc8947 */ /* 0x000fea000383ffff */
[----:B------:R-:W-:Y:S05]  /*14000*/  BSYNC.RECONVERGENT B5 ;  /* 0x0000000000057941 */ /* 0x000fea0003800200 */
.L_x_601:
[----:B------:R-:W-:-:S13]  /*14010*/  ISETP.GE.AND P0, PT, R30, R21, PT ;  /* 0x000000151e00720c */ /* 0x000fda0003f06270 */
[----:B------:R-:W-:Y:S05]  /*14020*/  @P0 BRA `(.L_x_600) ;  /* 0x00000014007c0947 */ /* 0x000fea0003800000 */
[-C--:B------:R-:W-:Y:S01]  /*14030*/  VIMNMX R2, PT, PT, R42, R35.reuse, PT ;  /* 0x000000232a027248 */ /* 0x080fe20003fe0100 */
[C---:B------:R-:W-:Y:S01]  /*14040*/  VIADD R17, R32.reuse, 0x1 ;  /* 0x0000000120117836 */ /* 0x040fe20000000000 */
[----:B------:R-:W-:Y:S01]  /*14050*/  IADD3 R13, PT, PT, R32, 0x2, RZ ;  /* 0x00000002200d7810 */ /* 0x000fe20007ffe0ff */
[----:B------:R-:W-:Y:S01]  /*14060*/  IMAD.IADD R12, R24, 0x1, -R25 ;  /* 0x00000001180c7824 */ /* 0x000fe200078e0a19 */
[C---:B------:R-:W-:Y:S01]  /*14070*/  VIMNMX R5, PT, PT, R38.reuse, R35, PT ;  /* 0x0000002326057248 */ /* 0x040fe20003fe0100 */
[----:B------:R-:W-:Y:S01]  /*14080*/  IMAD.IADD R9, R25, 0x1, -R24 ;  /* 0x0000000119097824 */ /* 0x000fe200078e0a18 */
[----:B------:R-:W-:Y:S01]  /*14090*/  IABS R6, R2 ;  /* 0x0000000200067213 */ /* 0x000fe20000000000 */
[C---:B------:R-:W-:Y:S01]  /*140a0*/  IMAD.IADD R2, R38.reuse, 0x1, -R17 ;  /* 0x0000000126027824 */ /* 0x040fe200078e0a11 */
[----:B------:R-:W-:Y:S02]  /*140b0*/  IADD3 R4, PT, PT, R38, -R13, RZ ;  /* 0x8000000d26047210 */ /* 0x000fe40007ffe0ff */
[----:B------:R-:W-:-:S02]  /*140c0*/  IABS R5, R5 ;  /* 0x0000000500057213 */ /* 0x000fc40000000000 */
        /* <DEDUP_REMOVED lines=12> */
[----:B------:R-:W-:Y:S01]  /*14190*/  IADD3 R10, PT, PT, R32, 0x3, RZ ;  /* 0x00000003200a7810 */ /* 0x000fe20007ffe0ff */
[----:B------:R-:W-:Y:S01]  /*141a0*/  FMUL R15, R15, R15 ;  /* 0x0000000f0f0f7220 */ /* 0x000fe20000400000 */
[----:B------:R-:W-:Y:S01]  /*141b0*/  MOV R23, R30 ;  /* 0x0000001e00177202 */ /* 0x000fe20000000f00 */
[----:B------:R-:W-:Y:S01]  /*141c0*/  FMUL R11, R11, R11 ;  /* 0x0000000b0b0b7220 */ /* 0x000fe20000400000 */
[----:B------:R-:W-:-:S07]  /*141d0*/  LOP3.LUT R12, R12, 0x3, RZ, 0xc0, !PT ;  /* 0x000000030c0c7812 */ /* 0x000fce00078ec0ff */
.L_x_707:
[----:B------:R-:W-:Y:S01]  /*141e0*/  ISETP.GE.AND P0, PT, R32, R33, PT ;  /* 0x000000212000720c */ /* 0x000fe20003f06270 */
[----:B------:R-:W-:-:S12]  /*141f0*/  BSSY.RECONVERGENT B4, `(.L_x_655) ;  /* 0x000013f000047945 */ /* 0x000fd80003800200 */
[----:B0-----:R-:W-:Y:S05]  /*14200*/  @P0 BRA `(.L_x_656) ;  /* 0x0000001000f40947 */ /* 0x001fea0003800000 */
        /* <DEDUP_REMOVED lines=10> */
[----:B------:R-:W5:Y:S01]  /*142b0*/  LDCU.64 UR12, c[0x0][0x388] ;  /* 0x00007100ff0c77ac */ /* 0x000f620008000a00 */
[----:B------:R-:W-:-:S04]  /*142c0*/  IADD3 R2, PT, PT, R32, R7, RZ ;  /* 0x0000000720027210 */ /* 0x000fc80007ffe0ff */
[----:B-----5:R-:W-:-:S04]  /*142d0*/  IADD3 R28, P0, PT, R2, UR12, RZ ;  /* 0x0000000c021c7c10 */ /* 0x020fc8000ff1e0ff */
        /* <DEDUP_REMOVED lines=16> */
.L_x_662:
[----:B-1234-:R-:W-:Y:S01]  /*143e0*/  FMUL.FTZ R41, R0, R19 ;  /* 0x0000001300297220 */ /* 0x01efe20000410000 */
[----:B------:R-:W-:-:S03]  /*143f0*/  FMUL.FTZ R2, R19, 0.5 ;  /* 0x3f00000013027820 */ /* 0x000fc60000410000 */
[----:B------:R-:W-:-:S04]  /*14400*/  FFMA R0, -R41, R41, R0 ;  /* 0x0000002929007223 */ /* 0x000fc80000000100 */
[----:B------:R-:W-:-:S07]  /*14410*/  FFMA R41, R0, R2, R41 ;  /* 0x0000000200297223 */ /* 0x000fce0000000029 */
.L_x_663:
[----:B------:R-:W-:Y:S05]  /*14420*/  BSYNC.RECONVERGENT B0 ;  /* 0x0000000000007941 */ /* 0x000fea0003800200 */
.L_x_661:
        /* <DEDUP_REMOVED lines=12> */
.L_x_665:
[----:B------:R-:W-:Y:S05]  /*144f0*/  BSYNC.RECONVERGENT B6 ;  /* 0x0000000000067941 */ /* 0x000fea0003800200 */
.L_x_664:
[----:B------:R-:W2:Y:S02]  /*14500*/  LDG.E R19, desc[UR6][R26.64] ;  /* 0x000000061a137981 */ /* 0x000ea4000c1e1900 */
[----:B--2---:R-:W-:-:S13]  /*14510*/  FSETP.GEU.AND P0, PT, R0, |R19|, PT ;  /* 0x400000130000720b */ /* 0x004fda0003f0e000 */
[----:B------:R-:W-:Y:S01]  /*14520*/  @!P0 FMUL R19, R37, R0 ;  /* 0x0000000025138220 */ /* 0x000fe20000400000 */
[----:B------:R-:W-:-:S04]  /*14530*/  HFMA2 R0, -RZ, RZ, 0, 5.9604644775390625e-08 ;  /* 0x00000001ff007431 */ /* 0x000fc800000001ff */
[----:B------:R0:W-:Y:S03]  /*14540*/  @!P0 STG.E desc[UR6][R26.64], R19 ;  /* 0x000000131a008986 */ /* 0x0001e6000c101906 */
.L_x_660:
[----:B------:R-:W-:Y:S05]  /*14550*/  BSYNC.RECONVERGENT B5 ;  /* 0x0000000000057941 */ /* 0x000fea0003800200 */
.L_x_659:
[----:B------:R-:W-:Y:S01]  /*14560*/  ISETP.NE.AND P0, PT, R12, 0x1, PT ;  /* 0x000000010c00780c */ /* 0x000fe20003f05270 */
[----:B0-----:R-:W-:-:S12]  /*14570*/  IMAD.MOV.U32 R19, RZ, RZ, R17 ;  /* 0x000000ffff137224 */ /* 0x001fd800078e0011 */
        /* <DEDUP_REMOVED lines=16> */
.L_x_669:
[----:B-1234-:R-:W-:Y:S01]  /*14680*/  FMUL.FTZ R41, R0, R19 ;  /* 0x0000001300297220 */ /* 0x01efe20000410000 */
[----:B------:R-:W-:-:S03]  /*14690*/  FMUL.FTZ R2, R19, 0.5 ;  /* 0x3f00000013027820 */ /* 0x000fc60000410000 */
[----:B------:R-:W-:-:S04]  /*146a0*/  FFMA R0, -R41, R41, R0 ;  /* 0x0000002929007223 */ /* 0x000fc80000000100 */
[----:B------:R-:W-:-:S07]  /*146b0*/  FFMA R41, R0, R2, R41 ;  /* 0x0000000200297223 */ /* 0x000fce0000000029 */
.L_x_670:
[----:B------:R-:W-:Y:S05]  /*146c0*/  BSYNC.RECONVERGENT B0 ;  /* 0x0000000000007941 */ /* 0x000fea0003800200 */
.L_x_668:
        /* <DEDUP_REMOVED lines=12> */
.L_x_672:
[----:B------:R-:W-:Y:S05]  /*14790*/  BSYNC.RECONVERGENT B6 ;  /* 0x0000000000067941 */ /* 0x000fea0003800200 */
.L_x_671:
[----:B------:R-:W2:Y:S02]  /*147a0*/  LDG.E R19, desc[UR6][R26.64] ;  /* 0x000000061a137981 */ /* 0x000ea4000c1e1900 */
[----:B--2---:R-:W-:-:S13]  /*147b0*/  FSETP.GEU.AND P0, PT, R0, |R19|, PT ;  /* 0x400000130000720b */ /* 0x004fda0003f0e000 */
[----:B------:R-:W-:Y:S01]  /*147c0*/  @!P0 FMUL R19, R37, R0 ;  /* 0x0000000025138220 */ /* 0x000fe20000400000 */
[----:B------:R-:W-:-:S04]  /*147d0*/  IMAD.MOV.U32 R0, RZ, RZ, 0x1 ;  /* 0x00000001ff007424 */ /* 0x000fc800078e00ff */
[----:B------:R0:W-:Y:S03]  /*147e0*/  @!P0 STG.E desc[UR6][R26.64], R19 ;  /* 0x000000131a008986 */ /* 0x0001e6000c101906 */
.L_x_667:
[----:B------:R-:W-:Y:S05]  /*147f0*/  BSYNC.RECONVERGENT B5 ;  /* 0x0000000000057941 */ /* 0x000fea0003800200 */
.L_x_666:
[----:B------:R-:W-:Y:S02]  /*14800*/  ISETP.NE.AND P0, PT, R12, 0x2, PT ;  /* 0x000000020c00780c */ /* 0x000fe40003f05270 */
[----:B0-----:R-:W-:-:S11]  /*14810*/  MOV R19, R13 ;  /* 0x0000000d00137202 */ /* 0x001fd60000000f00 */
        /* <DEDUP_REMOVED lines=16> */
.L_x_674:
[----:B-1234-:R-:W-:Y:S01]  /*14920*/  FMUL.FTZ R41, R0, R19 ;  /* 0x0000001300297220 */ /* 0x01efe20000410000 */
[----:B------:R-:W-:-:S03]  /*14930*/  FMUL.FTZ R2, R19, 0.5 ;  /* 0x3f00000013027820 */ /* 0x000fc60000410000 */
[----:B------:R-:W-:-:S04]  /*14940*/  FFMA R0, -R41, R41, R0 ;  /* 0x0000002929007223 */ /* 0x000fc80000000100 */
[----:B------:R-:W-:-:S07]  /*14950*/  FFMA R41, R0, R2, R41 ;  /* 0x0000000200297223 */ /* 0x000fce0000000029 */
.L_x_675:
[----:B------:R-:W-:Y:S05]  /*14960*/  BSYNC.RECONVERGENT B0 ;  /* 0x0000000000007941 */ /* 0x000fea0003800200 */
.L_x_673:
        /* <DEDUP_REMOVED lines=12> */
.L_x_677:
[----:B------:R-:W-:Y:S05]  /*14a30*/  BSYNC.RECONVERGENT B5 ;  /* 0x0000000000057941 */ /* 0x000fea0003800200 */
.L_x_676:
[----:B------:R-:W2:Y:S02]  /*14a40*/  LDG.E R19, desc[UR6][R26.64] ;  /* 0x000000061a137981 */ /* 0x000ea4000c1e1900 */
[----:B--2---:R-:W-:Y:S01]  /*14a50*/  FSETP.GEU.AND P0, PT, R0, |R19|, PT ;  /* 0x400000130000720b */ /* 0x004fe20003f0e000 */
[----:B------:R-:W-:-:S12]  /*14a60*/  IMAD.MOV.U32 R19, RZ, RZ, R10 ;  /* 0x000000ffff137224 */ /* 0x000fd800078e000a */
[----:B------:R-:W-:Y:S01]  /*14a70*/  @!P0 FMUL R29, R37, R0 ;  /* 0x00000000251d8220 */ /* 0x000fe20000400000 */
[----:B------:R-:W-:Y:S02]  /*14a80*/  HFMA2 R0, -RZ, RZ, 0, 5.9604644775390625e-08 ;  /* 0x00000001ff007431 */ /* 0x000fe400000001ff */
[----:B------:R-:W-:Y:S02]  /*14a90*/  @!P0 IMAD.MOV.U32 R19, RZ, RZ, R10 ;  /* 0x000000ffff138224 */ /* 0x000fe400078e000a */
[----:B------:R0:W-:Y:S05]  /*14aa0*/  @!P0 STG.E desc[UR6][R26.64], R29 ;  /* 0x0000001d1a008986 */ /* 0x0001ea000c101906 */
.L_x_658:
[----:B------:R-:W-:Y:S05]  /*14ab0*/  BSYNC.RECONVERGENT B3 ;  /* 0x0000000000037941 */ /* 0x000fea0003800200 */
.L_x_657:
[----:B------:R-:W-:-:S13]  /*14ac0*/  ISETP.GT.U32.AND P0, PT, R9, -0x4, PT ;  /* 0xfffffffc0900780c */ /* 0x000fda0003f04070 */
[----:B------:R-:W-:Y:S05]  /*14ad0*/  @P0 BRA `(.L_x_656) ;  /* 0x0000000800c00947 */ /* 0x000fea0003800000 */
.L_x_706:
[----:B------:R-:W5:Y:S01]  /*14ae0*/  LDCU.64 UR12, c[0x0][0x388] ;  /* 0x00007100ff0c77ac */ /* 0x000f620008000a00 */
[----:B------:R-:W-:-:S04]  /*14af0*/  IADD3 R2, PT, PT, R7, R19, RZ ;  /* 0x0000001307027210 */ /* 0x000fc80007ffe0ff */
[----:B-----5:R-:W-:-:S04]  /*14b00*/  IADD3 R28, P0, PT, R2, UR12, RZ ;  /* 0x0000000c021c7c10 */ /* 0x020fc8000ff1e0ff */
[----:B0-----:R-:W-:-:S05]  /*14b10*/  LEA.HI.X.SX32 R29, R2, UR13, 0x1, P0 ;  /* 0x0000000d021d7c11 */ /* 0x001fca00080f0eff */
[----:B------:R-:W5:Y:S01]  /*14b20*/  LDG.E.U8 R2, desc[UR6][R28.64] ;  /* 0x000000061c027981 */ /* 0x000f62000c1e1100 */
[----:B------:R-:W-:Y:S01]  /*14b30*/  BSSY.RECONVERGENT B3, `(.L_x_678) ;  /* 0x0000028000037945 */ /* 0x000fe20003800200 */
[----:B-----5:R-:W-:-:S13]  /*14b40*/  ISETP.NE.AND P0, PT, R2, RZ, PT ;  /* 0x000000ff0200720c */ /* 0x020fda0003f05270 */
[----:B------:R-:W-:Y:S05]  /*14b50*/  @!P0 BRA `(.L_x_679) ;  /* 0x0000000000948947 */ /* 0x000fea0003800000 */
[----:B------:R-:W-:Y:S01]  /*14b60*/  IMAD.IADD R0, R38, 0x1, -R19 ;  /* 0x0000000126007824 */ /* 0x000fe200078e0a13 */
[----:B------:R-:W-:Y:S04]  /*14b70*/  BSSY.RECONVERGENT B0, `(.L_x_680) ;  /* 0x0000011000007945 */ /* 0x000fe80003800200 */
[----:B-1234-:R-:W-:-:S04]  /*14b80*/  IABS R41, R0 ;  /* 0x0000000000297213 */ /* 0x01efc80000000000 */
[----:B------:R-:W-:-:S05]  /*14b90*/  I2FP.F32.S32 R41, R41 ;  /* 0x0000002900297245 */ /* 0x000fca0000201400 */
[----:B------:R-:W-:-:S04]  /*14ba0*/  FFMA R41, R41, R41, R8 ;  /* 0x0000002929297223 */ /* 0x000fc80000000008 */
[----:B------:R-:W-:-:S04]  /*14bb0*/  FADD R0, R6, R41 ;  /* 0x0000002906007221 */ /* 0x000fc80000000000 */
        /* <DEDUP_REMOVED lines=8> */
.L_x_681:
[----:B------:R-:W-:Y:S01]  /*14c40*/  FMUL.FTZ R41, R0, R43 ;  /* 0x0000002b00297220 */ /* 0x000fe20000410000 */
[----:B------:R-:W-:-:S03]  /*14c50*/  FMUL.FTZ R2, R43, 0.5 ;  /* 0x3f0000002b027820 */ /* 0x000fc60000410000 */
[----:B------:R-:W-:-:S04]  /*14c60*/  FFMA R0, -R41, R41, R0 ;  /* 0x0000002929007223 */ /* 0x000fc80000000100 */
[----:B------:R-:W-:-:S07]  /*14c70*/  FFMA R41, R0, R2, R41 ;  /* 0x0000000200297223 */ /* 0x000fce0000000029 */
.L_x_682:
[----:B------:R-:W-:Y:S05]  /*14c80*/  BSYNC.RECONVERGENT B0 ;  /* 0x0000000000007941 */ /* 0x000fea0003800200 */
.L_x_680:
        /* <DEDUP_REMOVED lines=12> */
.L_x_684:
[----:B------:R-:W-:Y:S05]  /*14d50*/  BSYNC.RECONVERGENT B5 ;  /* 0x0000000000057941 */ /* 0x000fea0003800200 */
.L_x_683:
[----:B------:R-:W2:Y:S02]  /*14d60*/  LDG.E R41, desc[UR6][R26.64] ;  /* 0x000000061a297981 */ /* 0x000ea4000c1e1900 */
[----:B--2---:R-:W-:-:S13]  /*14d70*/  FSETP.GEU.AND P0, PT, R0, |R41|, PT ;  /* 0x400000290000720b */ /* 0x004fda0003f0e000 */
[----:B------:R-:W-:Y:S01]  /*14d80*/  @!P0 FMUL R41, R37, R0 ;  /* 0x0000000025298220 */ /* 0x000fe20000400000 */
[----:B------:R-:W-:-:S04]  /*14d90*/  IMAD.MOV.U32 R0, RZ, RZ, 0x1 ;  /* 0x00000001ff007424 */ /* 0x000fc800078e00ff */
[----:B------:R0:W-:Y:S03]  /*14da0*/  @!P0 STG.E desc[UR6][R26.64], R41 ;  /* 0x000000291a008986 */ /* 0x0001e6000c101906 */
.L_x_679:
[----:B------:R-:W-:Y:S05]  /*14db0*/  BSYNC.RECONVERGENT B3 ;  /* 0x0000000000037941 */ /* 0x000fea0003800200 */
.L_x_678:
[----:B------:R-:W5:Y:S01]  /*14dc0*/  LDG.E.U8 R2, desc[UR6][R28.64+0x1] ;  /* 0x000001061c027981 */ /* 0x000f62000c1e1100 */
[----:B------:R-:W-:Y:S01]  /*14dd0*/  BSSY.RECONVERGENT B3, `(.L_x_685) ;  /* 0x0000029000037945 */ /* 0x000fe20003800200 */
[----:B-----5:R-:W-:-:S13]  /*14de0*/  ISETP.NE.AND P0, PT, R2, RZ, PT ;  /* 0x000000ff0200720c */ /* 0x020fda0003f05270 */
[----:B------:R-:W-:Y:S05]  /*14df0*/  @!P0 BRA `(.L_x_686) ;  /* 0x0000000000988947 */ /* 0x000fea0003800000 */
[----:B01234-:R-:W-:Y:S01]  /*14e00*/  LOP3.LUT R41, RZ, R19, RZ, 0x33, !PT ;  /* 0x00000013ff297212 */ /* 0x01ffe200078e33ff */
[----:B------:R-:W-:Y:S03]  /*14e10*/  BSSY.RECONVERGENT B0, `(.L_x_687) ;  /* 0x0000012000007945 */ /* 0x000fe60003800200 */
[----:B------:R-:W-:-:S04]  /*14e20*/  IADD3 R41, PT, PT, R38, R41, RZ ;  /* 0x0000002926297210 */ /* 0x000fc80007ffe0ff */
[----:B------:R-:W-:-:S04]  /*14e30*/  IABS R41, R41 ;  /* 0x0000002900297213 */ /* 0x000fc80000000000 */
[----:B------:R-:W-:-:S05]  /*14e40*/  I2FP.F32.S32 R41, R41 ;  /* 0x0000002900297245 */ /* 0x000fca0000201400 */
[----:B------:R-:W-:-:S04]  /*14e50*/  FFMA R41, R41, R41, R8 ;  /* 0x0000002929297223 */ /* 0x000fc80000000008 */
[----:B------:R-:W-:-:S04]  /*14e60*/  FADD R0, R6, R41 ;  /* 0x0000002906007221 */ /* 0x000fc80000000000 */
        /* <DEDUP_REMOVED lines=8> */
.L_x_688:
[----:B------:R-:W-:Y:S01]  /*14ef0*/  FMUL.FTZ R41, R0, R43 ;  /* 0x0000002b00297220 */ /* 0x000fe20000410000 */
[----:B------:R-:W-:-:S03]  /*14f00*/  FMUL.FTZ R2, R43, 0.5 ;  /* 0x3f0000002b027820 */ /* 0x000fc60000410000 */
[----:B------:R-:W-:-:S04]  /*14f10*/  FFMA R0, -R41, R41, R0 ;  /* 0x0000002929007223 */ /* 0x000fc80000000100 */
[----:B------:R-:W-:-:S07]  /*14f20*/  FFMA R41, R0, R2, R41 ;  /* 0x0000000200297223 */ /* 0x000fce0000000029 */
.L_x_689:
[----:B------:R-:W-:Y:S05]  /*14f30*/  BSYNC.RECONVERGENT B0 ;  /* 0x0000000000007941 */ /* 0x000fea0003800200 */
.L_x_687:
        /* <DEDUP_REMOVED lines=12> */
.L_x_691:
[----:B------:R-:W-:Y:S05]  /*15000*/  BSYNC.RECONVERGENT B5 ;  /* 0x0000000000057941 */ /* 0x000fea0003800200 */
.L_x_690:
[----:B------:R-:W2:Y:S02]  /*15010*/  LDG.E R41, desc[UR6][R26.64] ;  /* 0x000000061a297981 */ /* 0x000ea4000c1e1900 */
[----:B--2---:R-:W-:-:S13]  /*15020*/  FSETP.GEU.AND P0, PT, R0, |R41|, PT ;  /* 0x400000290000720b */ /* 0x004fda0003f0e000 */
[----:B------:R-:W-:Y:S01]  /*15030*/  @!P0 FMUL R41, R37, R0 ;  /* 0x0000000025298220 */ /* 0x000fe20000400000 */
[----:B------:R-:W-:-:S04]  /*15040*/  HFMA2 R0, -RZ, RZ, 0, 5.9604644775390625e-08 ;  /* 0x00000001ff007431 */ /* 0x000fc800000001ff */
[----:B------:R0:W-:Y:S03]  /*15050*/  @!P0 STG.E desc[UR6][R26.64], R41 ;  /* 0x000000291a008986 */ /* 0x0001e6000c101906 */
.L_x_686:
[----:B------:R-:W-:Y:S05]  /*15060*/  BSYNC.RECONVERGENT B3 ;  /* 0x0000000000037941 */ /* 0x000fea0003800200 */
.L_x_685:
[----:B------:R-:W5:Y:S01]  /*15070*/  LDG.E.U8 R2, desc[UR6][R28.64+0x2] ;  /* 0x000002061c027981 */ /* 0x000f62000c1e1100 */
[----:B------:R-:W-:Y:S01]  /*15080*/  BSSY.RECONVERGENT B3, `(.L_x_692) ;  /* 0x0000028000037945 */ /* 0x000fe20003800200 */
[----:B-----5:R-:W-:-:S13]  /*15090*/  ISETP.NE.AND P0, PT, R2, RZ, PT ;  /* 0x000000ff0200720c */ /* 0x020fda0003f05270 */
[----:B------:R-:W-:Y:S05]  /*150a0*/  @!P0 BRA `(.L_x_693) ;  /* 0x0000000000948947 */ /* 0x000fea0003800000 */
[----:B------:R-:W-:Y:S01]  /*150b0*/  IADD3 R0, PT, PT, R38, -0x2, -R19 ;  /* 0xfffffffe26007810 */ /* 0x000fe20007ffe813 */
[----:B------:R-:W-:Y:S03]  /*150c0*/  BSSY.RECONVERGENT B0, `(.L_x_694) ;  /* 0x0000011000007945 */ /* 0x000fe60003800200 */
[----:B01234-:R-:W-:-:S04]  /*150d0*/  IABS R41, R0 ;  /* 0x0000000000297213 */ /* 0x01ffc80000000000 */
        /* <DEDUP_REMOVED lines=11> */
.L_x_695:
[----:B------:R-:W-:Y:S01]  /*15190*/  FMUL.FTZ R41, R0, R43 ;  /* 0x0000002b00297220 */ /* 0x000fe20000410000 */
[----:B------:R-:W-:-:S03]  /*151a0*/  FMUL.FTZ R2, R43, 0.5 ;  /* 0x3f0000002b027820 */ /* 0x000fc60000410000 */
[----:B------:R-:W-:-:S04]  /*151b0*/  FFMA R0, -R41, R41, R0 ;  /* 0x0000002929007223 */ /* 0x000fc80000000100 */
[----:B------:R-:W-:-:S07]  /*151c0*/  FFMA R41, R0, R2, R41 ;  /* 0x0000000200297223 */ /* 0x000fce0000000029 */
.L_x_696:
[----:B------:R-:W-:Y:S05]  /*151d0*/  BSYNC.RECONVERGENT B0 ;  /* 0x0000000000007941 */ /* 0x000fea0003800200 */
.L_x_694:
        /* <DEDUP_REMOVED lines=12> */
.L_x_698:
[----:B------:R-:W-:Y:S05]  /*152a0*/  BSYNC.RECONVERGENT B5 ;  /* 0x0000000000057941 */ /* 0x000fea0003800200 */
.L_x_697:
[----:B------:R-:W2:Y:S02]  /*152b0*/  LDG.E R41, desc[UR6][R26.64] ;  /* 0x000000061a297981 */ /* 0x000ea4000c1e1900 */
[----:B--2---:R-:W-:-:S13]  /*152c0*/  FSETP.GEU.AND P0, PT, R0, |R41|, PT ;  /* 0x400000290000720b */ /* 0x004fda0003f0e000 */
[----:B------:R-:W-:Y:S01]  /*152d0*/  @!P0 FMUL R41, R37, R0 ;  /* 0x0000000025298220 */ /* 0x000fe20000400000 */
[----:B------:R-:W-:-:S04]  /*152e0*/  HFMA2 R0, -RZ, RZ, 0, 5.9604644775390625e-08 ;  /* 0x00000001ff007431 */ /* 0x000fc800000001ff */
[----:B------:R0:W-:Y:S03]  /*152f0*/  @!P0 STG.E desc[UR6][R26.64], R41 ;  /* 0x000000291a008986 */ /* 0x0001e6000c101906 */
.L_x_693:
[----:B------:R-:W-:Y:S05]  /*15300*/  BSYNC.RECONVERGENT B3 ;  /* 0x0000000000037941 */ /* 0x000fea0003800200 */
.L_x_692:
        /* <DEDUP_REMOVED lines=18> */
.L_x_702:
[----:B-1234-:R-:W-:Y:S01]  /*15430*/  FMUL.FTZ R41, R0, R29 ;  /* 0x0000001d00297220 */ /* 0x01efe20000410000 */
[----:B------:R-:W-:-:S03]  /*15440*/  FMUL.FTZ R2, R29, 0.5 ;  /* 0x3f0000001d027820 */ /* 0x000fc60000410000 */
[----:B------:R-:W-:-:S04]  /*15450*/  FFMA R0, -R41, R41, R0 ;  /* 0x0000002929007223 */ /* 0x000fc80000000100 */
[----:B------:R-:W-:-:S07]  /*15460*/  FFMA R41, R0, R2, R41 ;  /* 0x0000000200297223 */ /* 0x000fce0000000029 */
.L_x_703:
[----:B------:R-:W-:Y:S05]  /*15470*/  BSYNC.RECONVERGENT B0 ;  /* 0x0000000000007941 */ /* 0x000fea0003800200 */
.L_x_701:
        /* <DEDUP_REMOVED lines=12> */
.L_x_705:
[----:B------:R-:W-:Y:S05]  /*15540*/  BSYNC.RECONVERGENT B5 ;  /* 0x0000000000057941 */ /* 0x000fea0003800200 */
.L_x_704:
[----:B------:R-:W2:Y:S02]  /*15550*/  LDG.E R29, desc[UR6][R26.64] ;  /* 0x000000061a1d7981 */ /* 0x000ea4000c1e1900 */
[----:B--2---:R-:W-:-:S13]  /*15560*/  FSETP.GEU.AND P0, PT, R0, |R29|, PT ;  /* 0x4000001d0000720b */ /* 0x004fda0003f0e000 */
[----:B------:R-:W-:Y:S01]  /*15570*/  @!P0 FMUL R29, R37, R0 ;  /* 0x00000000251d8220 */ /* 0x000fe20000400000 */
[----:B------:R-:W-:-:S04]  /*15580*/  HFMA2 R0, -RZ, RZ, 0, 5.9604644775390625e-08 ;  /* 0x00000001ff007431 */ /* 0x000fc800000001ff */
[----:B------:R0:W-:Y:S03]  /*15590*/  @!P0 STG.E desc[UR6][R26.64], R29 ;  /* 0x0000001d1a008986 */ /* 0x0001e6000c101906 */
.L_x_700:
[----:B------:R-:W-:Y:S05]  /*155a0*/  BSYNC.RECONVERGENT B3 ;  /* 0x0000000000037941 */ /* 0x000fea0003800200 */
.L_x_699:
[----:B------:R-:W-:-:S05]  /*155b0*/  VIADD R19, R19, 0x4 ;  /* 0x0000000413137836 */ /* 0x000fca0000000000 */
[----:B------:R-:W-:-:S13]  /*155c0*/  ISETP.GE.AND P0, PT, R19, R33, PT ;  /* 0x000000211300720c */ /* 0x000fda0003f06270 */
[----:B------:R-:W-:Y:S05]  /*155d0*/  @!P0 BRA `(.L_x_706) ;  /* 0xfffffff400408947 */ /* 0x000fea000383ffff */
.L_x_656:
[----:B------:R-:W-:Y:S05]  /*155e0*/  BSYNC.RECONVERGENT B4 ;  /* 0x0000000000047941 */ /* 0x000fea0003800200 */
.L_x_655:
[----:B------:R-:W-:-:S04]  /*155f0*/  IADD3 R23, PT, PT, R23, 0x1, RZ ;  /* 0x0000000117177810 */ /* 0x000fc80007ffe0ff */
[----:B------:R-:W-:-:S13]  /*15600*/  ISETP.GE.AND P0, PT, R23, R21, PT ;  /* 0x000000151700720c */ /* 0x000fda0003f06270 */
[----:B------:R-:W-:Y:S05]  /*15610*/  @!P0 BRA `(.L_x_707) ;  /* 0xffffffe800f08947 */ /* 0x000fea000383ffff */
.L_x_600:
[----:B------:R-:W-:Y:S05]  /*15620*/  BSYNC.RECONVERGENT B2 ;  /* 0x0000000000027941 */ /* 0x000fea0003800200 */
.L_x_599:
[----:B------:R-:W-:Y:S01]  /*15630*/  ISETP.GE.AND P0, PT, R30, R21, PT ;  /* 0x000000151e00720c */ /* 0x000fe20003f06270 */
[----:B------:R-:W-:-:S12]  /*15640*/  BSSY.RECONVERGENT B4, `(.L_x_708) ;  /* 0x0000161000047945 */ /* 0x000fd80003800200 */
[----:B------:R-:W-:Y:S05]  /*15650*/  @P0 BRA `(.L_x_709) ;  /* 0x00000014007c0947 */ /* 0x000fea0003800000 */
[----:B------:R-:W-:Y:S01]  /*15660*/  IMAD.IADD R15, R36, 0x1, R34 ;  /* 0x00000001240f7824 */ /* 0x000fe200078e0222 */
[----:B------:R-:W-:Y:S01]  /*15670*/  VIMNMX R10, PT, PT, R38, R35, PT ;  /* 0x00000023260a7248 */ /* 0x000fe20003fe0100 */
[C---:B------:R-:W-:Y:S01]  /*15680*/  VIADD R7, R32.reuse, 0x2 ;  /* 0x0000000220077836 */ /* 0x040fe20000000000 */
[----:B0-2---:R-:W-:Y:S01]  /*15690*/  IADD3 R9, PT, PT, R32, 0x1, RZ ;  /* 0x0000000120097810 */ /* 0x005fe20007ffe0ff */
[----:B------:R-:W-:Y:S01]  /*156a0*/  IMAD.IADD R8, R24, 0x1, -R25 ;  /* 0x0000000118087824 */ /* 0x000fe200078e0a19 */
[----:B------:R-:W-:Y:S02]  /*156b0*/  VIMNMX R15, PT, PT, R15, UR9, PT ;  /* 0x000000090f0f7c48 */ /* 0x000fe4000bfe0100 */
[C---:B------:R-:W-:Y:S01]  /*156c0*/  IADD3 R6, PT, PT, R38.reuse, -R7, RZ ;  /* 0x8000000726067210 */ /* 0x040fe20007ffe0ff */
[----:B------:R-:W-:Y:S01]  /*156d0*/  IMAD.IADD R4, R38, 0x1, -R9 ;  /* 0x0000000126047824 */ /* 0x000fe200078e0a09 */
[----:B------:R-:W-:Y:S01]  /*156e0*/  IABS R10, R10 ;  /* 0x0000000a000a7213 */ /* 0x000fe20000000000 */
[----:B------:R-:W-:Y:S01]  /*156f0*/  IMAD.IADD R2, R42, 0x1, -R15 ;  /* 0x000000012a027824 */ /* 0x000fe200078e0a0f */
[----:B------:R-:W-:Y:S01]  /*15700*/  IABS R6, R6 ;  /* 0x0000000600067213 */ /* 0x000fe20000000000 */
[----:B------:R-:W-:Y:S01]  /*15710*/  IMAD R15, R15, UR8, RZ ;  /* 0x000000080f0f7c24 */ /* 0x000fe2000f8e02ff */
[----:B------:R-:W-:-:S02]  /*15720*/  IABS R12, R4 ;  /* 0x00000004000c7213 */ /* 0x000fc40000000000 */
[----:B------:R-:W-:Y:S02]  /*15730*/  IABS R14, R2 ;  /* 0x00000002000e7213 */ /* 0x000fe40000000000 */
[----:B------:R-:W-:Y:S01]  /*15740*/  MOV R2, R10 ;  /* 0x0000000a00027202 */ /* 0x000fe20000000f00 */
[----:B------:R-:W-:Y:S01]  /*15750*/  IMAD.MOV.U32 R10, RZ, RZ, R6 ;  /* 0x000000ffff0a7224 */ /* 0x000fe200078e0006 */
        /* <DEDUP_REMOVED lines=8> */
[----:B------:R-:W-:Y:S01]  /*157e0*/  IADD3 R5, PT, PT, R32, 0x3, RZ ;  /* 0x0000000320057810 */ /* 0x000fe20007ffe0ff */
[----:B------:R-:W-:Y:S01]  /*157f0*/  FMUL R14, R14, R14 ;  /* 0x0000000e0e0e7220 */ /* 0x000fe20000400000 */
[----:B------:R-:W-:-:S07]  /*15800*/  LOP3.LUT R8, R8, 0x3, RZ, 0xc0, !PT ;  /* 0x0000000308087812 */ /* 0x000fce00078ec0ff */
.L_x_762:
[----:B------:R-:W-:Y:S01]  /*15810*/  ISETP.GE.AND P0, PT, R32, R33, PT ;  /* 0x000000212000720c */ /* 0x000fe20003f06270 */
[----:B------:R-:W-:-:S12]  /*15820*/  BSSY.RECONVERGENT B3, `(.L_x_710) ;  /* 0x000013f000037945 */ /* 0x000fd80003800200 */
[----:B0-2---:R-:W-:Y:S05]  /*15830*/  @P0 BRA `(.L_x_711) ;  /* 0x0000001000f40947 */ /* 0x005fea0003800000 */
        /* <DEDUP_REMOVED lines=24> */
[----:B0-2---:R-:W-:Y:S05]  /*159c0*/  @!P0 BRA `(.L_x_717) ;  /* 0x0000000000108947 */ /* 0x005fea0003800000 */
[----:B------:R-:W-:Y:S01]  /*159d0*/  IMAD.MOV.U32 R2, RZ, RZ, R0 ;  /* 0x000000ffff027224 */ /* 0x000fe200078e0000 */
[----:B------:R-:W-:-:S07]  /*159e0*/  MOV R0, 0x15a00 ;  /* 0x00015a0000007802 */ /* 0x000fce0000000f00 */
[----:B-1-34-:R-:W-:Y:S05]  /*159f0*/  CALL.REL.NOINC `($__internal_2_$__cuda_sm20_sqrt_rn_f32_slowpath) ;  /* 0x0000001800c47944 */ /* 0x01afea0003c00000 */
[----:B------:R-:W-:Y:S05]  /*15a00*/  BRA `(.L_x_718) ;  /* 0x0000000000107947 */ /* 0x000fea0003800000 */
.L_x_717:
[----:B-1-34-:R-:W-:Y:S01]  /*15a10*/  FMUL.FTZ R41, R0, R17 ;  /* 0x0000001100297220 */ /* 0x01afe20000410000 */
[----:B------:R-:W-:-:S03]  /*15a20*/  FMUL.FTZ R2, R17, 0.5 ;  /* 0x3f00000011027820 */ /* 0x000fc60000410000 */
[----:B------:R-:W-:-:S04]  /*15a30*/  FFMA R0, -R41, R41, R0 ;  /* 0x0000002929007223 */ /* 0x000fc80000000100 */
[----:B------:R-:W-:-:S07]  /*15a40*/  FFMA R41, R0, R2, R41 ;  /* 0x0000000200297223 */ /* 0x000fce0000000029 */
.L_x_718:
[----:B------:R-:W-:Y:S05]  /*15a50*/  BSYNC.RECONVERGENT B0 ;  /* 0x0000000000007941 */ /* 0x000fea0003800200 */
.L_x_716:
        /* <DEDUP_REMOVED lines=12> */
.L_x_720:
[----:B------:R-:W-:Y:S05]  /*15b20*/  BSYNC.RECONVERGENT B6 ;  /* 0x0000000000067941 */ /* 0x000fea0003800200 */
.L_x_719:
[----:B------:R-:W2:Y:S02]  /*15b30*/  LDG.E R17, desc[UR6][R26.64] ;  /* 0x000000061a117981 */ /* 0x000ea4000c1e1900 */
[----:B--2---:R-:W-:-:S13]  /*15b40*/  FSETP.GEU.AND P0, PT, R0, |R17|, PT ;  /* 0x400000110000720b */ /* 0x004fda0003f0e000 */
[----:B------:R-:W-:Y:S01]  /*15b50*/  @!P0 FMUL R17, R37, R0 ;  /* 0x0000000025118220 */ /* 0x000fe20000400000 */
[----:B------:R-:W-:-:S04]  /*15b60*/  IMAD.MOV.U32 R0, RZ, RZ, 0x1 ;  /* 0x00000001ff007424 */ /* 0x000fc800078e00ff */
[----:B------:R0:W-:Y:S03]  /*15b70*/  @!P0 STG.E desc[UR6][R26.64], R17 ;  /* 0x000000111a008986 */ /* 0x0001e6000c101906 */
.L_x_715:
[----:B------:R-:W-:Y:S05]  /*15b80*/  BSYNC.RECONVERGENT B5 ;  /* 0x0000000000057941 */ /* 0x000fea0003800200 */
.L_x_714:
[----:B------:R-:W-:Y:S02]  /*15b90*/  ISETP.NE.AND P0, PT, R8, 0x1, PT ;  /* 0x000000010800780c */ /* 0x000fe40003f05270 */
[----:B0-----:R-:W-:-:S11]  /*15ba0*/  MOV R17, R9 ;  /* 0x0000000900117202 */ /* 0x001fd60000000f00 */
        /* <DEDUP_REMOVED lines=11> */
[----:B0-2---:R-:W-:Y:S05]  /*15c60*/  @!P0 BRA `(.L_x_724) ;  /* 0x0000000000108947 */ /* 0x005fea0003800000 */
[----:B------:R-:W-:Y:S02]  /*15c70*/  MOV R2, R0 ;  /* 0x0000000000027202 */ /* 0x000fe40000000f00 */
[----:B------:R-:W-:-:S07]  /*15c80*/  MOV R0, 0x15ca0 ;  /* 0x00015ca000007802 */ /* 0x000fce0000000f00 */
[----:B-1-34-:R-:W-:Y:S05]  /*15c90*/  CALL.REL.NOINC `($__internal_2_$__cuda_sm20_sqrt_rn_f32_slowpath) ;  /* 0x00000018001c7944 */ /* 0x01afea0003c00000 */
[----:B------:R-:W-:Y:S05]  /*15ca0*/  BRA `(.L_x_725) ;  /* 0x0000000000107947 */ /* 0x000fea0003800000 */
.L_x_724:
[----:B-1-34-:R-:W-:Y:S01]  /*15cb0*/  FMUL.FTZ R41, R0, R17 ;  /* 0x0000001100297220 */ /* 0x01afe20000410000 */
[----:B------:R-:W-:-:S03]  /*15cc0*/  FMUL.FTZ R2, R17, 0.5 ;  /* 0x3f00000011027820 */ /* 0x000fc60000410000 */
[----:B------:R-:W-:-:S04]  /*15cd0*/  FFMA R0, -R41, R41, R0 ;  /* 0x0000002929007223 */ /* 0x000fc80000000100 */
[----:B------:R-:W-:-:S07]  /*15ce0*/  FFMA R41, R0, R2, R41 ;  /* 0x0000000200297223 */ /* 0x000fce0000000029 */
.L_x_725:
[----:B------:R-:W-:Y:S05]  /*15cf0*/  BSYNC.RECONVERGENT B0 ;  /* 0x0000000000007941 */ /* 0x000fea0003800200 */
.L_x_723:
        /* <DEDUP_REMOVED lines=12> */
.L_x_727:
[----:B------:R-:W-:Y:S05]  /*15dc0*/  BSYNC.RECONVERGENT B6 ;  /* 0x0000000000067941 */ /* 0x000fea0003800200 */
.L_x_726:
[----:B------:R-:W2:Y:S02]  /*15dd0*/  LDG.E R17, desc[UR6][R26.64] ;  /* 0x000000061a117981 */ /* 0x000ea4000c1e1900 */
[----:B--2---:R-:W-:-:S13]  /*15de0*/  FSETP.GEU.AND P0, PT, R0, |R17|, PT ;  /* 0x400000110000720b */ /* 0x004fda0003f0e000 */
[----:B------:R-:W-:Y:S01]  /*15df0*/  @!P0 FMUL R17, R37, R0 ;  /* 0x0000000025118220 */ /* 0x000fe20000400000 */
[----:B------:R-:W-:-:S04]  /*15e00*/  HFMA2 R0, -RZ, RZ, 0, 5.9604644775390625e-08 ;  /* 0x00000001ff007431 */ /* 0x000fc800000001ff */
[----:B------:R0:W-:Y:S03]  /*15e10*/  @!P0 STG.E desc[UR6][R26.64], R17 ;  /* 0x000000111a008986 */ /* 0x0001e6000c101906 */
.L_x_722:
[----:B------:R-:W-:Y:S05]  /*15e20*/  BSYNC.RECONVERGENT B5 ;  /* 0x0000000000057941 */ /* 0x000fea0003800200 */
.L_x_721:
[----:B------:R-:W-:Y:S01]  /*15e30*/  ISETP.NE.AND P0, PT, R8, 0x2, PT ;  /* 0x000000020800780c */ /* 0x000fe20003f05270 */
[----:B0-----:R-:W-:-:S12]  /*15e40*/  IMAD.MOV.U32 R17, RZ, RZ, R7 ;  /* 0x000000ffff117224 */ /* 0x001fd800078e0007 */
        /* <DEDUP_REMOVED lines=16> */
.L_x_729:
[----:B-1-34-:R-:W-:Y:S01]  /*15f50*/  FMUL.FTZ R41, R0, R17 ;  /* 0x0000001100297220 */ /* 0x01afe20000410000 */
[----:B------:R-:W-:-:S03]  /*15f60*/  FMUL.FTZ R2, R17, 0.5 ;  /* 0x3f00000011027820 */ /* 0x000fc60000410000 */
[----:B------:R-:W-:-:S04]  /*15f70*/  FFMA R0, -R41, R41, R0 ;  /* 0x0000002929007223 */ /* 0x000fc80000000100 */
[----:B------:R-:W-:-:S07]  /*15f80*/  FFMA R41, R0, R2, R41 ;  /* 0x0000000200297223 */ /* 0x000fce0000000029 */
.L_x_730:
[----:B------:R-:W-:Y:S05]  /*15f90*/  BSYNC.RECONVERGENT B0 ;  /* 0x0000000000007941 */ /* 0x000fea0003800200 */
.L_x_728:
        /* <DEDUP_REMOVED lines=12> */
.L_x_732:
[----:B------:R-:W-:Y:S05]  /*16060*/  BSYNC.RECONVERGENT B5 ;  /* 0x0000000000057941 */ /* 0x000fea0003800200 */
.L_x_731:
[----:B------:R-:W2:Y:S02]  /*16070*/  LDG.E R17, desc[UR6][R26.64] ;  /* 0x000000061a117981 */ /* 0x000ea4000c1e1900 */
[----:B--2---:R-:W-:Y:S02]  /*16080*/  FSETP.GEU.AND P0, PT, R0, |R17|, PT ;  /* 0x400000110000720b */ /* 0x004fe40003f0e000 */
[----:B------:R-:W-:-:S11]  /*16090*/  MOV R17, R5 ;  /* 0x0000000500117202 */ /* 0x000fd60000000f00 */
[----:B------:R-:W-:Y:S01]  /*160a0*/  @!P0 FMUL R19, R37, R0 ;  /* 0x0000000025138220 */ /* 0x000fe20000400000 */
[----:B------:R-:W-:Y:S01]  /*160b0*/  IMAD.MOV.U32 R0, RZ, RZ, 0x1 ;  /* 0x00000001ff007424 */ /* 0x000fe200078e00ff */
[----:B------:R-:W-:-:S03]  /*160c0*/  @!P0 MOV R17, R5 ;  /* 0x0000000500118202 */ /* 0x000fc60000000f00 */
[----:B------:R0:W-:Y:S04]  /*160d0*/  @!P0 STG.E desc[UR6][R26.64], R19 ;  /* 0x000000131a008986 */ /* 0x0001e8000c101906 */
.L_x_713:
[----:B------:R-:W-:Y:S05]  /*160e0*/  BSYNC.RECONVERGENT B2 ;  /* 0x0000000000027941 */ /* 0x000fea0003800200 */
.L_x_712:
[----:B------:R-:W-:-:S13]  /*160f0*/  ISETP.GT.U32.AND P0, PT, R24, -0x4, PT ;  /* 0xfffffffc1800780c */ /* 0x000fda0003f04070 */
[----:B------:R-:W-:Y:S05]  /*16100*/  @P0 BRA `(.L_x_711) ;  /* 0x0000000800c00947 */ /* 0x000fea0003800000 */
.L_x_761:
[----:B--2---:R-:W2:Y:S01]  /*16110*/  LDCU.64 UR12, c[0x0][0x388] ;  /* 0x00007100ff0c77ac */ /* 0x004ea20008000a00 */
[----:B------:R-:W-:-:S05]  /*16120*/  IMAD.IADD R2, R13, 0x1, R17 ;  /* 0x000000010d027824 */ /* 0x000fca00078e0211 */
[----:B--2---:R-:W-:-:S04]  /*16130*/  IADD3 R18, P0, PT, R2, UR12, RZ ;  /* 0x0000000c02127c10 */ /* 0x004fc8000ff1e0ff */
[----:B0-----:R-:W-:-:S05]  /*16140*/  LEA.HI.X.SX32 R19, R2, UR13, 0x1, P0 ;  /* 0x0000000d02137c11 */ /* 0x001fca00080f0eff */
        /* <DEDUP_REMOVED lines=18> */
.L_x_736:
[----:B-1-34-:R-:W-:Y:S01]  /*16270*/  FMUL.FTZ R41, R0, R23 ;  /* 0x0000001700297220 */ /* 0x01afe20000410000 */
[----:B------:R-:W-:-:S03]  /*16280*/  FMUL.FTZ R2, R23, 0.5 ;  /* 0x3f00000017027820 */ /* 0x000fc60000410000 */
[----:B------:R-:W-:-:S04]  /*16290*/  FFMA R0, -R41, R41, R0 ;  /* 0x0000002929007223 */ /* 0x000fc80000000100 */
[----:B------:R-:W-:-:S07]  /*162a0*/  FFMA R41, R0, R2, R41 ;  /* 0x0000000200297223 */ /* 0x000fce0000000029 */
.L_x_737:
[----:B------:R-:W-:Y:S05]  /*162b0*/  BSYNC.RECONVERGENT B0 ;  /* 0x0000000000007941 */ /* 0x000fea0003800200 */
.L_x_735:
        /* <DEDUP_REMOVED lines=12> */
.L_x_739:
[----:B------:R-:W-:Y:S05]  /*16380*/  BSYNC.RECONVERGENT B5 ;  /* 0x0000000000057941 */ /* 0x000fea0003800200 */
.L_x_738:
[----:B------:R-:W2:Y:S02]  /*16390*/  LDG.E R23, desc[UR6][R26.64] ;  /* 0x000000061a177981 */ /* 0x000ea4000c1e1900 */
[----:B--2---:R-:W-:-:S13]  /*163a0*/  FSETP.GEU.AND P0, PT, R0, |R23|, PT ;  /* 0x400000170000720b */ /* 0x004fda0003f0e000 */
[----:B------:R-:W-:Y:S01]  /*163b0*/  @!P0 FMUL R23, R37, R0 ;  /* 0x0000000025178220 */ /* 0x000fe20000400000 */
[----:B------:R-:W-:-:S04]  /*163c0*/  HFMA2 R0, -RZ, RZ, 0, 5.9604644775390625e-08 ;  /* 0x00000001ff007431 */ /* 0x000fc800000001ff */
[----:B------:R0:W-:Y:S03]  /*163d0*/  @!P0 STG.E desc[UR6][R26.64], R23 ;  /* 0x000000171a008986 */ /* 0x0001e6000c101906 */
.L_x_734:
[----:B------:R-:W-:Y:S05]  /*163e0*/  BSYNC.RECONVERGENT B2 ;  /* 0x0000000000027941 */ /* 0x000fea0003800200 */
.L_x_733:
        /* <DEDUP_REMOVED lines=19> */
.L_x_743:
[----:B-1-34-:R-:W-:Y:S01]  /*16520*/  FMUL.FTZ R41, R0, R23 ;  /* 0x0000001700297220 */ /* 0x01afe20000410000 */
[----:B------:R-:W-:-:S03]  /*16530*/  FMUL.FTZ R2, R23, 0.5 ;  /* 0x3f00000017027820 */ /* 0x000fc60000410000 */
[----:B------:R-:W-:-:S04]  /*16540*/  FFMA R0, -R41, R41, R0 ;  /* 0x0000002929007223 */ /* 0x000fc80000000100 */
[----:B------:R-:W-:-:S07]  /*16550*/  FFMA R41, R0, R2, R41 ;  /* 0x0000000200297223 */ /* 0x000fce0000000029 */
.L_x_744:
[----:B------:R-:W-:Y:S05]  /*16560*/  BSYNC.RECONVERGENT B0 ;  /* 0x0000000000007941 */ /* 0x000fea0003800200 */
.L_x_742:
        /* <DEDUP_REMOVED lines=12> */
.L_x_746:
[----:B------:R-:W-:Y:S05]  /*16630*/  BSYNC.RECONVERGENT B5 ;  /* 0x0000000000057941 */ /* 0x000fea0003800200 */
.L_x_745:
[----:B------:R-:W2:Y:S02]  /*16640*/  LDG.E R23, desc[UR6][R26.64] ;  /* 0x000000061a177981 */ /* 0x000ea4000c1e1900 */
[----:B--2---:R-:W-:-:S13]  /*16650*/  FSETP.GEU.AND P0, PT, R0, |R23|, PT ;  /* 0x400000170000720b */ /* 0x004fda0003f0e000 */
[----:B------:R-:W-:Y:S01]  /*16660*/  @!P0 FMUL R23, R37, R0 ;  /* 0x0000000025178220 */ /* 0x000fe20000400000 */
[----:B------:R-:W-:-:S04]  /*16670*/  IMAD.MOV.U32 R0, RZ, RZ, 0x1 ;  /* 0x00000001ff007424 */ /* 0x000fc800078e00ff */
[----:B------:R2:W-:Y:S03]  /*16680*/  @!P0 STG.E desc[UR6][R26.64], R23 ;  /* 0x000000171a008986 */ /* 0x0005e6000c101906 */
.L_x_741:
[----:B------:R-:W-:Y:S05]  /*16690*/  BSYNC.RECONVERGENT B2 ;  /* 0x0000000000027941 */ /* 0x000fea0003800200 */
.L_x_740:
        /* <DEDUP_REMOVED lines=8> */
[----:B0-2---:R-:W-:-:S04]  /*16720*/  FFMA R23, R0, R0, R11 ;  /* 0x0000000000177223 */ /* 0x005fc8000000000b */
        /* <DEDUP_REMOVED lines=9> */
.L_x_750:
[----:B-1-34-:R-:W-:Y:S01]  /*167c0*/  FMUL.FTZ R41, R0, R23 ;  /* 0x0000001700297220 */ /* 0x01afe20000410000 */
[----:B------:R-:W-:-:S03]  /*167d0*/  FMUL.FTZ R2, R23, 0.5 ;  /* 0x3f00000017027820 */ /* 0x000fc60000410000 */
[----:B------:R-:W-:-:S04]  /*167e0*/  FFMA R0, -R41, R41, R0 ;  /* 0x0000002929007223 */ /* 0x000fc80000000100 */
[----:B------:R-:W-:-:S07]  /*167f0*/  FFMA R41, R0, R2, R41 ;  /* 0x0000000200297223 */ /* 0x000fce0000000029 */
.L_x_751:
[----:B------:R-:W-:Y:S05]  /*16800*/  BSYNC.RECONVERGENT B0 ;  /* 0x0000000000007941 */ /* 0x000fea0003800200 */
.L_x_749:
        /* <DEDUP_REMOVED lines=12> */
.L_x_753:
[----:B------:R-:W-:Y:S05]  /*168d0*/  BSYNC.RECONVERGENT B5 ;  /* 0x0000000000057941 */ /* 0x000fea0003800200 */
.L_x_752:
[----:B------:R-:W2:Y:S02]  /*168e0*/  LDG.E R23, desc[UR6][R26.64] ;  /* 0x000000061a177981 */ /* 0x000ea4000c1e1900 */
[----:B--2---:R-:W-:-:S13]  /*168f0*/  FSETP.GEU.AND P0, PT, R0, |R23|, PT ;  /* 0x400000170000720b */ /* 0x004fda0003f0e000 */
[----:B------:R-:W-:Y:S01]  /*16900*/  @!P0 FMUL R23, R37, R0 ;  /* 0x0000000025178220 */ /* 0x000fe20000400000 */
[----:B------:R-:W-:-:S04]  /*16910*/  IMAD.MOV.U32 R0, RZ, RZ, 0x1 ;  /* 0x00000001ff007424 */ /* 0x000fc800078e00ff */
[----:B------:R0:W-:Y:S03]  /*16920*/  @!P0 STG.E desc[UR6][R26.64], R23 ;  /* 0x000000171a008986 */ /* 0x0001e6000c101906 */
.L_x_748:
[----:B------:R-:W-:Y:S05]  /*16930*/  BSYNC.RECONVERGENT B2 ;  /* 0x0000000000027941 */ /* 0x000fea0003800200 */
.L_x_747:
        /* <DEDUP_REMOVED lines=18> */
.L_x_757:
[----:B-1-34-:R-:W-:Y:S01]  /*16a60*/  FMUL.FTZ R41, R0, R19 ;  /* 0x0000001300297220 */ /* 0x01afe20000410000 */
[----:B------:R-:W-:-:S03]  /*16a70*/  FMUL.FTZ R2, R19, 0.5 ;  /* 0x3f00000013027820 */ /* 0x000fc60000410000 */
[----:B------:R-:W-:-:S04]  /*16a80*/  FFMA R0, -R41, R41, R0 ;  /* 0x0000002929007223 */ /* 0x000fc80000000100 */
[----:B------:R-:W-:-:S07]  /*16a90*/  FFMA R41, R0, R2, R41 ;  /* 0x0000000200297223 */ /* 0x000fce0000000029 */
.L_x_758:
[----:B------:R-:W-:Y:S05]  /*16aa0*/  BSYNC.RECONVERGENT B0 ;  /* 0x0000000000007941 */ /* 0x000fea0003800200 */
.L_x_756:
        /* <DEDUP_REMOVED lines=11> */
[----:B--2---:R-:W-:Y:S05]  /*16b60*/  CALL.REL.NOINC `($__internal_3_$__cuda_sm3x_div_rn_noftz_f32_slowpath) ;  /* 0x0000000800c07944 */ /* 0x004fea0003c00000 */
.L_x_760:
[----:B------:R-:W-:Y:S05]  /*16b70*/  BSYNC.RECONVERGENT B5 ;  /* 0x0000000000057941 */ /* 0x000fea0003800200 */
.L_x_759:
[----:B------:R-:W3:Y:S02]  /*16b80*/  LDG.E R19, desc[UR6][R26.64] ;  /* 0x000000061a137981 */ /* 0x000ee4000c1e1900 */
[----:B---3--:R-:W-:-:S13]  /*16b90*/  FSETP.GEU.AND P0, PT, R0, |R19|, PT ;  /* 0x400000130000720b */ /* 0x008fda0003f0e000 */
[----:B------:R-:W-:Y:S01]  /*16ba0*/  @!P0 FMUL R19, R37, R0 ;  /* 0x0000000025138220 */ /* 0x000fe20000400000 */
[----:B------:R-:W-:-:S04]  /*16bb0*/  IMAD.MOV.U32 R0, RZ, RZ, 0x1 ;  /* 0x00000001ff007424 */ /* 0x000fc800078e00ff */
[----:B------:R0:W-:Y:S03]  /*16bc0*/  @!P0 STG.E desc[UR6][R26.64], R19 ;  /* 0x000000131a008986 */ /* 0x0001e6000c101906 */
.L_x_755:
[----:B------:R-:W-:Y:S05]  /*16bd0*/  BSYNC.RECONVERGENT B2 ;  /* 0x0000000000027941 */ /* 0x000fea0003800200 */
.L_x_754:
[----:B------:R-:W-:-:S04]  /*16be0*/  IADD3 R17, PT, PT, R17, 0x4, RZ ;  /* 0x0000000411117810 */ /* 0x000fc80007ffe0ff */
[----:B------:R-:W-:-:S13]  /*16bf0*/  ISETP.GE.AND P0, PT, R17, R33, PT ;  /* 0x000000211100720c */ /* 0x000fda0003f06270 */
[----:B------:R-:W-:Y:S05]  /*16c00*/  @!P0 BRA `(.L_x_761) ;  /* 0xfffffff400408947 */ /* 0x000fea000383ffff */
.L_x_711:
[----:B------:R-:W-:Y:S05]  /*16c10*/  BSYNC.RECONVERGENT B3 ;  /* 0x0000000000037941 */ /* 0x000fea0003800200 */
.L_x_710:
[----:B------:R-:W-:-:S05]  /*16c20*/  VIADD R30, R30, 0x1 ;  /* 0x000000011e1e7836 */ /* 0x000fca0000000000 */
[----:B------:R-:W-:-:S13]  /*16c30*/  ISETP.GE.AND P0, PT, R30, R21, PT ;  /* 0x000000151e00720c */ /* 0x000fda0003f06270 */
[----:B------:R-:W-:Y:S05]  /*16c40*/  @!P0 BRA `(.L_x_762) ;  /* 0xffffffe800f08947 */ /* 0x000fea000383ffff */
.L_x_709:
[----:B------:R-:W-:Y:S05]  /*16c50*/  BSYNC.RECONVERGENT B4 ;  /* 0x0000000000047941 */ /* 0x000fea0003800200 */
.L_x_708:
[----:B------:R-:W-:Y:S01]  /*16c60*/  IADD3 R35, PT, PT, R35, 0x1, RZ ;  /* 0x0000000123237810 */ /* 0x000fe20007ffe0ff */
[----:B------:R-:W-:Y:S01]  /*16c70*/  IMAD.MOV.U32 R34, RZ, RZ, R31 ;  /* 0x000000ffff227224 */ /* 0x000fe200078e001f */
[----:B------:R-:W-:Y:S02]  /*16c80*/  ISETP.EQ.AND P1, PT, R0, RZ, PT ;  /* 0x000000ff0000720c */ /* 0x000fe40003f22270 */
[----:B------:R-:W-:-:S13]  /*16c90*/  ISETP.GE.AND P0, PT, R35, R39, PT ;  /* 0x000000272300720c */ /* 0x000fda0003f06270 */
[----:B------:R-:W-:Y:S05]  /*16ca0*/  @!P0 BRA P1, `(.L_x_763) ;  /* 0xffffff7400708947 */ /* 0x000fea000083ffff */
[----:B------:R-:W-:Y:S05]  /*16cb0*/  EXIT ;  /* 0x000000000000794d */ /* 0x000fea0003800000 */
        .weak           $__internal_0_$__cuda_sm20_dblrcp_rn_slowpath_v3
        .type           $__internal_0_$__cuda_sm20_dblrcp_rn_slowpath_v3,@function
        .size           $__internal_0_$__cuda_sm20_dblrcp_rn_slowpath_v3,($__internal_1_$__cuda_sm20_div_rn_f64_full - $__internal_0_$__cuda_sm20_dblrcp_rn_slowpath_v3)
$__internal_0_$__cuda_sm20_dblrcp_rn_slowpath_v3:
[----:B------:R-:W-:Y:S01]  /*16cc0*/  MOV R2, R6 ;  /* 0x0000000600027202 */ /* 0x000fe20000000f00 */
[----:B------:R-:W-:-:S06]  /*16cd0*/  IMAD.MOV.U32 R3, RZ, RZ, R7 ;  /* 0x000000ffff037224 */ /* 0x000fcc00078e0007 */
[----:B------:R-:W-:-:S14]  /*16ce0*/  DSETP.GTU.AND P0, PT, |R2|, +INF , PT ;  /* 0x7ff000000200742a */ /* 0x000fdc0003f0c200 */
[----:B------:R-:W-:Y:S05]  /*16cf0*/  @P0 BRA `(.L_x_764) ;  /* 0x00000000007c0947 */ /* 0x000fea0003800000 */
[----:B------:R-:W-:-:S04]  /*16d00*/  LOP3.LUT R4, R7, 0x7fffffff, RZ, 0xc0, !PT ;  /* 0x7fffffff07047812 */ /* 0x000fc800078ec0ff */
[----:B------:R-:W-:-:S04]  /*16d10*/  IADD3 R6, PT, PT, R4, -0x1, RZ ;  /* 0xffffffff04067810 */ /* 0x000fc80007ffe0ff */
[----:B------:R-:W-:-:S13]  /*16d20*/  ISETP.GE.U32.AND P0, PT, R6, 0x7fefffff, PT ;  /* 0x7fefffff0600780c */ /* 0x000fda0003f06070 */
[----:B------:R-:W-:Y:S01]  /*16d30*/  @P0 LOP3.LUT R7, R3, 0x7ff00000, RZ, 0x3c, !PT ;  /* 0x7ff0000003070812 */ /* 0x000fe200078e3cff */
[----:B------:R-:W-:Y:S01]  /*16d40*/  @P0 IMAD.MOV.U32 R6, RZ, RZ, RZ ;  /* 0x000000ffff060224 */ /* 0x000fe200078e00ff */
[----:B------:R-:W-:Y:S06]  /*16d50*/  @P0 BRA `(.L_x_765) ;  /* 0x00000000006c0947 */ /* 0x000fec0003800000 */
[----:B------:R-:W-:-:S13]  /*16d60*/  ISETP.GE.U32.AND P0, PT, R4, 0x1000001, PT ;  /* 0x010000010400780c */ /* 0x000fda0003f06070 */
[----:B------:R-:W-:Y:S05]  /*16d70*/  @!P0 BRA `(.L_x_766) ;  /* 0x0000000000348947 */ /* 0x000fea0003800000 */
[----:B------:R-:W-:Y:S01]  /*16d80*/  IADD3 R7, PT, PT, R3, -0x3fe00000, RZ ;  /* 0xc020000003077810 */ /* 0x000fe20007ffe0ff */
[----:B------:R-:W-:-:S03]  /*16d90*/  IMAD.MOV.U32 R6, RZ, RZ, R2 ;  /* 0x000000ffff067224 */ /* 0x000fc600078e0002 */
[----:B------:R-:W0:Y:S03]  /*16da0*/  MUFU.RCP64H R11, R7 ;  /* 0x00000007000b7308 */ /* 0x000e260000001800 */
[----:B0-----:R-:W-:-:S08]  /*16db0*/  DFMA R12, -R6, R10, 1 ;  /* 0x3ff00000060c742b */ /* 0x001fd0000000010a */
[----:B------:R-:W-:-:S08]  /*16dc0*/  DFMA R12, R12, R12, R12 ;  /* 0x0000000c0c0c722b */ /* 0x000fd0000000000c */
[----:B------:R-:W-:-:S08]  /*16dd0*/  DFMA R12, R10, R12, R10 ;  /* 0x0000000c0a0c722b */ /* 0x000fd0000000000a */
[----:B------:R-:W-:-:S08]  /*16de0*/  DFMA R10, -R6, R12, 1 ;  /* 0x3ff00000060a742b */ /* 0x000fd0000000010c */
[----:B------:R-:W-:-:S08]  /*16df0*/  DFMA R10, R12, R10, R12 ;  /* 0x0000000a0c0a722b */ /* 0x000fd0000000000c */
[----:B------:R-:W-:-:S08]  /*16e00*/  DMUL R10, R10, 2.2250738585072013831e-308 ;  /* 0x001000000a0a7828 */ /* 0x000fd00000000000 */
[----:B------:R-:W-:-:S08]  /*16e10*/  DFMA R2, -R2, R10, 1 ;  /* 0x3ff000000202742b */ /* 0x000fd0000000010a */
[----:B------:R-:W-:-:S08]  /*16e20*/  DFMA R2, R2, R2, R2 ;  /* 0x000000020202722b */ /* 0x000fd00000000002 */
[----:B------:R-:W-:Y:S01]  /*16e30*/  DFMA R6, R10, R2, R10 ;  /* 0x000000020a06722b */ /* 0x000fe2000000000a */
[----:B------:R-:W-:Y:S10]  /*16e40*/  BRA `(.L_x_765) ;  /* 0x0000000000307947 */ /* 0x000ff40003800000 */
.L_x_766:
[----:B------:R-:W-:Y:S01]  /*16e50*/  DMUL R2, R2, 8.11296384146066816958e+31 ;  /* 0x4690000002027828 */ /* 0x000fe20000000000 */
[----:B------:R-:W-:-:S05]  /*16e60*/  MOV R6, R10 ;  /* 0x0000000a00067202 */ /* 0x000fca0000000f00 */
[----:B------:R-:W0:Y:S02]  /*16e70*/  MUFU.RCP64H R7, R3 ;  /* 0x0000000300077308 */ /* 0x000e240000001800 */
[----:B0-----:R-:W-:-:S08]  /*16e80*/  DFMA R10, -R2, R6, 1 ;  /* 0x3ff00000020a742b */ /* 0x001fd00000000106 */
[----:B------:R-:W-:-:S08]  /*16e90*/  DFMA R10, R10, R10, R10 ;  /* 0x0000000a0a0a722b */ /* 0x000fd0000000000a */
[----:B------:R-:W-:-:S08]  /*16ea0*/  DFMA R10, R6, R10, R6 ;  /* 0x0000000a060a722b */ /* 0x000fd00000000006 */
[----:B------:R-:W-:-:S08]  /*16eb0*/  DFMA R6, -R2, R10, 1 ;  /* 0x3ff000000206742b */ /* 0x000fd0000000010a */
[----:B------:R-:W-:-:S08]  /*16ec0*/  DFMA R6, R10, R6, R10 ;  /* 0x000000060a06722b */ /* 0x000fd0000000000a */
[----:B------:R-:W-:Y:S01]  /*16ed0*/  DMUL R6, R6, 8.11296384146066816958e+31 ;  /* 0x4690000006067828 */ /* 0x000fe20000000000 */
[----:B------:R-:W-:Y:S10]  /*16ee0*/  BRA `(.L_x_765) ;  /* 0x0000000000087947 */ /* 0x000ff40003800000 */
.L_x_764:
[----:B------:R-:W-:Y:S01]  /*16ef0*/  LOP3.LUT R7, R3, 0x80000, RZ, 0xfc, !PT ;  /* 0x0008000003077812 */ /* 0x000fe200078efcff */
[----:B------:R-:W-:-:S07]  /*16f00*/  IMAD.MOV.U32 R6, RZ, RZ, R2 ;  /* 0x000000ffff067224 */ /* 0x000fce00078e0002 */
.L_x_765:
[----:B------:R-:W-:Y:S01]  /*16f10*/  MOV R2, R0 ;  /* 0x0000000000027202 */ /* 0x000fe20000000f00 */
[----:B------:R-:W-:Y:S01]  /*16f20*/  IMAD.MOV.U32 R3, RZ, RZ, 0x0 ;  /* 0x00000000ff037424 */ /* 0x000fe200078e00ff */
[----:B------:R-:W-:Y:S01]  /*16f30*/  MOV R12, R6 ;  /* 0x00000006000c7202 */ /* 0x000fe20000000f00 */
[----:B------:R-:W-:Y:S02]  /*16f40*/  IMAD.MOV.U32 R13, RZ, RZ, R7 ;  /* 0x000000ffff0d7224 */ /* 0x000fe400078e0007 */
[----:B------:R-:W-:Y:S05]  /*16f50*/  RET.REL.NODEC R2 `(_Z33SquaredDistanceTransform_stanfordPtPhPfS0_PiS2_S1_S2_S1_) ;  /* 0xfffffe9002287950 */ /* 0x000fea0003c3ffff */
        .weak           $__internal_1_$__cuda_sm20_div_rn_f64_full
        .type           $__internal_1_$__cuda_sm20_div_rn_f64_full,@function
        .size           $__internal_1_$__cuda_sm20_div_rn_f64_full,($__internal_2_$__cuda_sm20_sqrt_rn_f32_slowpath - $__internal_1_$__cuda_sm20_div_rn_f64_full)
$__internal_1_$__cuda_sm20_div_rn_f64_full:
[C---:B------:R-:W-:Y:S01]  /*16f60*/  FSETP.GEU.AND P0, PT, |R21|.reuse, 1.469367938527859385e-39, PT ;  /* 0x001000001500780b */ /* 0x040fe20003f0e200 */
[----:B------:R-:W-:Y:S01]  /*16f70*/  IMAD.MOV.U32 R46, RZ, RZ, 0x1 ;  /* 0x00000001ff2e7424 */ /* 0x000fe200078e00ff */
[----:B------:R-:W-:Y:S01]  /*16f80*/  LOP3.LUT R30, R21, 0x800fffff, RZ, 0xc0, !PT ;  /* 0x800fffff151e7812 */ /* 0x000fe200078ec0ff */
[----:B------:R-:W-:Y:S01]  /*16f90*/  BSSY.RECONVERGENT B0, `(.L_x_767) ;  /* 0x0000054000007945 */ /* 0x000fe20003800200 */
[C---:B------:R-:W-:Y:S02]  /*16fa0*/  FSETP.GEU.AND P2, PT, |R19|.reuse, 1.469367938527859385e-39, PT ;  /* 0x001000001300780b */ /* 0x040fe40003f4e200 */
[----:B------:R-:W-:Y:S02]  /*16fb0*/  LOP3.LUT R31, R30, 0x3ff00000, RZ, 0xfc, !PT ;  /* 0x3ff000001e1f7812 */ /* 0x000fe400078efcff */
[----:B------:R-:W-:Y:S02]  /*16fc0*/  MOV R30, R20 ;  /* 0x00000014001e7202 */ /* 0x000fe40000000f00 */
[----:B------:R-:W-:-:S02]  /*16fd0*/  LOP3.LUT R4, R19, 0x7ff00000, RZ, 0xc0, !PT ;  /* 0x7ff0000013047812 */ /* 0x000fc400078ec0ff */
[C---:B------:R-:W-:Y:S01]  /*16fe0*/  LOP3.LUT R27, R21.reuse, 0x7ff00000, RZ, 0xc0, !PT ;  /* 0x7ff00000151b7812 */ /* 0x040fe200078ec0ff */
[----:B------:R-:W-:Y:S01]  /*16ff0*/  @!P0 DMUL R30, R20, 8.98846567431157953865e+307 ;  /* 0x7fe00000141e8828 */ /* 0x000fe20000000000 */
[----:B------:R-:W-:Y:S02]  /*17000*/  MOV R24, 0x1ca00000 ;  /* 0x1ca0000000187802 */ /* 0x000fe40000000f00 */
[C---:B------:R-:W-:Y:S02]  /*17010*/  ISETP.GE.U32.AND P1, PT, R4.reuse, R27, PT ;  /* 0x0000001b0400720c */ /* 0x040fe40003f26070 */
[----:B------:R-:W-:Y:S01]  /*17020*/  @!P2 LOP3.LUT R23, R21, 0x7ff00000, RZ, 0xc0, !PT ;  /* 0x7ff000001517a812 */ /* 0x000fe200078ec0ff */
[----:B------:R-:W0:Y:S01]  /*17030*/  MUFU.RCP64H R47, R31 ;  /* 0x0000001f002f7308 */ /* 0x000e220000001800 */
[----:B------:R-:W-:Y:S02]  /*17040*/  @!P2 MOV R44, RZ ;  /* 0x000000ff002ca202 */ /* 0x000fe40000000f00 */
[----:B------:R-:W-:-:S02]  /*17050*/  @!P2 ISETP.GE.U32.AND P3, PT, R4, R23, PT ;  /* 0x000000170400a20c */ /* 0x000fc40003f66070 */
[----:B------:R-:W-:Y:S02]  /*17060*/  @!P0 LOP3.LUT R27, R31, 0x7ff00000, RZ, 0xc0, !PT ;  /* 0x7ff000001f1b8812 */ /* 0x000fe400078ec0ff */
[----:B------:R-:W-:-:S04]  /*17070*/  @!P2 SEL R23, R24, 0x63400000, !P3 ;  /* 0x634000001817a807 */ /* 0x000fc80005800000 */
[----:B------:R-:W-:-:S04]  /*17080*/  @!P2 LOP3.LUT R2, R23, 0x80000000, R19, 0xf8, !PT ;  /* 0x800000001702a812 */ /* 0x000fc800078ef813 */
[----:B------:R-:W-:Y:S01]  /*17090*/  @!P2 LOP3.LUT R45, R2, 0x100000, RZ, 0xfc, !PT ;  /* 0x00100000022da812 */ /* 0x000fe200078efcff */
[----:B------:R-:W-:Y:S01]  /*170a0*/  IMAD.MOV.U32 R2, RZ, RZ, R4 ;  /* 0x000000ffff027224 */ /* 0x000fe200078e0004 */
[----:B0-----:R-:W-:-:S08]  /*170b0*/  DFMA R28, R46, -R30, 1 ;  /* 0x3ff000002e1c742b */ /* 0x001fd0000000081e */
[----:B------:R-:W-:-:S08]  /*170c0*/  DFMA R28, R28, R28, R28 ;  /* 0x0000001c1c1c722b */ /* 0x000fd0000000001c */
[----:B------:R-:W-:Y:S01]  /*170d0*/  DFMA R46, R46, R28, R46 ;  /* 0x0000001c2e2e722b */ /* 0x000fe2000000002e */
[----:B------:R-:W-:Y:S01]  /*170e0*/  SEL R29, R24, 0x63400000, !P1 ;  /* 0x63400000181d7807 */ /* 0x000fe20004800000 */
[----:B------:R-:W-:-:S03]  /*170f0*/  IMAD.MOV.U32 R28, RZ, RZ, R18 ;  /* 0x000000ffff1c7224 */ /* 0x000fc600078e0012 */
[----:B------:R-:W-:-:S03]  /*17100*/  LOP3.LUT R29, R29, 0x800fffff, R19, 0xf8, !PT ;  /* 0x800fffff1d1d7812 */ /* 0x000fc600078ef813 */
[----:B------:R-:W-:-:S03]  /*17110*/  DFMA R22, R46, -R30, 1 ;  /* 0x3ff000002e16742b */ /* 0x000fc6000000081e */
[----:B------:R-:W-:-:S05]  /*17120*/  @!P2 DFMA R28, R28, 2, -R44 ;  /* 0x400000001c1ca82b */ /* 0x000fca000000082c */
[----:B------:R-:W-:Y:S01]  /*17130*/  DFMA R46, R46, R22, R46 ;  /* 0x000000162e2e722b */ /* 0x000fe2000000002e */
[----:B------:R-:W-:-:S04]  /*17140*/  VIADD R23, R27, 0xffffffff ;  /* 0xffffffff1b177836 */ /* 0x000fc80000000000 */
[----:B------:R-:W-:-:S03]  /*17150*/  @!P2 LOP3.LUT R2, R29, 0x7ff00000, RZ, 0xc0, !PT ;  /* 0x7ff000001d02a812 */ /* 0x000fc600078ec0ff */
[----:B------:R-:W-:Y:S01]  /*17160*/  DMUL R44, R46, R28 ;  /* 0x0000001c2e2c7228 */ /* 0x000fe20000000000 */
[----:B------:R-:W-:-:S04]  /*17170*/  IADD3 R22, PT, PT, R2, -0x1, RZ ;  /* 0xffffffff02167810 */ /* 0x000fc80007ffe0ff */
[----:B------:R-:W-:-:S03]  /*17180*/  ISETP.GT.U32.AND P0, PT, R22, 0x7feffffe, PT ;  /* 0x7feffffe1600780c */ /* 0x000fc60003f04070 */
[----:B------:R-:W-:Y:S01]  /*17190*/  DFMA R48, R44, -R30, R28 ;  /* 0x8000001e2c30722b */ /* 0x000fe2000000001c */
[----:B------:R-:W-:-:S07]  /*171a0*/  ISETP.GT.U32.OR P0, PT, R23, 0x7feffffe, P0 ;  /* 0x7feffffe1700780c */ /* 0x000fce0000704470 */
[----:B------:R-:W-:-:S06]  /*171b0*/  DFMA R22, R46, R48, R44 ;  /* 0x000000302e16722b */ /* 0x000fcc000000002c */
[----:B------:R-:W-:Y:S05]  /*171c0*/  @P0 BRA `(.L_x_768) ;  /* 0x00000000006c0947 */ /* 0x000fea0003800000 */
[----:B------:R-:W-:Y:S02]  /*171d0*/  LOP3.LUT R19, R21, 0x7ff00000, RZ, 0xc0, !PT ;  /* 0x7ff0000015137812 */ /* 0x000fe400078ec0ff */
[----:B------:R-:W-:Y:S02]  /*171e0*/  MOV R18, RZ ;  /* 0x000000ff00127202 */ /* 0x000fe40000000f00 */
[CC--:B------:R-:W-:Y:S02]  /*171f0*/  VIADDMNMX R2, R4.reuse, -R19.reuse, 0xb9600000, !PT ;  /* 0xb960000004027446 */ /* 0x0c0fe40007800913 */
[----:B------:R-:W-:Y:S02]  /*17200*/  ISETP.GE.U32.AND P0, PT, R4, R19, PT ;  /* 0x000000130400720c */ /* 0x000fe40003f06070 */
[----:B------:R-:W-:Y:S02]  /*17210*/  VIMNMX R2, PT, PT, R2, 0x46a00000, PT ;  /* 0x46a0000002027848 */ /* 0x000fe40003fe0100 */
[----:B------:R-:W-:-:S04]  /*17220*/  SEL R19, R24, 0x63400000, !P0 ;  /* 0x6340000018137807 */ /* 0x000fc80004000000 */
[----:B------:R-:W-:-:S05]  /*17230*/  IADD3 R2, PT, PT, -R19, R2, RZ ;  /* 0x0000000213027210 */ /* 0x000fca0007ffe1ff */
[----:B------:R-:W-:-:S06]  /*17240*/  VIADD R19, R2, 0x7fe00000 ;  /* 0x7fe0000002137836 */ /* 0x000fcc0000000000 */
[----:B------:R-:W-:-:S10]  /*17250*/  DMUL R24, R22, R18 ;  /* 0x0000001216187228 */ /* 0x000fd40000000000 */
[----:B------:R-:W-:-:S13]  /*17260*/  FSETP.GTU.AND P0, PT, |R25|, 1.469367938527859385e-39, PT ;  /* 0x001000001900780b */ /* 0x000fda0003f0c200 */
[----:B------:R-:W-:Y:S05]  /*17270*/  @P0 BRA `(.L_x_769) ;  /* 0x0000000000940947 */ /* 0x000fea0003800000 */
[----:B------:R-:W-:-:S06]  /*17280*/  DFMA R28, R22, -R30, R28 ;  /* 0x8000001e161c722b */ /* 0x000fcc000000001c */
[----:B------:R-:W-:-:S04]  /*17290*/  IMAD.MOV.U32 R28, RZ, RZ, RZ ;  /* 0x000000ffff1c7224 */ /* 0x000fc800078e00ff */
[C---:B------:R-:W-:Y:S02]  /*172a0*/  FSETP.NEU.AND P0, PT, R29.reuse, RZ, PT ;  /* 0x000000ff1d00720b */ /* 0x040fe40003f0d000 */
[----:B------:R-:W-:-:S04]  /*172b0*/  LOP3.LUT R20, R29, 0x80000000, R21, 0x48, !PT ;  /* 0x800000001d147812 */ /* 0x000fc800078e4815 */
[----:B------:R-:W-:-:S07]  /*172c0*/  LOP3.LUT R29, R20, R19, RZ, 0xfc, !PT ;  /* 0x00000013141d7212 */ /* 0x000fce00078efcff */
[----:B------:R-:W-:Y:S05]  /*172d0*/  @!P0 BRA `(.L_x_769) ;  /* 0x00000000007c8947 */ /* 0x000fea0003800000 */
[C---:B------:R-:W-:Y:S01]  /*172e0*/  IADD3 R19, PT, PT, -R2.reuse, RZ, RZ ;  /* 0x000000ff02137210 */ /* 0x040fe20007ffe1ff */
[----:B------:R-:W-:Y:S01]  /*172f0*/  IMAD.MOV.U32 R18, RZ, RZ, RZ ;  /* 0x000000ffff127224 */ /* 0x000fe200078e00ff */
[----:B------:R-:W-:-:S05]  /*17300*/  IADD3 R2, PT, PT, -R2, -0x43300000, RZ ;  /* 0xbcd0000002027810 */ /* 0x000fca0007ffe1ff */
[----:B------:R-:W-:Y:S02]  /*17310*/  DFMA R18, R24, -R18, R22 ;  /* 0x800000121812722b */ /* 0x000fe40000000016 */
[----:B------:R-:W-:-:S08]  /*17320*/  DMUL.RP R22, R22, R28 ;  /* 0x0000001c16167228 */ /* 0x000fd00000008000 */
[----:B------:R-:W-:Y:S02]  /*17330*/  FSETP.NEU.AND P0, PT, |R19|, R2, PT ;  /* 0x000000021300720b */ /* 0x000fe40003f0d200 */
[----:B------:R-:W-:Y:S02]  /*17340*/  LOP3.LUT R19, R23, R20, RZ, 0x3c, !PT ;  /* 0x0000001417137212 */ /* 0x000fe400078e3cff */
[----:B------:R-:W-:Y:S02]  /*17350*/  FSEL R24, R22, R24, !P0 ;  /* 0x0000001816187208 */ /* 0x000fe40004000000 */
[----:B------:R-:W-:Y:S01]  /*17360*/  FSEL R25, R19, R25, !P0 ;  /* 0x0000001913197208 */ /* 0x000fe20004000000 */
[----:B------:R-:W-:Y:S06]  /*17370*/  BRA `(.L_x_769) ;  /* 0x0000000000547947 */ /* 0x000fec0003800000 */
.L_x_768:
[----:B------:R-:W-:-:S14]  /*17380*/  DSETP.NAN.AND P0, PT, R18, R18, PT ;  /* 0x000000121200722a */ /* 0x000fdc0003f08000 */
[----:B------:R-:W-:Y:S05]  /*17390*/  @P0 BRA `(.L_x_770) ;  /* 0x0000000000440947 */ /* 0x000fea0003800000 */
[----:B------:R-:W-:-:S14]  /*173a0*/  DSETP.NAN.AND P0, PT, R20, R20, PT ;  /* 0x000000141400722a */ /* 0x000fdc0003f08000 */
[----:B------:R-:W-:Y:S05]  /*173b0*/  @P0 BRA `(.L_x_771) ;  /* 0x0000000000300947 */ /* 0x000fea0003800000 */
[----:B------:R-:W-:Y:S01]  /*173c0*/  ISETP.NE.AND P0, PT, R2, R27, PT ;  /* 0x0000001b0200720c */ /* 0x000fe20003f05270 */
[----:B------:R-:W-:Y:S01]  /*173d0*/  IMAD.MOV.U32 R25, RZ, RZ, -0x80000 ;  /* 0xfff80000ff197424 */ /* 0x000fe200078e00ff */
[----:B------:R-:W-:-:S11]  /*173e0*/  MOV R24, 0x0 ;  /* 0x0000000000187802 */ /* 0x000fd60000000f00 */
[----:B------:R-:W-:Y:S05]  /*173f0*/  @!P0 BRA `(.L_x_769) ;  /* 0x0000000000348947 */ /* 0x000fea0003800000 */
[----:B------:R-:W-:Y:S02]  /*17400*/  ISETP.NE.AND P0, PT, R2, 0x7ff00000, PT ;  /* 0x7ff000000200780c */ /* 0x000fe40003f05270 */
[----:B------:R-:W-:Y:S02]  /*17410*/  LOP3.LUT R25, R19, 0x80000000, R21, 0x48, !PT ;  /* 0x8000000013197812 */ /* 0x000fe400078e4815 */
[----:B------:R-:W-:-:S13]  /*17420*/  ISETP.EQ.OR P0, PT, R27, RZ, !P0 ;  /* 0x000000ff1b00720c */ /* 0x000fda0004702670 */
[----:B------:R-:W-:Y:S02]  /*17430*/  @P0 LOP3.LUT R2, R25, 0x7ff00000, RZ, 0xfc, !PT ;  /* 0x7ff0000019020812 */ /* 0x000fe400078efcff */
[----:B------:R-:W-:Y:S01]  /*17440*/  @!P0 MOV R24, RZ ;  /* 0x000000ff00188202 */ /* 0x000fe20000000f00 */
[----:B------:R-:W-:Y:S01]  /*17450*/  @P0 IMAD.MOV.U32 R24, RZ, RZ, RZ ;  /* 0x000000ffff180224 */ /* 0x000fe200078e00ff */
[----:B------:R-:W-:Y:S01]  /*17460*/  @P0 MOV R25, R2 ;  /* 0x0000000200190202 */ /* 0x000fe20000000f00 */
[----:B------:R-:W-:Y:S06]  /*17470*/  BRA `(.L_x_769) ;  /* 0x0000000000147947 */ /* 0x000fec0003800000 */
.L_x_771:
[----:B------:R-:W-:Y:S01]  /*17480*/  LOP3.LUT R25, R21, 0x80000, RZ, 0xfc, !PT ;  /* 0x0008000015197812 */ /* 0x000fe200078efcff */
[----:B------:R-:W-:Y:S01]  /*17490*/  IMAD.MOV.U32 R24, RZ, RZ, R20 ;  /* 0x000000ffff187224 */ /* 0x000fe200078e0014 */
[----:B------:R-:W-:Y:S06]  /*174a0*/  BRA `(.L_x_769) ;  /* 0x0000000000087947 */ /* 0x000fec0003800000 */
.L_x_770:
[----:B------:R-:W-:Y:S02]  /*174b0*/  LOP3.LUT R25, R19, 0x80000, RZ, 0xfc, !PT ;  /* 0x0008000013197812 */ /* 0x000fe400078efcff */
[----:B------:R-:W-:-:S07]  /*174c0*/  MOV R24, R18 ;  /* 0x0000001200187202 */ /* 0x000fce0000000f00 */
.L_x_769:
[----:B------:R-:W-:Y:S05]  /*174d0*/  BSYNC.RECONVERGENT B0 ;  /* 0x0000000000007941 */ /* 0x000fea0003800200 */
.L_x_767:
[----:B------:R-:W-:Y:S02]  /*174e0*/  HFMA2 R19, -RZ, RZ, 0, 0 ;  /* 0x00000000ff137431 */ /* 0x000fe400000001ff */
[----:B------:R-:W-:-:S04]  /*174f0*/  IMAD.MOV.U32 R18, RZ, RZ, R0 ;  /* 0x000000ffff127224 */ /* 0x000fc800078e0000 */
[----:B------:R-:W-:Y:S05]  /*17500*/  RET.REL.NODEC R18 `(_Z33SquaredDistanceTransform_stanfordPtPhPfS0_PiS2_S1_S2_S1_) ;  /* 0xfffffe8812bc7950 */ /* 0x000fea0003c3ffff */
        .weak           $__internal_2_$__cuda_sm20_sqrt_rn_f32_slowpath
        .type           $__internal_2_$__cuda_sm20_sqrt_rn_f32_slowpath,@function
        .size           $__internal_2_$__cuda_sm20_sqrt_rn_f32_slowpath,($__internal_3_$__cuda_sm3x_div_rn_noftz_f32_slowpath - $__internal_2_$__cuda_sm20_sqrt_rn_f32_slowpath)
$__internal_2_$__cuda_sm20_sqrt_rn_f32_slowpath:
[----:B------:R-:W-:-:S13]  /*17510*/  LOP3.LUT P0, RZ, R2, 0x7fffffff, RZ, 0xc0, !PT ;  /* 0x7fffffff02ff7812 */ /* 0x000fda000780c0ff */
[----:B------:R-:W-:Y:S01]  /*17520*/  @!P0 IMAD.MOV.U32 R41, RZ, RZ, R2 ;  /* 0x000000ffff298224 */ /* 0x000fe200078e0002 */
[----:B------:R-:W-:Y:S06]  /*17530*/  @!P0 BRA `(.L_x_772) ;  /* 0x0000000000408947 */ /* 0x000fec0003800000 */
[----:B------:R-:W-:-:S13]  /*17540*/  FSETP.GEU.FTZ.AND P0, PT, R2, RZ, PT ;  /* 0x000000ff0200720b */ /* 0x000fda0003f1e000 */
[----:B------:R-:W-:Y:S01]  /*17550*/  @!P0 MOV R41, 0x7fffffff ;  /* 0x7fffffff00298802 */ /* 0x000fe20000000f00 */
[----:B------:R-:W-:Y:S06]  /*17560*/  @!P0 BRA `(.L_x_772) ;  /* 0x0000000000348947 */ /* 0x000fec0003800000 */
[----:B------:R-:W-:-:S13]  /*17570*/  FSETP.GTU.FTZ.AND P0, PT, |R2|, +INF , PT ;  /* 0x7f8000000200780b */ /* 0x000fda0003f1c200 */
[----:B------:R-:W-:Y:S01]  /*17580*/  @P0 FADD.FTZ R41, R2, 1 ;  /* 0x3f80000002290421 */ /* 0x000fe20000010000 */
[----:B------:R-:W-:Y:S06]  /*17590*/  @P0 BRA `(.L_x_772) ;  /* 0x0000000000280947 */ /* 0x000fec0003800000 */
[----:B------:R-:W-:-:S13]  /*175a0*/  FSETP.NEU.FTZ.AND P0, PT, |R2|, +INF , PT ;  /* 0x7f8000000200780b */ /* 0x000fda0003f1d200 */
[----:B------:R-:W-:-:S04]  /*175b0*/  @P0 FFMA R44, R2, 1.84467440737095516160e+19, RZ ;  /* 0x5f800000022c0823 */ /* 0x000fc800000000ff */
[----:B------:R-:W0:Y:S02]  /*175c0*/  @P0 MUFU.RSQ R45, R44 ;  /* 0x0000002c002d0308 */ /* 0x000e240000001400 */
[----:B0-----:R-:W-:Y:S01]  /*175d0*/  @P0 FMUL.FTZ R43, R44, R45 ;  /* 0x0000002d2c2b0220 */ /* 0x001fe20000410000 */
[----:B------:R-:W-:-:S03]  /*175e0*/  @P0 FMUL.FTZ R4, R45, 0.5 ;  /* 0x3f0000002d040820 */ /* 0x000fc60000410000 */
[----:B------:R-:W-:-:S04]  /*175f0*/  @P0 FADD.FTZ R41, -R43, -RZ ;  /* 0x800000ff2b290221 */ /* 0x000fc80000010100 */
[----:B------:R-:W-:Y:S01]  /*17600*/  @P0 FFMA R46, R43, R41, R44 ;  /* 0x000000292b2e0223 */ /* 0x000fe2000000002c */
[----:B------:R-:W-:-:S03]  /*17610*/  @!P0 IMAD.MOV.U32 R41, RZ, RZ, R2 ;  /* 0x000000ffff298224 */ /* 0x000fc600078e0002 */
[----:B------:R-:W-:-:S04]  /*17620*/  @P0 FFMA R4, R46, R4, R43 ;  /* 0x000000042e040223 */ /* 0x000fc8000000002b */
[----:B------:R-:W-:-:S07]  /*17630*/  @P0 FMUL.FTZ R41, R4, 2.3283064365386962891e-10 ;  /* 0x2f80000004290820 */ /* 0x000fce0000410000 */
.L_x_772:
[----:B------:R-:W-:Y:S01]  /*17640*/  MOV R44, R0 ;  /* 0x00000000002c7202 */ /* 0x000fe20000000f00 */
[----:B------:R-:W-:-:S04]  /*17650*/  IMAD.MOV.U32 R45, RZ, RZ, 0x0 ;  /* 0x00000000ff2d7424 */ /* 0x000fc800078e00ff */
[----:B------:R-:W-:Y:S05]  /*17660*/  RET.REL.NODEC R44 `(_Z33SquaredDistanceTransform_stanfordPtPhPfS0_PiS2_S1_S2_S1_) ;  /* 0xfffffe882c647950 */ /* 0x000fea0003c3ffff */
        .weak           $__internal_3_$__cuda_sm3x_div_rn_noftz_f32_slowpath
        .type           $__internal_3_$__cuda_sm3x_div_rn_noftz_f32_slowpath,@function
        .size           $__internal_3_$__cuda_sm3x_div_rn_noftz_f32_slowpath,(.L_x_1980 - $__internal_3_$__cuda_sm3x_div_rn_noftz_f32_slowpath)
$__internal_3_$__cuda_sm3x_div_rn_noftz_f32_slowpath:
[----:B------:R-:W-:Y:S01]  /*17670*/  SHF.R.U32.HI R4, RZ, 0x17, R3 ;  /* 0x00000017ff047819 */ /* 0x000fe20000011603 */
[----:B------:R-:W-:Y:S01]  /*17680*/  BSSY.RECONVERGENT B0, `(.L_x_773) ;  /* 0x0000063000007945 */ /* 0x000fe20003800200 */
[----:B------:R-:W-:Y:S02]  /*17690*/  SHF.R.U32.HI R41, RZ, 0x17, R0 ;  /* 0x00000017ff297819 */ /* 0x000fe40000011600 */
[----:B------:R-:W-:Y:S02]  /*176a0*/  LOP3.LUT R4, R4, 0xff, RZ, 0xc0, !PT ;  /* 0x000000ff04047812 */ /* 0x000fe400078ec0ff */
[----:B------:R-:W-:Y:S02]  /*176b0*/  LOP3.LUT R41, R41, 0xff, RZ, 0xc0, !PT ;  /* 0x000000ff29297812 */ /* 0x000fe400078ec0ff */
[----:B------:R-:W-:Y:S02]  /*176c0*/  IADD3 R43, PT, PT, R4, -0x1, RZ ;  /* 0xffffffff042b7810 */ /* 0x000fe40007ffe0ff */
[----:B------:R-:W-:Y:S01]  /*176d0*/  MOV R47, R3 ;  /* 0x00000003002f7202 */ /* 0x000fe20000000f00 */
[----:B------:R-:W-:Y:S01]  /*176e0*/  VIADD R45, R41, 0xffffffff ;  /* 0xffffffff292d7836 */ /* 0x000fe20000000000 */
[----:B------:R-:W-:-:S04]  /*176f0*/  ISETP.GT.U32.AND P0, PT, R43, 0xfd, PT ;  /* 0x000000fd2b00780c */ /* 0x000fc80003f04070 */
[----:B------:R-:W-:-:S13]  /*17700*/  ISETP.GT.U32.OR P0, PT, R45, 0xfd, P0 ;  /* 0x000000fd2d00780c */ /* 0x000fda0000704470 */
[----:B------:R-:W-:Y:S01]  /*17710*/  @!P0 IMAD.MOV.U32 R2, RZ, RZ, RZ ;  /* 0x000000ffff028224 */ /* 0x000fe200078e00ff */
[----:B------:R-:W-:Y:S06]  /*17720*/  @!P0 BRA `(.L_x_774) ;  /* 0x00000000005c8947 */ /* 0x000fec0003800000 */
[----:B------:R-:W-:Y:S02]  /*17730*/  FSETP.GTU.FTZ.AND P0, PT, |R0|, +INF , PT ;  /* 0x7f8000000000780b */ /* 0x000fe40003f1c200 */
[----:B------:R-:W-:-:S04]  /*17740*/  FSETP.GTU.FTZ.AND P1, PT, |R3|, +INF , PT ;  /* 0x7f8000000300780b */ /* 0x000fc80003f3c200 */
[----:B------:R-:W-:-:S13]  /*17750*/  PLOP3.LUT P0, PT, P0, P1, PT, 0xf8, 0x8f ;  /* 0x00000000008f781c */ /* 0x000fda0000703f70 */
[----:B------:R-:W-:Y:S05]  /*17760*/  @P0 BRA `(.L_x_775) ;  /* 0x00000004004c0947 */ /* 0x000fea0003800000 */
[----:B------:R-:W-:-:S13]  /*17770*/  LOP3.LUT P0, RZ, R47, 0x7fffffff, R0, 0xc8, !PT ;  /* 0x7fffffff2fff7812 */ /* 0x000fda000780c800 */
[----:B------:R-:W-:Y:S05]  /*17780*/  @!P0 BRA `(.L_x_776) ;  /* 0x00000004003c8947 */ /* 0x000fea0003800000 */
[C---:B------:R-:W-:Y:S02]  /*17790*/  FSETP.NEU.FTZ.AND P0, PT, |R0|.reuse, +INF , PT ;  /* 0x7f8000000000780b */ /* 0x040fe40003f1d200 */
[----:B------:R-:W-:Y:S02]  /*177a0*/  FSETP.NEU.FTZ.AND P3, PT, |R3|, +INF , PT ;  /* 0x7f8000000300780b */ /* 0x000fe40003f7d200 */
[----:B------:R-:W-:-:S11]  /*177b0*/  FSETP.NEU.FTZ.AND P1, PT, |R0|, +INF , PT ;  /* 0x7f8000000000780b */ /* 0x000fd60003f3d200 */
[----:B------:R-:W-:Y:S05]  /*177c0*/  @!P3 BRA !P0, `(.L_x_776) ;  /* 0x00000004002cb947 */ /* 0x000fea0004000000 */
[----:B------:R-:W-:-:S04]  /*177d0*/  LOP3.LUT P0, RZ, R0, 0x7fffffff, RZ, 0xc0, !PT ;  /* 0x7fffffff00ff7812 */ /* 0x000fc8000780c0ff */
[----:B------:R-:W-:-:S13]  /*177e0*/  PLOP3.LUT P0, PT, P3, P0, PT, 0x2f, 0xf2 ;  /* 0x0000000000f2781c */ /* 0x000fda0001f00577 */
[----:B------:R-:W-:Y:S05]  /*177f0*/  @P0 BRA `(.L_x_777) ;  /* 0x0000000400180947 */ /* 0x000fea0003800000 */
[----:B------:R-:W-:-:S04]  /*17800*/  LOP3.LUT P0, RZ, R47, 0x7fffffff, RZ, 0xc0, !PT ;  /* 0x7fffffff2fff7812 */ /* 0x000fc8000780c0ff */
[----:B------:R-:W-:-:S13]  /*17810*/  PLOP3.LUT P0, PT, P1, P0, PT, 0x2f, 0xf2 ;  /* 0x0000000000f2781c */ /* 0x000fda0000f00577 */
[----:B------:R-:W-:Y:S05]  /*17820*/  @P0 BRA `(.L_x_778) ;  /* 0x0000000400000947 */ /* 0x000fea0003800000 */
[----:B------:R-:W-:Y:S02]  /*17830*/  ISETP.GE.AND P0, PT, R45, RZ, PT ;  /* 0x000000ff2d00720c */ /* 0x000fe40003f06270 */
[----:B------:R-:W-:-:S11]  /*17840*/  ISETP.GE.AND P1, PT, R43, RZ, PT ;  /* 0x000000ff2b00720c */ /* 0x000fd60003f26270 */
[----:B------:R-:W-:Y:S01]  /*17850*/  @P0 MOV R2, RZ ;  /* 0x000000ff00020202 */ /* 0x000fe20000000f00 */
[----:B------:R-:W-:Y:S02]  /*17860*/  @!P0 IMAD.MOV.U32 R2, RZ, RZ, -0x40 ;  /* 0xffffffc0ff028424 */ /* 0x000fe400078e00ff */
[----:B------:R-:W-:Y:S01]  /*17870*/  @!P0 FFMA R0, R0, 1.84467440737095516160e+19, RZ ;  /* 0x5f80000000008823 */ /* 0x000fe200000000ff */
[----:B------:R-:W-:Y:S02]  /*17880*/  @!P1 FFMA R47, R3, 1.84467440737095516160e+19, RZ ;  /* 0x5f800000032f9823 */ /* 0x000fe400000000ff */
[----:B------:R-:W-:-:S07]  /*17890*/  @!P1 IADD3 R2, PT, PT, R2, 0x40, RZ ;  /* 0x0000004002029810 */ /* 0x000fce0007ffe0ff */
.L_x_774:
[----:B------:R-:W-:Y:S01]  /*178a0*/  LEA R48, R4, 0xc0800000, 0x17 ;  /* 0xc080000004307811 */ /* 0x000fe200078eb8ff */
[----:B------:R-:W-:Y:S01]  /*178b0*/  BSSY.RECONVERGENT B1, `(.L_x_779) ;  /* 0x0000036000017945 */ /* 0x000fe20003800200 */
[----:B------:R-:W-:-:S03]  /*178c0*/  IADD3 R41, PT, PT, R41, -0x7f, RZ ;  /* 0xffffff8129297810 */ /* 0x000fc60007ffe0ff */
[----:B------:R-:W-:Y:S02]  /*178d0*/  IMAD.IADD R48, R47, 0x1, -R48 ;  /* 0x000000012f307824 */ /* 0x000fe400078e0a30 */
[C---:B------:R-:W-:Y:S01]  /*178e0*/  IMAD R0, R41.reuse, -0x800000, R0 ;  /* 0xff80000029007824 */ /* 0x040fe200078e0200 */
[----:B------:R-:W-:Y:S01]  /*178f0*/  IADD3 R41, PT, PT, R41, 0x7f, -R4 ;  /* 0x0000007f29297810 */ /* 0x000fe20007ffe804 */
[----:B------:R-:W0:Y:S01]  /*17900*/  MUFU.RCP R46, R48 ;  /* 0x00000030002e7308 */ /* 0x000e220000001000 */
[----:B------:R-:W-:-:S03]  /*17910*/  FADD.FTZ R43, -R48, -RZ ;  /* 0x800000ff302b7221 */ /* 0x000fc60000010100 */
[----:B------:R-:W-:Y:S02]  /*17920*/  IMAD.IADD R41, R41, 0x1, R2 ;  /* 0x0000000129297824 */ /* 0x000fe400078e0202 */
[----:B0-----:R-:W-:-:S04]  /*17930*/  FFMA R45, R46, R43, 1 ;  /* 0x3f8000002e2d7423 */ /* 0x001fc8000000002b */
[----:B------:R-:W-:-:S04]  /*17940*/  FFMA R45, R46, R45, R46 ;  /* 0x0000002d2e2d7223 */ /* 0x000fc8000000002e */
[----:B------:R-:W-:-:S04]  /*17950*/  FFMA R46, R0, R45, RZ ;  /* 0x0000002d002e7223 */ /* 0x000fc800000000ff */
[----:B------:R-:W-:-:S04]  /*17960*/  FFMA R47, R43, R46, R0 ;  /* 0x0000002e2b2f7223 */ /* 0x000fc80000000000 */
[----:B------:R-:W-:-:S04]  /*17970*/  FFMA R46, R45, R47, R46 ;  /* 0x0000002f2d2e7223 */ /* 0x000fc8000000002e */
[----:B------:R-:W-:-:S04]  /*17980*/  FFMA R43, R43, R46, R0 ;  /* 0x0000002e2b2b7223 */ /* 0x000fc80000000000 */
[----:B------:R-:W-:-:S05]  /*17990*/  FFMA R0, R45, R43, R46 ;  /* 0x0000002b2d007223 */ /* 0x000fca000000002e */
[----:B------:R-:W-:-:S04]  /*179a0*/  SHF.R.U32.HI R4, RZ, 0x17, R0 ;  /* 0x00000017ff047819 */ /* 0x000fc80000011600 */
[----:B------:R-:W-:-:S04]  /*179b0*/  LOP3.LUT R2, R4, 0xff, RZ, 0xc0, !PT ;  /* 0x000000ff04027812 */ /* 0x000fc800078ec0ff */
[----:B------:R-:W-:-:S05]  /*179c0*/  IADD3 R2, PT, PT, R2, R41, RZ ;  /* 0x0000002902027210 */ /* 0x000fca0007ffe0ff */
[----:B------:R-:W-:-:S05]  /*179d0*/  VIADD R4, R2, 0xffffffff ;  /* 0xffffffff02047836 */ /* 0x000fca0000000000 */
[----:B------:R-:W-:-:S13]  /*179e0*/  ISETP.GE.U32.AND P0, PT, R4, 0xfe, PT ;  /* 0x000000fe0400780c */ /* 0x000fda0003f06070 */
[----:B------:R-:W-:Y:S05]  /*179f0*/  @!P0 BRA `(.L_x_780) ;  /* 0x0000000000808947 */ /* 0x000fea0003800000 */
[----:B------:R-:W-:-:S13]  /*17a00*/  ISETP.GT.AND P0, PT, R2, 0xfe, PT ;  /* 0x000000fe0200780c */ /* 0x000fda0003f04270 */
[----:B------:R-:W-:Y:S05]  /*17a10*/  @P0 BRA `(.L_x_781) ;  /* 0x00000000006c0947 */ /* 0x000fea0003800000 */
[----:B------:R-:W-:-:S13]  /*17a20*/  ISETP.GE.AND P0, PT, R2, 0x1, PT ;  /* 0x000000010200780c */ /* 0x000fda0003f06270 */
[----:B------:R-:W-:Y:S05]  /*17a30*/  @P0 BRA `(.L_x_782) ;  /* 0x0000000000740947 */ /* 0x000fea0003800000 */
[----:B------:R-:W-:Y:S02]  /*17a40*/  ISETP.GE.AND P0, PT, R2, -0x18, PT ;  /* 0xffffffe80200780c */ /* 0x000fe40003f06270 */
[----:B------:R-:W-:-:S11]  /*17a50*/  LOP3.LUT R0, R0, 0x80000000, RZ, 0xc0, !PT ;  /* 0x8000000000007812 */ /* 0x000fd600078ec0ff */
[----:B------:R-:W-:Y:S05]  /*17a60*/  @!P0 BRA `(.L_x_782) ;  /* 0x0000000000688947 */ /* 0x000fea0003800000 */
[CCC-:B------:R-:W-:Y:S01]  /*17a70*/  FFMA.RZ R4, R45.reuse, R43.reuse, R46.reuse ;  /* 0x0000002b2d047223 */ /* 0x1c0fe2000000c02e */
[CCC-:B------:R-:W-:Y:S01]  /*17a80*/  FFMA.RP R41, R45.reuse, R43.reuse, R46.reuse ;  /* 0x0000002b2d297223 */ /* 0x1c0fe2000000802e */
[----:B------:R-:W-:Y:S01]  /*17a90*/  FFMA.RM R46, R45, R43, R46 ;  /* 0x0000002b2d2e7223 */ /* 0x000fe2000000402e */
[----:B------:R-:W-:Y:S02]  /*17aa0*/  IADD3 R43, PT, PT, R2, 0x20, RZ ;  /* 0x00000020022b7810 */ /* 0x000fe40007ffe0ff */
[----:B------:R-:W-:Y:S02]  /*17ab0*/  LOP3.LUT R4, R4, 0x7fffff, RZ, 0xc0, !PT ;  /* 0x007fffff04047812 */ /* 0x000fe400078ec0ff */
[----:B------:R-:W-:Y:S02]  /*17ac0*/  ISETP.NE.AND P3, PT, R2, RZ, PT ;  /* 0x000000ff0200720c */ /* 0x000fe40003f65270 */
[----:B------:R-:W-:Y:S02]  /*17ad0*/  LOP3.LUT R4, R4, 0x800000, RZ, 0xfc, !PT ;  /* 0x0080000004047812 */ /* 0x000fe400078efcff */
[----:B------:R-:W-:Y:S01]  /*17ae0*/  ISETP.NE.AND P1, PT, R2, RZ, PT ;  /* 0x000000ff0200720c */ /* 0x000fe20003f25270 */
[----:B------:R-:W-:Y:S01]  /*17af0*/  IMAD.MOV R2, RZ, RZ, -R2 ;  /* 0x000000ffff027224 */ /* 0x000fe200078e0a02 */
[----:B------:R-:W-:-:S02]  /*17b00*/  SHF.L.U32 R43, R4, R43, RZ ;  /* 0x0000002b042b7219 */ /* 0x000fc400000006ff */
[----:B------:R-:W-:Y:S02]  /*17b10*/  FSETP.NEU.FTZ.AND P0, PT, R41, R46, PT ;  /* 0x0000002e2900720b */ /* 0x000fe40003f1d000 */
[----:B------:R-:W-:Y:S02]  /*17b20*/  SEL R41, R2, RZ, P3 ;  /* 0x000000ff02297207 */ /* 0x000fe40001800000 */
[----:B------:R-:W-:Y:S02]  /*17b30*/  ISETP.NE.AND P1, PT, R43, RZ, P1 ;  /* 0x000000ff2b00720c */ /* 0x000fe40000f25270 */
[----:B------:R-:W-:Y:S02]  /*17b40*/  SHF.R.U32.HI R41, RZ, R41, R4 ;  /* 0x00000029ff297219 */ /* 0x000fe40000011604 */
[----:B------:R-:W-:Y:S02]  /*17b50*/  PLOP3.LUT P0, PT, P0, P1, PT, 0xf8, 0x8f ;  /* 0x00000000008f781c */ /* 0x000fe40000703f70 */
[----:B------:R-:W-:-:S02]  /*17b60*/  SHF.R.U32.HI R4, RZ, 0x1, R41 ;  /* 0x00000001ff047819 */ /* 0x000fc40000011629 */
[----:B------:R-:W-:-:S04]  /*17b70*/  SEL R43, RZ, 0x1, !P0 ;  /* 0x00000001ff2b7807 */ /* 0x000fc80004000000 */
[----:B------:R-:W-:-:S04]  /*17b80*/  LOP3.LUT R2, R43, 0x1, R4, 0xf8, !PT ;  /* 0x000000012b027812 */ /* 0x000fc800078ef804 */
[----:B------:R-:W-:-:S04]  /*17b90*/  LOP3.LUT R41, R2, R41, RZ, 0xc0, !PT ;  /* 0x0000002902297212 */ /* 0x000fc800078ec0ff */
[----:B------:R-:W-:-:S04]  /*17ba0*/  IADD3 R41, PT, PT, R4, R41, RZ ;  /* 0x0000002904297210 */ /* 0x000fc80007ffe0ff */
[----:B------:R-:W-:Y:S01]  /*17bb0*/  LOP3.LUT R0, R41, R0, RZ, 0xfc, !PT ;  /* 0x0000000029007212 */ /* 0x000fe200078efcff */
[----:B------:R-:W-:Y:S06]  /*17bc0*/  BRA `(.L_x_782) ;  /* 0x0000000000107947 */ /* 0x000fec0003800000 */
.L_x_781:
[----:B------:R-:W-:-:S04]  /*17bd0*/  LOP3.LUT R0, R0, 0x80000000, RZ, 0xc0, !PT ;  /* 0x8000000000007812 */ /* 0x000fc800078ec0ff */
[----:B------:R-:W-:Y:S01]  /*17be0*/  LOP3.LUT R0, R0, 0x7f800000, RZ, 0xfc, !PT ;  /* 0x7f80000000007812 */ /* 0x000fe200078efcff */
[----:B------:R-:W-:Y:S06]  /*17bf0*/  BRA `(.L_x_782) ;  /* 0x0000000000047947 */ /* 0x000fec0003800000 */
.L_x_780:
[----:B------:R-:W-:-:S07]  /*17c00*/  IMAD R0, R41, 0x800000, R0 ;  /* 0x0080000029007824 */ /* 0x000fce00078e0200 */
.L_x_782:
[----:B------:R-:W-:Y:S05]  /*17c10*/  BSYNC.RECONVERGENT B1 ;  /* 0x0000000000017941 */ /* 0x000fea0003800200 */
.L_x_779:
[----:B------:R-:W-:Y:S05]  /*17c20*/  BRA `(.L_x_783) ;  /* 0x0000000000207947 */ /* 0x000fea0003800000 */
.L_x_778:
[----:B------:R-:W-:-:S04]  /*17c30*/  LOP3.LUT R0, R47, 0x80000000, R0, 0x48, !PT ;  /* 0x800000002f007812 */ /* 0x000fc800078e4800 */
[----:B------:R-:W-:Y:S01]  /*17c40*/  LOP3.LUT R0, R0, 0x7f800000, RZ, 0xfc, !PT ;  /* 0x7f80000000007812 */ /* 0x000fe200078efcff */
[----:B------:R-:W-:Y:S06]  /*17c50*/  BRA `(.L_x_783) ;  /* 0x0000000000147947 */ /* 0x000fec0003800000 */
.L_x_777:
[----:B------:R-:W-:Y:S01]  /*17c60*/  LOP3.LUT R0, R47, 0x80000000, R0, 0x48, !PT ;  /* 0x800000002f007812 */ /* 0x000fe200078e4800 */
[----:B------:R-:W-:Y:S06]  /*17c70*/  BRA `(.L_x_783) ;  /* 0x00000000000c7947 */ /* 0x000fec0003800000 */
.L_x_776:
[----:B------:R-:W0:Y:S01]  /*17c80*/  MUFU.RSQ R0, -QNAN ;  /* 0xffc0000000007908 */ /* 0x000e220000001400 */
[----:B------:R-:W-:Y:S05]  /*17c90*/  BRA `(.L_x_783) ;  /* 0x0000000000047947 */ /* 0x000fea0003800000 */
.L_x_775:
[----:B------:R-:W-:-:S07]  /*17ca0*/  FADD.FTZ R0, R0, R3 ;  /* 0x0000000300007221 */ /* 0x000fce0000010000 */
.L_x_783:
[----:B------:R-:W-:Y:S05]  /*17cb0*/  BSYNC.RECONVERGENT B0 ;  /* 0x0000000000007941 */ /* 0x000fea0003800200 */
.L_x_773:
[----:B------:R-:W-:-:S04]  /*17cc0*/  HFMA2 R45, -RZ, RZ, 0, 0 ;  /* 0x00000000ff2d7431 */ /* 0x000fc800000001ff */
[----:B0-----:R-:W-:Y:S05]  /*17cd0*/  RET.REL.NODEC R44 `(_Z33SquaredDistanceTransform_stanfordPtPhPfS0_PiS2_S1_S2_S1_) ;  /* 0xfffffe802cc87950 */ /* 0x001fea0003c3ffff */
.L_x_784:
[----:B------:R-:W-:-:S00]  /*17ce0*/  BRA `(.L_x_784) ;  /* 0xfffffffc00fc7947 */ /* 0x000fc0000383ffff */
[----:B------:R-:W-:-:S00]  /*17cf0*/  NOP ;  /* 0x0000000000007918 */ /* 0x000fc00000000000 */
        /* <DEDUP_REMOVED lines=8> */
.L_x_1980:


//--------------------- .text._Z24SquaredDistanceTransformPhS_PfS_S0_PiS1_S0_S1_S0_ --------------------------
	.section	.text._Z24SquaredDistanceTransformPhS_PfS_S0_PiS1_S0_S1_S0_,"ax",@progbits
	.align	128
        .global         _Z24SquaredDistanceTransformPhS_PfS_S0_PiS1_S0_S1_S0_
        .type           _Z24SquaredDistanceTransformPhS_PfS_S0_PiS1_S0_S1_S0_,@function
        .size           _Z24SquaredDistanceTransformPhS_PfS_S0_PiS1_S0_S1_S0_,(.L_x_1984 - _Z24SquaredDistanceTransformPhS_PfS_S0_PiS1_S0_S1_S0_)
        .other          _Z24SquaredDistanceTransformPhS_PfS_S0_PiS1_S0_S1_S0_,@"STO_CUDA_ENTRY STV_DEFAULT"
_Z24SquaredDistanceTransformPhS_PfS_S0_PiS1_S0_S1_S0_:
.text._Z24SquaredDistanceTransformPhS_PfS_S0_PiS1_S0_S1_S0_:
[----:B------:R-:W0:Y:S08]  /*0000*/  LDC R1, c[0x0][0x37c] ;  /* 0x0000df00ff017b82 */ /* 0x000e300000000800 */
[----:B------:R-:W1:Y:S01]  /*0010*/  LDC.64 R2, c[0x0][0x3c8] ;  /* 0x0000f200ff027b82 */ /* 0x000e620000000a00 */
[----:B------:R-:W1:Y:S01]  /*0020*/  LDCU.64 UR6, c[0x0][0x358] ;  /* 0x00006b00ff0677ac */ /* 0x000e620008000a00 */
[----:B0-----:R-:W-:-:S06]  /*0030*/  VIADD R1, R1, 0xffffffe0 ;  /* 0xffffffe001017836 */ /* 0x001fcc0000000000 */
[----:B------:R-:W0:Y:S01]  /*0040*/  LDC.64 R10, c[0x0][0x3b8] ;  /* 0x0000ee00ff0a7b82 */ /* 0x000e220000000a00 */
[----:B-1----:R-:W2:Y:S04]  /*0050*/  LDG.E R24, desc[UR6][R2.64] ;  /* 0x0000000602187981 */ /* 0x002ea8000c1e1900 */
[----:B------:R-:W3:Y:S04]  /*0060*/  LDG.E R0, desc[UR6][R2.64+0x4] ;  /* 0x0000040602007981 */ /* 0x000ee8000c1e1900 */
[----:B------:R-:W4:Y:S04]  /*0070*/  LDG.E R4, desc[UR6][R2.64+0x8] ;  /* 0x0000080602047981 */ /* 0x000f28000c1e1900 */
[----:B------:R-:W4:Y:S04]  /*0080*/  LDG.E R5, desc[UR6][R2.64+0xc] ;  /* 0x00000c0602057981 */ /* 0x000f28000c1e1900 */
[----:B------:R-:W4:Y:S04]  /*0090*/  LDG.E R6, desc[UR6][R2.64+0x10] ;  /* 0x0000100602067981 */ /* 0x000f28000c1e1900 */
[----:B0-----:R-:W5:Y:S04]  /*00a0*/  LDG.E R20, desc[UR6][R10.64] ;  /* 0x000000060a147981 */ /* 0x001f68000c1e1900 */
        /* <DEDUP_REMOVED lines=9> */
[----:B---3--:R-:W1:Y:S01]  /*0140*/  FCHK P0, R0, R24 ;  /* 0x0000001800007302 */ /* 0x008e620000000000 */
[----:B0-----:R-:W-:-:S07]  /*0150*/  FFMA R2, -R24, R7, 1 ;  /* 0x3f80000018027423 */ /* 0x001fce0000000107 */
[----:B----4-:R-:W0:Y:S01]  /*0160*/  F2I.TRUNC.NTZ R4, R4 ;  /* 0x0000000400047305 */ /* 0x010e22000020f100 */
[----:B------:R-:W-:-:S07]  /*0170*/  FFMA R7, R7, R2, R7 ;  /* 0x0000000207077223 */ /* 0x000fce0000000007 */
[----:B------:R-:W2:Y:S01]  /*0180*/  F2I.TRUNC.NTZ R5, R5 ;  /* 0x0000000500057305 */ /* 0x000ea2000020f100 */
[----:B------:R-:W-:-:S07]  /*0190*/  FFMA R8, R0, R7, RZ ;  /* 0x0000000700087223 */ /* 0x000fce00000000ff */
[----:B------:R-:W3:Y:S01]  /*01a0*/  F2I.TRUNC.NTZ R6, R6 ;  /* 0x0000000600067305 */ /* 0x000ee2000020f100 */
[----:B------:R-:W-:-:S04]  /*01b0*/  FFMA R2, -R24, R8, R0 ;  /* 0x0000000818027223 */ /* 0x000fc80000000100 */
[----:B------:R-:W-:Y:S01]  /*01c0*/  FFMA R8, R7, R2, R8 ;  /* 0x0000000207087223 */ /* 0x000fe20000000008 */
[----:B01----:R-:W-:Y:S06]  /*01d0*/  @!P0 BRA `(.L_x_785) ;  /* 0x0000000000108947 */ /* 0x003fec0003800000 */
[----:B------:R-:W-:Y:S01]  /*01e0*/  IMAD.MOV.U32 R3, RZ, RZ, R24 ;  /* 0x000000ffff037224 */ /* 0x000fe200078e0018 */
[----:B------:R-:W-:-:S07]  /*01f0*/  MOV R2, 0x210 ;  /* 0x0000021000027802 */ /* 0x000fce0000000f00 */
[----:B--23-5:R-:W-:Y:S05]  /*0200*/  CALL.REL.NOINC `($__internal_7_$__cuda_sm3x_div_rn_noftz_f32_slowpath) ;  /* 0x0000018400387944 */ /* 0x02cfea0003c00000 */
[----:B------:R-:W-:-:S07]  /*0210*/  MOV R8, R0 ;  /* 0x0000000000087202 */ /* 0x000fce0000000f00 */
.L_x_785:
[----:B------:R-:W0:Y:S01]  /*0220*/  S2R R27, SR_TID.X ;  /* 0x00000000001b7919 */ /* 0x000e220000002100 */
[----:B------:R-:W0:Y:S01]  /*0230*/  S2UR UR4, SR_CTAID.X ;  /* 0x00000000000479c3 */ /* 0x000e220000002500 */
[----:B--2---:R-:W-:-:S07]  /*0240*/  IMAD R7, R4, R5, RZ ;  /* 0x0000000504077224 */ /* 0x004fce00078e02ff */
[----:B------:R-:W0:Y:S02]  /*0250*/  LDC R0, c[0x0][0x360] ;  /* 0x0000d800ff007b82 */ /* 0x000e240000000800 */
[----:B0-----:R-:W-:Y:S02]  /*0260*/  IMAD R27, R0, UR4, R27 ;  /* 0x00000004001b7c24 */ /* 0x001fe4000f8e021b */
[----:B---3--:R-:W-:-:S05]  /*0270*/  IMAD R0, R6, R7, RZ ;  /* 0x0000000706007224 */ /* 0x008fca00078e02ff */
[----:B------:R-:W-:-:S13]  /*0280*/  ISETP.GE.AND P0, PT, R27, R0, PT ;  /* 0x000000001b00720c */ /* 0x000fda0003f06270 */
[----:B------:R-:W-:Y:S05]  /*0290*/  @P0 EXIT ;  /* 0x000000000000094d */ /* 0x000fea0003800000 */
[----:B------:R-:W0:Y:S02]  /*02a0*/  LDC.64 R10, c[0x0][0x3c0] ;  /* 0x0000f000ff0a7b82 */ /* 0x000e240000000a00 */
[----:B0-----:R0:W2:Y:S01]  /*02b0*/  LDG.E R23, desc[UR6][R10.64] ;  /* 0x000000060a177981 */ /* 0x0010a2000c1e1900 */
[----:B------:R-:W-:Y:S02]  /*02c0*/  IABS R14, R7 ;  /* 0x00000007000e7213 */ /* 0x000fe40000000000 */
[----:B------:R-:W-:Y:S02]  /*02d0*/  IABS R12, R4 ;  /* 0x00000004000c7213 */ /* 0x000fe40000000000 */
[----:B------:R-:W1:Y:S01]  /*02e0*/  I2F.RP R9, R14 ;  /* 0x0000000e00097306 */ /* 0x000e620000209400 */
[----:B------:R-:W-:Y:S02]  /*02f0*/  IABS R0, R6 ;  /* 0x0000000600007213 */ /* 0x000fe40000000000 */
[----:B------:R-:W-:-:S05]  /*0300*/  ISETP.NE.AND P6, PT, R4, RZ, PT ;  /* 0x000000ff0400720c */ /* 0x000fca0003fc5270 */
[----:B------:R-:W3:Y:S08]  /*0310*/  I2F.RP R26, R12 ;  /* 0x0000000c001a7306 */ /* 0x000ef00000209400 */
[----:B-1----:R-:W1:Y:S08]  /*0320*/  MUFU.RCP R9, R9 ;  /* 0x0000000900097308 */ /* 0x002e700000001000 */
[----:B---3--:R-:W0:Y:S08]  /*0330*/  MUFU.RCP R26, R26 ;  /* 0x0000001a001a7308 */ /* 0x008e300000001000 */
[----:B------:R-:W-:Y:S01]  /*0340*/  I2F.RP R25, R0 ;  /* 0x0000000000197306 */ /* 0x000fe20000209400 */
[----:B-1----:R-:W-:Y:S01]  /*0350*/  VIADD R2, R9, 0xffffffe ;  /* 0x0ffffffe09027836 */ /* 0x002fe20000000000 */
[----:B------:R-:W-:-:S06]  /*0360*/  IABS R9, R5 ;  /* 0x0000000500097213 */ /* 0x000fcc0000000000 */
[----:B------:R1:W3:Y:S01]  /*0370*/  F2I.FTZ.U32.TRUNC.NTZ R3, R2 ;  /* 0x0000000200037305 */ /* 0x0002e2000021f000 */
[----:B0-----:R-:W-:Y:S01]  /*0380*/  VIADD R10, R26, 0xffffffe ;  /* 0x0ffffffe1a0a7836 */ /* 0x001fe20000000000 */
[----:B------:R-:W-:-:S06]  /*0390*/  IABS R26, R7 ;  /* 0x00000007001a7213 */ /* 0x000fcc0000000000 */
[----:B------:R0:W4:Y:S01]  /*03a0*/  F2I.FTZ.U32.TRUNC.NTZ R11, R10 ;  /* 0x0000000a000b7305 */ /* 0x000122000021f000 */
[----:B-1----:R-:W-:Y:S01]  /*03b0*/  IMAD.MOV.U32 R2, RZ, RZ, RZ ;  /* 0x000000ffff027224 */ /* 0x002fe200078e00ff */
[----:B---3--:R-:W-:-:S06]  /*03c0*/  IADD3 R29, PT, PT, RZ, -R3, RZ ;  /* 0x80000003ff1d7210 */ /* 0x008fcc0007ffe0ff */
[----:B------:R-:W1:Y:S01]  /*03d0*/  I2F.RP R28, R9 ;  /* 0x00000009001c7306 */ /* 0x000e620000209400 */
[----:B0-----:R-:W-:Y:S02]  /*03e0*/  HFMA2 R10, -RZ, RZ, 0, 0 ;  /* 0x00000000ff0a7431 */ /* 0x001fe400000001ff */
[----:B------:R-:W-:Y:S02]  /*03f0*/  IMAD R29, R29, R14, RZ ;  /* 0x0000000e1d1d7224 */ /* 0x000fe400078e02ff */
[----:B----4-:R-:W-:-:S03]  /*0400*/  IMAD.MOV R31, RZ, RZ, -R11 ;  /* 0x000000ffff1f7224 */ /* 0x010fc600078e0a0b */
[----:B------:R-:W0:Y:S01]  /*0410*/  MUFU.RCP R25, R25 ;  /* 0x0000001900197308 */ /* 0x000e220000001000 */
[----:B------:R-:W-:Y:S01]  /*0420*/  IMAD.HI.U32 R2, R3, R29, R2 ;  /* 0x0000001d03027227 */ /* 0x000fe200078e0002 */
[----:B------:R-:W-:-:S03]  /*0430*/  IABS R29, R27 ;  /* 0x0000001b001d7213 */ /* 0x000fc60000000000 */
[----:B------:R-:W-:-:S03]  /*0440*/  IMAD R3, R31, R12, RZ ;  /* 0x0000000c1f037224 */ /* 0x000fc600078e02ff */
[----:B-1----:R-:W1:Y:S01]  /*0450*/  MUFU.RCP R28, R28 ;  /* 0x0000001c001c7308 */ /* 0x002e620000001000 */
[----:B------:R-:W-:Y:S01]  /*0460*/  IMAD.HI.U32 R11, R11, R3, R10 ;  /* 0x000000030b0b7227 */ /* 0x000fe200078e000a */
[----:B------:R-:W-:-:S03]  /*0470*/  IABS R10, R4 ;  /* 0x00000004000a7213 */ /* 0x000fc60000000000 */
[----:B------:R-:W-:Y:S02]  /*0480*/  IMAD.MOV R3, RZ, RZ, -R26 ;  /* 0x000000ffff037224 */ /* 0x000fe400078e0a1a */
[----:B------:R-:W-:Y:S02]  /*0490*/  IMAD.MOV R26, RZ, RZ, -R10 ;  /* 0x000000ffff1a7224 */ /* 0x000fe400078e0a0a */
[----:B------:R-:W-:-:S03]  /*04a0*/  IMAD.HI.U32 R10, R2, R29, RZ ;  /* 0x0000001d020a7227 */ /* 0x000fc600078e00ff */
[----:B------:R-:W-:Y:S01]  /*04b0*/  MOV R2, R26 ;  /* 0x0000001a00027202 */ /* 0x000fe20000000f00 */
[----:B------:R-:W-:-:S04]  /*04c0*/  IMAD.HI.U32 R26, R11, R29, RZ ;  /* 0x0000001d0b1a7227 */ /* 0x000fc800078e00ff */
[--C-:B------:R-:W-:Y:S02]  /*04d0*/  IMAD R11, R10, R3, R29.reuse ;  /* 0x000000030a0b7224 */ /* 0x100fe400078e021d */
[----:B------:R-:W-:Y:S01]  /*04e0*/  IMAD R29, R26, R2, R29 ;  /* 0x000000021a1d7224 */ /* 0x000fe200078e021d */
[----:B------:R-:W-:Y:S01]  /*04f0*/  LOP3.LUT R2, R27, R7, RZ, 0x3c, !PT ;  /* 0x000000071b027212 */ /* 0x000fe200078e3cff */
[----:B0-----:R-:W-:Y:S01]  /*0500*/  VIADD R25, R25, 0xffffffe ;  /* 0x0ffffffe19197836 */ /* 0x001fe20000000000 */
[----:B------:R-:W-:Y:S02]  /*0510*/  ISETP.GT.U32.AND P5, PT, R14, R11, PT ;  /* 0x0000000b0e00720c */ /* 0x000fe40003fa4070 */
[----:B------:R-:W-:Y:S01]  /*0520*/  ISETP.GT.U32.AND P0, PT, R12, R29, PT ;  /* 0x0000001d0c00720c */ /* 0x000fe20003f04070 */
[----:B------:R-:W0:Y:S01]  /*0530*/  F2I.FTZ.U32.TRUNC.NTZ R3, R25 ;  /* 0x0000001900037305 */ /* 0x000e22000021f000 */
[----:B------:R-:W-:Y:S01]  /*0540*/  ISETP.GE.AND P3, PT, R2, RZ, PT ;  /* 0x000000ff0200720c */ /* 0x000fe20003f66270 */
[----:B------:R-:W-:-:S08]  /*0550*/  HFMA2 R2, -RZ, RZ, 0, 0 ;  /* 0x00000000ff027431 */ /* 0x000fd000000001ff */
[----:B------:R-:W-:Y:S01]  /*0560*/  @!P5 IMAD.IADD R11, R11, 0x1, -R14 ;  /* 0x000000010b0bd824 */ /* 0x000fe200078e0a0e */
[----:B------:R-:W-:Y:S01]  /*0570*/  @!P5 IADD3 R10, PT, PT, R10, 0x1, RZ ;  /* 0x000000010a0ad810 */ /* 0x000fe20007ffe0ff */
[----:B------:R-:W-:Y:S01]  /*0580*/  @!P0 VIADD R26, R26, 0x1 ;  /* 0x000000011a1a8836 */ /* 0x000fe20000000000 */
[----:B------:R-:W-:Y:S02]  /*0590*/  @!P0 IADD3 R29, PT, PT, R29, -R12, RZ ;  /* 0x8000000c1d1d8210 */ /* 0x000fe40007ffe0ff */
[----:B------:R-:W-:Y:S01]  /*05a0*/  ISETP.GE.U32.AND P1, PT, R11, R14, PT ;  /* 0x0000000e0b00720c */ /* 0x000fe20003f26070 */
[----:B-1----:R-:W-:Y:S01]  /*05b0*/  VIADD R11, R28, 0xffffffe ;  /* 0x0ffffffe1c0b7836 */ /* 0x002fe20000000000 */
[----:B------:R-:W-:Y:S01]  /*05c0*/  ISETP.GE.U32.AND P2, PT, R29, R12, PT ;  /* 0x0000000c1d00720c */ /* 0x000fe20003f46070 */
[----:B0-----:R-:W-:Y:S01]  /*05d0*/  IMAD.MOV R25, RZ, RZ, -R3 ;  /* 0x000000ffff197224 */ /* 0x001fe200078e0a03 */
[----:B------:R-:W-:Y:S02]  /*05e0*/  LOP3.LUT R12, R27, R4, RZ, 0x3c, !PT ;  /* 0x000000041b0c7212 */ /* 0x000fe400078e3cff */
[----:B------:R-:W-:Y:S01]  /*05f0*/  ISETP.NE.AND P5, PT, R7, RZ, PT ;  /* 0x000000ff0700720c */ /* 0x000fe20003fa5270 */
[----:B------:R-:W0:Y:S01]  /*0600*/  F2I.FTZ.U32.TRUNC.NTZ R11, R11 ;  /* 0x0000000b000b7305 */ /* 0x000e22000021f000 */
[----:B------:R-:W-:Y:S01]  /*0610*/  ISETP.GE.AND P4, PT, R12, RZ, PT ;  /* 0x000000ff0c00720c */ /* 0x000fe20003f86270 */
[----:B------:R-:W-:Y:S01]  /*0620*/  IMAD R25, R25, R0, RZ ;  /* 0x0000000019197224 */ /* 0x000fe200078e02ff */
[----:B------:R-:W-:-:S03]  /*0630*/  IABS R29, R5 ;  /* 0x00000005001d7213 */ /* 0x000fc60000000000 */
[----:B------:R-:W-:Y:S02]  /*0640*/  @P1 VIADD R10, R10, 0x1 ;  /* 0x000000010a0a1836 */ /* 0x000fe40000000000 */
[----:B------:R-:W-:Y:S02]  /*0650*/  @P2 VIADD R26, R26, 0x1 ;  /* 0x000000011a1a2836 */ /* 0x000fe40000000000 */
[----:B------:R-:W-:Y:S02]  /*0660*/  IMAD.MOV.U32 R12, RZ, RZ, R10 ;  /* 0x000000ffff0c7224 */ /* 0x000fe400078e000a */
[----:B------:R-:W-:Y:S01]  /*0670*/  IMAD.HI.U32 R2, R3, R25, R2 ;  /* 0x0000001903027227 */ /* 0x000fe200078e0002 */
[----:B------:R-:W-:Y:S02]  /*0680*/  IABS R3, R6 ;  /* 0x0000000600037213 */ /* 0x000fe40000000000 */
[----:B0-----:R-:W-:Y:S01]  /*0690*/  IADD3 R10, PT, PT, RZ, -R11, RZ ;  /* 0x8000000bff0a7210 */ /* 0x001fe20007ffe0ff */
[----:B------:R-:W-:Y:S01]  /*06a0*/  @!P4 IMAD.MOV R26, RZ, RZ, -R26 ;  /* 0x000000ffff1ac224 */ /* 0x000fe200078e0a1a */
[----:B------:R-:W-:Y:S01]  /*06b0*/  @!P6 LOP3.LUT R26, RZ, R4, RZ, 0x33, !PT ;  /* 0x00000004ff1ae212 */ /* 0x000fe200078e33ff */
[----:B------:R-:W-:Y:S01]  /*06c0*/  @!P3 IMAD.MOV R12, RZ, RZ, -R12 ;  /* 0x000000ffff0cb224 */ /* 0x000fe200078e0a0c */
[----:B------:R-:W-:Y:S01]  /*06d0*/  @!P5 LOP3.LUT R12, RZ, R7, RZ, 0x33, !PT ;  /* 0x00000007ff0cd212 */ /* 0x000fe200078e33ff */
[----:B------:R-:W-:Y:S01]  /*06e0*/  IMAD R25, R10, R9, RZ ;  /* 0x000000090a197224 */ /* 0x000fe200078e02ff */
[----:B------:R-:W-:Y:S01]  /*06f0*/  IABS R28, R26 ;  /* 0x0000001a001c7213 */ /* 0x000fe20000000000 */
[----:B------:R-:W-:Y:S01]  /*0700*/  IMAD.MOV.U32 R10, RZ, RZ, RZ ;  /* 0x000000ffff0a7224 */ /* 0x000fe200078e00ff */
[----:B------:R-:W-:Y:S01]  /*0710*/  IADD3 R14, PT, PT, RZ, -R3, RZ ;  /* 0x80000003ff0e7210 */ /* 0x000fe20007ffe0ff */
[----:B------:R-:W-:Y:S01]  /*0720*/  IMAD.MOV R29, RZ, RZ, -R29 ;  /* 0x000000ffff1d7224 */ /* 0x000fe200078e0a1d */
[----:B------:R-:W-:Y:S01]  /*0730*/  IABS R3, R12 ;  /* 0x0000000c00037213 */ /* 0x000fe20000000000 */
[----:B------:R-:W-:Y:S01]  /*0740*/  IMAD.HI.U32 R10, R11, R25, R10 ;  /* 0x000000190b0a7227 */ /* 0x000fe200078e000a */
[----:B------:R-:W-:-:S02]  /*0750*/  MOV R25, R28 ;  /* 0x0000001c00197202 */ /* 0x000fc40000000f00 */
[----:B------:R-:W-:Y:S01]  /*0760*/  ISETP.GE.AND P2, PT, R12, RZ, PT ;  /* 0x000000ff0c00720c */ /* 0x000fe20003f46270 */
[----:B------:R-:W-:Y:S01]  /*0770*/  IMAD.MOV.U32 R11, RZ, RZ, R14 ;  /* 0x000000ffff0b7224 */ /* 0x000fe200078e000e */
[C---:B------:R-:W-:Y:S01]  /*0780*/  ISETP.GE.AND P4, PT, R26.reuse, RZ, PT ;  /* 0x000000ff1a00720c */ /* 0x040fe20003f86270 */
[----:B------:R-:W-:Y:S01]  /*0790*/  IMAD.MOV.U32 R14, RZ, RZ, R29 ;  /* 0x000000ffff0e7224 */ /* 0x000fe200078e001d */
[----:B------:R-:W-:Y:S01]  /*07a0*/  IADD3 R12, PT, PT, -R26, RZ, RZ ;  /* 0x000000ff1a0c7210 */ /* 0x000fe20007ffe1ff */
[----:B------:R-:W-:-:S04]  /*07b0*/  IMAD.HI.U32 R10, R10, R25, RZ ;  /* 0x000000190a0a7227 */ /* 0x000fc800078e00ff */
[----:B------:R-:W-:-:S04]  /*07c0*/  IMAD.HI.U32 R2, R2, R3, RZ ;  /* 0x0000000302027227 */ /* 0x000fc800078e00ff */
[----:B------:R-:W-:Y:S02]  /*07d0*/  IMAD R10, R10, R14, R25 ;  /* 0x0000000e0a0a7224 */ /* 0x000fe400078e0219 */
[----:B------:R-:W-:Y:S02]  /*07e0*/  IMAD R11, R2, R11, R3 ;  /* 0x0000000b020b7224 */ /* 0x000fe400078e0203 */
[----:B------:R-:W-:Y:S01]  /*07f0*/  IMAD.MOV.U32 R3, RZ, RZ, 0x3f000000 ;  /* 0x3f000000ff037424 */ /* 0x000fe200078e00ff */
[----:B------:R-:W-:Y:S01]  /*0800*/  ISETP.GT.U32.AND P1, PT, R9, R10, PT ;  /* 0x0000000a0900720c */ /* 0x000fe20003f24070 */
[----:B------:R-:W-:Y:S01]  /*0810*/  IMAD R12, R4, R12, R27 ;  /* 0x0000000c040c7224 */ /* 0x000fe200078e021b */
[----:B------:R-:W-:Y:S02]  /*0820*/  ISETP.GT.U32.AND P0, PT, R0, R11, PT ;  /* 0x0000000b0000720c */ /* 0x000fe40003f04070 */
[----:B------:R-:W-:-:S05]  /*0830*/  LOP3.LUT R3, R3, 0x80000000, R8, 0xb8, !PT ;  /* 0x8000000003037812 */ /* 0x000fca00078eb808 */
[----:B------:R-:W-:-:S04]  /*0840*/  FADD.RZ R3, R3, R8 ;  /* 0x0000000803037221 */ /* 0x000fc8000000c000 */
[----:B------:R-:W-:Y:S01]  /*0850*/  @!P1 IMAD.IADD R10, R10, 0x1, -R9 ;  /* 0x000000010a0a9824 */ /* 0x000fe200078e0a09 */
[----:B------:R-:W-:Y:S02]  /*0860*/  ISETP.NE.AND P1, PT, R5, RZ, PT ;  /* 0x000000ff0500720c */ /* 0x000fe40003f25270 */
[----:B------:R-:W-:Y:S02]  /*0870*/  @!P0 IADD3 R11, PT, PT, R11, -R0, RZ ;  /* 0x800000000b0b8210 */ /* 0x000fe40007ffe0ff */
[----:B------:R-:W-:Y:S02]  /*0880*/  ISETP.GT.U32.AND P3, PT, R9, R10, PT ;  /* 0x0000000a0900720c */ /* 0x000fe40003f64070 */
[----:B------:R-:W-:-:S11]  /*0890*/  ISETP.GT.U32.AND P0, PT, R0, R11, PT ;  /* 0x0000000b0000720c */ /* 0x000fd60003f04070 */
[----:B------:R-:W-:Y:S02]  /*08a0*/  @!P3 IMAD.IADD R10, R10, 0x1, -R9 ;  /* 0x000000010a0ab824 */ /* 0x000fe400078e0a09 */
[----:B------:R-:W-:Y:S01]  /*08b0*/  @!P0 IADD3 R11, PT, PT, R11, -R0, RZ ;  /* 0x800000000b0b8210 */ /* 0x000fe20007ffe0ff */
[----:B------:R0:W1:Y:S01]  /*08c0*/  F2I.TRUNC.NTZ R9, R3 ;  /* 0x0000000300097305 */ /* 0x000062000020f100 */
[----:B------:R-:W-:Y:S01]  /*08d0*/  ISETP.NE.AND P0, PT, R6, RZ, PT ;  /* 0x000000ff0600720c */ /* 0x000fe20003f05270 */
[----:B------:R-:W-:Y:S01]  /*08e0*/  @!P4 IMAD.MOV R10, RZ, RZ, -R10 ;  /* 0x000000ffff0ac224 */ /* 0x000fe200078e0a0a */
[----:B------:R-:W-:Y:S01]  /*08f0*/  @!P1 LOP3.LUT R10, RZ, R5, RZ, 0x33, !PT ;  /* 0x00000005ff0a9212 */ /* 0x000fe200078e33ff */
[----:B------:R-:W-:-:S04]  /*0900*/  IMAD.MOV.U32 R8, RZ, RZ, R11 ;  /* 0x000000ffff087224 */ /* 0x000fc800078e000b */
[----:B------:R-:W-:-:S06]  /*0910*/  @!P2 IMAD.MOV R8, RZ, RZ, -R8 ;  /* 0x000000ffff08a224 */ /* 0x000fcc00078e0a08 */
[----:B------:R-:W-:Y:S02]  /*0920*/  @!P0 LOP3.LUT R8, RZ, R6, RZ, 0x33, !PT ;  /* 0x00000006ff088212 */ /* 0x000fe400078e33ff */
[----:B--2---:R-:W-:-:S13]  /*0930*/  ISETP.NE.AND P3, PT, R23, 0x1, PT ;  /* 0x000000011700780c */ /* 0x004fda0003f65270 */
[----:B01----:R-:W-:Y:S05]  /*0940*/  @P3 BRA `(.L_x_786) ;  /* 0x0000000400903947 */ /* 0x003fea0003800000 */
[----:B------:R-:W-:Y:S02]  /*0950*/  LEA.HI R0, R6, R6, RZ, 0x1 ;  /* 0x0000000606007211 */ /* 0x000fe400078f08ff */
[----:B------:R-:W-:Y:S02]  /*0960*/  I2FP.F32.S32 R26, R10 ;  /* 0x0000000a001a7245 */ /* 0x000fe40000201400 */
[----:B------:R-:W-:Y:S02]  /*0970*/  SHF.R.S32.HI R2, RZ, 0x1, R0 ;  /* 0x00000001ff027819 */ /* 0x000fe40000011400 */
[----:B------:R-:W-:Y:S01]  /*0980*/  I2FP.F32.S32 R0, R12 ;  /* 0x0000000c00007245 */ /* 0x000fe20000201400 */
[----:B-----5:R-:W-:Y:S01]  /*0990*/  FFMA R26, R24, R26, R17 ;  /* 0x0000001a181a7223 */ /* 0x020fe20000000011 */
[----:B------:R-:W-:-:S04]  /*09a0*/  I2FP.F32.S32 R3, R2 ;  /* 0x0000000200037245 */ /* 0x000fc80000201400 */
[----:B------:R-:W-:Y:S01]  /*09b0*/  FSETP.GEU.AND P0, PT, R26, R17, PT ;  /* 0x000000111a00720b */ /* 0x000fe20003f0e000 */
[----:B------:R-:W-:-:S04]  /*09c0*/  FADD R3, R0, -R3 ;  /* 0x8000000300037221 */ /* 0x000fc80000000000 */
[----:B------:R-:W-:Y:S01]  /*09d0*/  FMUL R11, R24, R3 ;  /* 0x00000003180b7220 */ /* 0x000fe20000400000 */
[----:B------:R-:W-:-:S04]  /*09e0*/  I2FP.F32.S32 R3, R8 ;  /* 0x0000000800037245 */ /* 0x000fc80000201400 */
[----:B------:R-:W-:Y:S01]  /*09f0*/  FSETP.GEU.AND P0, PT, R11, R20, P0 ;  /* 0x000000140b00720b */ /* 0x000fe2000070e000 */
[----:B------:R-:W-:-:S03]  /*0a00*/  FMUL R14, R24, R3 ;  /* 0x00000003180e7220 */ /* 0x000fc60000400000 */
[----:B------:R-:W-:Y:S02]  /*0a10*/  FSETP.LEU.AND P0, PT, R11, R18, P0 ;  /* 0x000000120b00720b */ /* 0x000fe4000070b000 */
[----:B------:R-:W-:Y:S02]  /*0a20*/  FSETP.LEU.AND P1, PT, R14, R13, PT ;  /* 0x0000000d0e00720b */ /* 0x000fe40003f2b000 */
[----:B------:R-:W-:-:S04]  /*0a30*/  FSETP.LEU.AND P0, PT, R26, R16, P0 ;  /* 0x000000101a00720b */ /* 0x000fc8000070b000 */
[----:B------:R-:W-:-:S13]  /*0a40*/  FSETP.GEU.AND P0, PT, R14, R15, P0 ;  /* 0x0000000f0e00720b */ /* 0x000fda000070e000 */
[----:B------:R-:W-:Y:S05]  /*0a50*/  @P0 BRA P1, `(.L_x_787) ;  /* 0x0000000000280947 */ /* 0x000fea0000800000 */
[----:B------:R-:W0:Y:S01]  /*0a60*/  LDC.64 R2, c[0x0][0x390] ;  /* 0x0000e400ff027b82 */ /* 0x000e220000000a00 */
[----:B------:R-:W1:Y:S01]  /*0a70*/  LDCU.64 UR4, c[0x0][0x398] ;  /* 0x00007300ff0477ac */ /* 0x000e620008000a00 */
[----:B------:R-:W-:Y:S02]  /*0a80*/  HFMA2 R0, -RZ, RZ, 0, 1.78813934326171875e-07 ;  /* 0x00000003ff007431 */ /* 0x000fe400000001ff */
[----:B------:R-:W-:Y:S01]  /*0a90*/  IMAD.MOV.U32 R7, RZ, RZ, 0x44fa0000 ;  /* 0x44fa0000ff077424 */ /* 0x000fe200078e00ff */
[----:B-1----:R-:W-:-:S04]  /*0aa0*/  IADD3 R4, P0, PT, R27, UR4, RZ ;  /* 0x000000041b047c10 */ /* 0x002fc8000ff1e0ff */
[C---:B------:R-:W-:Y:S01]  /*0ab0*/  LEA.HI.X.SX32 R5, R27.reuse, UR5, 0x1, P0 ;  /* 0x000000051b057c11 */ /* 0x040fe200080f0eff */
[----:B0-----:R-:W-:-:S05]  /*0ac0*/  IMAD.WIDE R2, R27, 0x4, R2 ;  /* 0x000000041b027825 */ /* 0x001fca00078e0202 */
[----:B------:R-:W-:Y:S04]  /*0ad0*/  STG.E desc[UR6][R2.64], R7 ;  /* 0x0000000702007986 */ /* 0x000fe8000c101906 */
[----:B------:R-:W-:Y:S01]  /*0ae0*/  STG.E.U8 desc[UR6][R4.64], R0 ;  /* 0x0000000004007986 */ /* 0x000fe2000c101106 */
[----:B------:R-:W-:Y:S05]  /*0af0*/  EXIT ;  /* 0x000000000000794d */ /* 0x000fea0003800000 */
.L_x_787:
        /* <DEDUP_REMOVED lines=8> */
[----:B-1----:R-:W-:-:S07]  /*0b80*/  DADD R36, R36, UR4 ;  /* 0x0000000424247e29 */ /* 0x002fce0008000000 */
        /* <DEDUP_REMOVED lines=17> */
[----:B------:R-:W-:Y:S05]  /*0ca0*/  CALL.REL.NOINC `($__internal_5_$__cuda_sm20_div_rn_f64_full) ;  /* 0x0000017000cc7944 */ /* 0x000fea0003c00000 */
.L_x_789:
[----:B------:R-:W-:Y:S05]  /*0cb0*/  BSYNC.RECONVERGENT B1 ;  /* 0x0000000000017941 */ /* 0x000fea0003800200 */
.L_x_788:
[----:B------:R-:W0:Y:S01]  /*0cc0*/  MUFU.RCP64H R3, R43 ;  /* 0x0000002b00037308 */ /* 0x000e220000001800 */
[----:B------:R-:W-:Y:S02]  /*0cd0*/  IMAD.MOV.U32 R2, RZ, RZ, 0x1 ;  /* 0x00000001ff027424 */ /* 0x000fe400078e00ff */
[----:B------:R-:W-:Y:S01]  /*0ce0*/  FMUL R0, R21, 0.5 ;  /* 0x3f00000015007820 */ /* 0x000fe20000400000 */
[----:B------:R-:W-:Y:S04]  /*0cf0*/  BSSY.RECONVERGENT B1, `(.L_x_790) ;  /* 0x0000016000017945 */ /* 0x000fe80003800200 */
        /* <DEDUP_REMOVED lines=17> */
[----:B------:R-:W-:-:S07]  /*0e10*/  MOV R0, 0xe30 ;  /* 0x00000e3000007802 */ /* 0x000fce0000000f00 */
[----:B------:R-:W-:Y:S05]  /*0e20*/  CALL.REL.NOINC `($__internal_5_$__cuda_sm20_div_rn_f64_full) ;  /* 0x00000170006c7944 */ /* 0x000fea0003c00000 */
[----:B------:R-:W-:Y:S01]  /*0e30*/  IMAD.MOV.U32 R2, RZ, RZ, R44 ;  /* 0x000000ffff027224 */ /* 0x000fe200078e002c */
[----:B------:R-:W-:-:S07]  /*0e40*/  MOV R3, R45 ;  /* 0x0000002d00037202 */ /* 0x000fce0000000f00 */
.L_x_791:
[----:B------:R-:W-:Y:S05]  /*0e50*/  BSYNC.RECONVERGENT B1 ;  /* 0x0000000000017941 */ /* 0x000fea0003800200 */
.L_x_790:
        /* <DEDUP_REMOVED lines=9> */
.L_x_792:
        /* <DEDUP_REMOVED lines=10> */
.L_x_786:
        /* <DEDUP_REMOVED lines=25> */
.L_x_794:
        /* <DEDUP_REMOVED lines=12> */
[----:B-1----:R-:W-:Y:S05]  /*11e0*/  CALL.REL.NOINC `($__internal_6_$__cuda_sm20_sqrt_rn_f32_slowpath) ;  /* 0x0000017000e87944 */ /* 0x002fea0003c00000 */
[----:B------:R-:W-:Y:S05]  /*11f0*/  BRA `(.L_x_797) ;  /* 0x0000000000107947 */ /* 0x000fea0003800000 */
.L_x_796:
[----:B-1----:R-:W-:Y:S01]  /*1200*/  FMUL.FTZ R49, R28, R3 ;  /* 0x000000031c317220 */ /* 0x002fe20000410000 */
[----:B------:R-:W-:-:S03]  /*1210*/  FMUL.FTZ R2, R3, 0.5 ;  /* 0x3f00000003027820 */ /* 0x000fc60000410000 */
[----:B------:R-:W-:-:S04]  /*1220*/  FFMA R0, -R49, R49, R28 ;  /* 0x0000003131007223 */ /* 0x000fc8000000011c */
[----:B------:R-:W-:-:S07]  /*1230*/  FFMA R49, R0, R2, R49 ;  /* 0x0000000200317223 */ /* 0x000fce0000000031 */
.L_x_797:
[----:B------:R-:W-:Y:S05]  /*1240*/  BSYNC.RECONVERGENT B0 ;  /* 0x0000000000007941 */ /* 0x000fea0003800200 */
.L_x_795:
        /* <DEDUP_REMOVED lines=12> */
[----:B------:R-:W-:Y:S05]  /*1310*/  CALL.REL.NOINC `($__internal_6_$__cuda_sm20_sqrt_rn_f32_slowpath) ;  /* 0x00000170009c7944 */ /* 0x000fea0003c00000 */
[----:B------:R-:W-:Y:S05]  /*1320*/  BRA `(.L_x_800) ;  /* 0x0000000000107947 */ /* 0x000fea0003800000 */
.L_x_799:
[----:B------:R-:W-:Y:S01]  /*1330*/  FMUL.FTZ R49, R0, R3 ;  /* 0x0000000300317220 */ /* 0x000fe20000410000 */
[----:B------:R-:W-:-:S03]  /*1340*/  FMUL.FTZ R2, R3, 0.5 ;  /* 0x3f00000003027820 */ /* 0x000fc60000410000 */
[----:B------:R-:W-:-:S04]  /*1350*/  FFMA R0, -R49, R49, R0 ;  /* 0x0000003131007223 */ /* 0x000fc80000000100 */
[----:B------:R-:W-:-:S07]  /*1360*/  FFMA R49, R0, R2, R49 ;  /* 0x0000000200317223 */ /* 0x000fce0000000031 */
.L_x_800:
[----:B------:R-:W-:Y:S05]  /*1370*/  BSYNC.RECONVERGENT B0 ;  /* 0x0000000000007941 */ /* 0x000fea0003800200 */
.L_x_798:
        /* <DEDUP_REMOVED lines=27> */
[----:B------:R-:W-:Y:S05]  /*1530*/  CALL.REL.NOINC `($__internal_5_$__cuda_sm20_div_rn_f64_full) ;  /* 0x0000016800a87944 */ /* 0x000fea0003c00000 */
.L_x_802:
[----:B------:R-:W-:Y:S05]  /*1540*/  BSYNC.RECONVERGENT B1 ;  /* 0x0000000000017941 */ /* 0x000fea0003800200 */
.L_x_801:
        /* <DEDUP_REMOVED lines=20> */
[----:B------:R-:W-:Y:S01]  /*1690*/  MOV R0, 0x16c0 ;  /* 0x000016c000007802 */ /* 0x000fe20000000f00 */
[----:B------:R-:W-:-:S07]  /*16a0*/  IMAD.MOV.U32 R29, RZ, RZ, R37 ;  /* 0x000000ffff1d7224 */ /* 0x000fce00078e0025 */
[----:B------:R-:W-:Y:S05]  /*16b0*/  CALL.REL.NOINC `($__internal_5_$__cuda_sm20_div_rn_f64_full) ;  /* 0x0000016800487944 */ /* 0x000fea0003c00000 */
[----:B------:R-:W-:Y:S01]  /*16c0*/  MOV R2, R44 ;  /* 0x0000002c00027202 */ /* 0x000fe20000000f00 */
[----:B------:R-:W-:-:S07]  /*16d0*/  IMAD.MOV.U32 R3, RZ, RZ, R45 ;  /* 0x000000ffff037224 */ /* 0x000fce00078e002d */
.L_x_804:
[----:B------:R-:W-:Y:S05]  /*16e0*/  BSYNC.RECONVERGENT B1 ;  /* 0x0000000000017941 */ /* 0x000fea0003800200 */
.L_x_803:
        /* <DEDUP_REMOVED lines=9> */
.L_x_805:
        /* <DEDUP_REMOVED lines=10> */
.L_x_793:
[----:B------:R-:W-:-:S13]  /*1820*/  ISETP.NE.AND P0, PT, R23, 0x3, PT ;  /* 0x000000031700780c */ /* 0x000fda0003f05270 */
[----:B------:R-:W-:Y:S05]  /*1830*/  @P0 BRA `(.L_x_806) ;  /* 0x0000000400900947 */ /* 0x000fea0003800000 */
[----:B------:R-:W-:Y:S02]  /*1840*/  I2FP.F32.S32 R26, R10 ;  /* 0x0000000a001a7245 */ /* 0x000fe40000201400 */
[----:B------:R-:W-:Y:S02]  /*1850*/  LEA.HI R0, R4, R4, RZ, 0x1 ;  /* 0x0000000404007211 */ /* 0x000fe400078f08ff */
[----:B------:R-:W-:Y:S01]  /*1860*/  I2FP.F32.S32 R11, R12 ;  /* 0x0000000c000b7245 */ /* 0x000fe20000201400 */
[C---:B-----5:R-:W-:Y:S01]  /*1870*/  FFMA R26, R24.reuse, R26, R17 ;  /* 0x0000001a181a7223 */ /* 0x060fe20000000011 */
[----:B------:R-:W-:Y:S02]  /*1880*/  SHF.R.S32.HI R0, RZ, 0x1, R0 ;  /* 0x00000001ff007819 */ /* 0x000fe40000011400 */
[----:B------:R-:W-:Y:S01]  /*1890*/  I2FP.F32.S32 R3, R8 ;  /* 0x0000000800037245 */ /* 0x000fe20000201400 */
[----:B------:R-:W-:Y:S01]  /*18a0*/  FMUL R11, R24, R11 ;  /* 0x0000000b180b7220 */ /* 0x000fe20000400000 */
[----:B------:R-:W-:-:S02]  /*18b0*/  FSETP.GEU.AND P0, PT, R26, R17, PT ;  /* 0x000000111a00720b */ /* 0x000fc40003f0e000 */
[----:B------:R-:W-:Y:S02]  /*18c0*/  I2FP.F32.S32 R0, R0 ;  /* 0x0000000000007245 */ /* 0x000fe40000201400 */
        /* <DEDUP_REMOVED lines=18> */
.L_x_807:
[----:B------:R-:W0:Y:S01]  /*19f0*/  F2F.F64.F32 R42, R19 ;  /* 0x00000013002a7310 */ /* 0x000e220000201800 */
[----:B------:R-:W-:Y:S01]  /*1a00*/  MOV R28, 0x1 ;  /* 0x00000001001c7802 */ /* 0x000fe20000000f00 */
[----:B------:R-:W-:Y:S01]  /*1a10*/  FMUL R25, R22, 0.5 ;  /* 0x3f00000016197820 */ /* 0x000fe20000400000 */
[----:B------:R-:W-:Y:S01]  /*1a20*/  UMOV UR4, 0x33333333 ;  /* 0x3333333300047882 */ /* 0x000fe20000000000 */
[----:B------:R-:W-:Y:S01]  /*1a30*/  UMOV UR5, 0x3ffb3333 ;  /* 0x3ffb333300057882 */ /* 0x000fe20000000000 */
[----:B------:R-:W-:Y:S03]  /*1a40*/  BSSY.RECONVERGENT B1, `(.L_x_808) ;  /* 0x0000016000017945 */ /* 0x000fe60003800200 */
        /* <DEDUP_REMOVED lines=21> */
.L_x_809:
[----:B------:R-:W-:Y:S05]  /*1ba0*/  BSYNC.RECONVERGENT B1 ;  /* 0x0000000000017941 */ /* 0x000fea0003800200 */
.L_x_808:
        /* <DEDUP_REMOVED lines=25> */
.L_x_811:
[----:B------:R-:W-:Y:S05]  /*1d40*/  BSYNC.RECONVERGENT B1 ;  /* 0x0000000000017941 */ /* 0x000fea0003800200 */
.L_x_810:
        /* <DEDUP_REMOVED lines=9> */
.L_x_812:
        /* <DEDUP_REMOVED lines=10> */
.L_x_806:
[----:B------:R-:W-:-:S13]  /*1e80*/  ISETP.NE.AND P0, PT, R23, 0x4, PT ;  /* 0x000000041700780c */ /* 0x000fda0003f05270 */
[----:B------:R-:W-:Y:S05]  /*1e90*/  @P0 BRA `(.L_x_813) ;  /* 0x0000000800200947 */ /* 0x000fea0003800000 */
[----:B------:R-:W-:Y:S01]  /*1ea0*/  I2FP.F32.S32 R26, R10 ;  /* 0x0000000a001a7245 */ /* 0x000fe20000201400 */
[----:B------:R-:W-:Y:S01]  /*1eb0*/  IMAD.MOV R3, RZ, RZ, -R12 ;  /* 0x000000ffff037224 */ /* 0x000fe200078e0a0c */
[----:B------:R-:W-:-:S03]  /*1ec0*/  I2FP.F32.S32 R11, R8 ;  /* 0x00000008000b7245 */ /* 0x000fc60000201400 */
[C---:B-----5:R-:W-:Y:S01]  /*1ed0*/  FFMA R26, R24.reuse, R26, R17 ;  /* 0x0000001a181a7223 */ /* 0x060fe20000000011 */
[----:B------:R-:W-:Y:S01]  /*1ee0*/  I2FP.F32.S32 R3, R3 ;  /* 0x0000000300037245 */ /* 0x000fe20000201400 */
[----:B------:R-:W-:-:S03]  /*1ef0*/  FMUL R11, R24, R11 ;  /* 0x0000000b180b7220 */ /* 0x000fc60000400000 */
        /* <DEDUP_REMOVED lines=18> */
.L_x_814:
        /* <DEDUP_REMOVED lines=10> */
[----:B------:R-:W-:Y:S01]  /*20c0*/  IMAD.MOV.U32 R2, RZ, RZ, R28 ;  /* 0x000000ffff027224 */ /* 0x000fe200078e001c */
[----:B------:R-:W-:-:S07]  /*20d0*/  MOV R0, 0x20f0 ;  /* 0x000020f000007802 */ /* 0x000fce0000000f00 */
[----:B-1----:R-:W-:Y:S05]  /*20e0*/  CALL.REL.NOINC `($__internal_6_$__cuda_sm20_sqrt_rn_f32_slowpath) ;  /* 0x0000016400287944 */ /* 0x002fea0003c00000 */
[----:B------:R-:W-:Y:S05]  /*20f0*/  BRA `(.L_x_817) ;  /* 0x0000000000107947 */ /* 0x000fea0003800000 */
.L_x_816:
[----:B-1----:R-:W-:Y:S01]  /*2100*/  FMUL.FTZ R49, R28, R3 ;  /* 0x000000031c317220 */ /* 0x002fe20000410000 */
[----:B------:R-:W-:-:S03]  /*2110*/  FMUL.FTZ R2, R3, 0.5 ;  /* 0x3f00000003027820 */ /* 0x000fc60000410000 */
[----:B------:R-:W-:-:S04]  /*2120*/  FFMA R0, -R49, R49, R28 ;  /* 0x0000003131007223 */ /* 0x000fc8000000011c */
[----:B------:R-:W-:-:S07]  /*2130*/  FFMA R49, R0, R2, R49 ;  /* 0x0000000200317223 */ /* 0x000fce0000000031 */
.L_x_817:
[----:B------:R-:W-:Y:S05]  /*2140*/  BSYNC.RECONVERGENT B0 ;  /* 0x0000000000007941 */ /* 0x000fea0003800200 */
.L_x_815:
[-C--:B------:R-:W-:Y:S01]  /*2150*/  FSETP.GTU.AND P0, PT, |R11|, |R14|.reuse, PT ;  /* 0x4000000e0b00720b */ /* 0x080fe20003f0c200 */
[----:B------:R-:W-:Y:S01]  /*2160*/  BSSY.RECONVERGENT B0, `(.L_x_818) ;  /* 0x0000011000007945 */ /* 0x000fe20003800200 */
[----:B------:R-:W-:Y:S02]  /*2170*/  FMUL R41, R49, 0.5 ;  /* 0x3f00000031297820 */ /* 0x000fe40000400000 */
[----:B------:R-:W-:-:S05]  /*2180*/  FSEL R0, |R11|, |R14|, !P0 ;  /* 0x4000000e0b007208 */ /* 0x000fca0004000200 */
[----:B------:R-:W-:-:S04]  /*2190*/  FADD R3, R0, R0 ;  /* 0x0000000000037221 */ /* 0x000fc80000000000 */
[----:B------:R-:W-:-:S04]  /*21a0*/  FMUL R0, R0, R3 ;  /* 0x0000000300007220 */ /* 0x000fc80000400000 */
[----:B------:R0:W1:Y:S01]  /*21b0*/  MUFU.RSQ R3, R0 ;  /* 0x0000000000037308 */ /* 0x0000620000001400 */
[----:B------:R-:W-:-:S04]  /*21c0*/  IADD3 R2, PT, PT, R0, -0xd000000, RZ ;  /* 0xf300000000027810 */ /* 0x000fc80007ffe0ff */
[----:B------:R-:W-:-:S13]  /*21d0*/  ISETP.GT.U32.AND P0, PT, R2, 0x727fffff, PT ;  /* 0x727fffff0200780c */ /* 0x000fda0003f04070 */
[----:B01----:R-:W-:Y:S05]  /*21e0*/  @!P0 BRA `(.L_x_819) ;  /* 0x0000000000108947 */ /* 0x003fea0003800000 */
[----:B------:R-:W-:Y:S01]  /*21f0*/  IMAD.MOV.U32 R2, RZ, RZ, R0 ;  /* 0x000000ffff027224 */ /* 0x000fe200078e0000 */
[----:B------:R-:W-:-:S07]  /*2200*/  MOV R0, 0x2220 ;  /* 0x0000222000007802 */ /* 0x000fce0000000f00 */
[----:B------:R-:W-:Y:S05]  /*2210*/  CALL.REL.NOINC `($__internal_6_$__cuda_sm20_sqrt_rn_f32_slowpath) ;  /* 0x0000016000dc7944 */ /* 0x000fea0003c00000 */
[----:B------:R-:W-:Y:S05]  /*2220*/  BRA `(.L_x_820) ;  /* 0x0000000000107947 */ /* 0x000fea0003800000 */
.L_x_819:
[----:B------:R-:W-:Y:S01]  /*2230*/  FMUL.FTZ R49, R0, R3 ;  /* 0x0000000300317220 */ /* 0x000fe20000410000 */
[----:B------:R-:W-:-:S03]  /*2240*/  FMUL.FTZ R2, R3, 0.5 ;  /* 0x3f00000003027820 */ /* 0x000fc60000410000 */
[----:B------:R-:W-:-:S04]  /*2250*/  FFMA R0, -R49, R49, R0 ;  /* 0x0000003131007223 */ /* 0x000fc80000000100 */
[----:B------:R-:W-:-:S07]  /*2260*/  FFMA R49, R0, R2, R49 ;  /* 0x0000000200317223 */ /* 0x000fce0000000031 */
.L_x_820:
[----:B------:R-:W-:Y:S05]  /*2270*/  BSYNC.RECONVERGENT B0 ;  /* 0x0000000000007941 */ /* 0x000fea0003800200 */
.L_x_818:
        /* <DEDUP_REMOVED lines=28> */
.L_x_822:
[----:B------:R-:W-:Y:S05]  /*2440*/  BSYNC.RECONVERGENT B1 ;  /* 0x0000000000017941 */ /* 0x000fea0003800200 */
.L_x_821:
        /* <DEDUP_REMOVED lines=25> */
.L_x_824:
[----:B------:R-:W-:Y:S05]  /*25e0*/  BSYNC.RECONVERGENT B1 ;  /* 0x0000000000017941 */ /* 0x000fea0003800200 */
.L_x_823:
        /* <DEDUP_REMOVED lines=9> */
.L_x_825:
        /* <DEDUP_REMOVED lines=10> */
.L_x_813:
[----:B------:R-:W-:-:S13]  /*2720*/  ISETP.NE.AND P0, PT, R23, 0x5, PT ;  /* 0x000000051700780c */ /* 0x000fda0003f05270 */
[----:B------:R-:W-:Y:S05]  /*2730*/  @P0 BRA `(.L_x_826) ;  /* 0x0000000400900947 */ /* 0x000fea0003800000 */
[----:B------:R-:W-:Y:S02]  /*2740*/  LEA.HI R0, R4, R4, RZ, 0x1 ;  /* 0x0000000404007211 */ /* 0x000fe400078f08ff */
[----:B------:R-:W-:Y:S02]  /*2750*/  I2FP.F32.S32 R11, R12 ;  /* 0x0000000c000b7245 */ /* 0x000fe40000201400 */
[----:B------:R-:W-:Y:S02]  /*2760*/  SHF.R.S32.HI R0, RZ, 0x1, R0 ;  /* 0x00000001ff007819 */ /* 0x000fe40000011400 */
[----:B------:R-:W-:Y:S02]  /*2770*/  I2FP.F32.S32 R26, R10 ;  /* 0x0000000a001a7245 */ /* 0x000fe40000201400 */
[----:B------:R-:W-:Y:S02]  /*2780*/  I2FP.F32.S32 R0, R0 ;  /* 0x0000000000007245 */ /* 0x000fe40000201400 */
[----:B------:R-:W-:Y:S01]  /*2790*/  I2FP.F32.S32 R3, R8 ;  /* 0x0000000800037245 */ /* 0x000fe20000201400 */
[----:B-----5:R-:W-:-:S02]  /*27a0*/  FFMA R26, R24, R26, R17 ;  /* 0x0000001a181a7223 */ /* 0x020fc40000000011 */
[----:B------:R-:W-:Y:S02]  /*27b0*/  FADD R11, R11, -R0 ;  /* 0x800000000b0b7221 */ /* 0x000fe40000000000 */
[----:B------:R-:W-:Y:S01]  /*27c0*/  FMUL R14, R24, -R3 ;  /* 0x80000003180e7220 */ /* 0x000fe20000400000 */
[----:B------:R-:W-:Y:S01]  /*27d0*/  FSETP.GEU.AND P0, PT, R26, R17, PT ;  /* 0x000000111a00720b */ /* 0x000fe20003f0e000 */
[----:B------:R-:W-:-:S03]  /*27e0*/  FMUL R11, R24, -R11 ;  /* 0x8000000b180b7220 */ /* 0x000fc60000400000 */
        /* <DEDUP_REMOVED lines=16> */
.L_x_827:
        /* <DEDUP_REMOVED lines=27> */
.L_x_829:
[----:B------:R-:W-:Y:S05]  /*2aa0*/  BSYNC.RECONVERGENT B1 ;  /* 0x0000000000017941 */ /* 0x000fea0003800200 */
.L_x_828:
        /* <DEDUP_REMOVED lines=25> */
.L_x_831:
[----:B------:R-:W-:Y:S05]  /*2c40*/  BSYNC.RECONVERGENT B1 ;  /* 0x0000000000017941 */ /* 0x000fea0003800200 */
.L_x_830:
        /* <DEDUP_REMOVED lines=9> */
.L_x_832:
        /* <DEDUP_REMOVED lines=10> */
.L_x_826:
[----:B------:R-:W-:-:S13]  /*2d80*/  ISETP.NE.AND P0, PT, R23, 0x6, PT ;  /* 0x000000061700780c */ /* 0x000fda0003f05270 */
[----:B------:R-:W-:Y:S05]  /*2d90*/  @P0 BRA `(.L_x_833) ;  /* 0x0000000800240947 */ /* 0x000fea0003800000 */
[----:B------:R-:W-:Y:S01]  /*2da0*/  IADD3 R0, PT, PT, -R12, RZ, RZ ;  /* 0x000000ff0c007210 */ /* 0x000fe20007ffe1ff */
[----:B------:R-:W-:Y:S01]  /*2db0*/  IMAD.MOV R3, RZ, RZ, -R8 ;  /* 0x000000ffff037224 */ /* 0x000fe200078e0a08 */
        /* <DEDUP_REMOVED lines=23> */
.L_x_834:
        /* <DEDUP_REMOVED lines=10> */
[----:B-1----:R-:W-:Y:S01]  /*2fd0*/  IMAD.MOV.U32 R2, RZ, RZ, R28 ;  /* 0x000000ffff027224 */ /* 0x002fe200078e001c */
[----:B------:R-:W-:-:S07]  /*2fe0*/  MOV R0, 0x3000 ;  /* 0x0000300000007802 */ /* 0x000fce0000000f00 */
[----:B------:R-:W-:Y:S05]  /*2ff0*/  CALL.REL.NOINC `($__internal_6_$__cuda_sm20_sqrt_rn_f32_slowpath) ;  /* 0x0000015400647944 */ /* 0x000fea0003c00000 */
[----:B------:R-:W-:Y:S05]  /*3000*/  BRA `(.L_x_837) ;  /* 0x0000000000107947 */ /* 0x000fea0003800000 */
.L_x_836:
[----:B-1----:R-:W-:Y:S01]  /*3010*/  FMUL.FTZ R49, R28, R2 ;  /* 0x000000021c317220 */ /* 0x002fe20000410000 */
[----:B------:R-:W-:-:S03]  /*3020*/  FMUL.FTZ R2, R2, 0.5 ;  /* 0x3f00000002027820 */ /* 0x000fc60000410000 */
[----:B------:R-:W-:-:S04]  /*3030*/  FFMA R0, -R49, R49, R28 ;  /* 0x0000003131007223 */ /* 0x000fc8000000011c */
[----:B------:R-:W-:-:S07]  /*3040*/  FFMA R49, R0, R2, R49 ;  /* 0x0000000200317223 */ /* 0x000fce0000000031 */
.L_x_837:
[----:B------:R-:W-:Y:S05]  /*3050*/  BSYNC.RECONVERGENT B0 ;  /* 0x0000000000007941 */ /* 0x000fea0003800200 */
.L_x_835:
        /* <DEDUP_REMOVED lines=14> */
.L_x_839:
[----:B------:R-:W-:Y:S01]  /*3140*/  FMUL.FTZ R49, R0, R2 ;  /* 0x0000000200317220 */ /* 0x000fe20000410000 */
[----:B------:R-:W-:-:S03]  /*3150*/  FMUL.FTZ R2, R2, 0.5 ;  /* 0x3f00000002027820 */ /* 0x000fc60000410000 */
[----:B------:R-:W-:-:S04]  /*3160*/  FFMA R0, -R49, R49, R0 ;  /* 0x0000003131007223 */ /* 0x000fc80000000100 */
[----:B------:R-:W-:-:S07]  /*3170*/  FFMA R49, R0, R2, R49 ;  /* 0x0000000200317223 */ /* 0x000fce0000000031 */
.L_x_840:
[----:B------:R-:W-:Y:S05]  /*3180*/  BSYNC.RECONVERGENT B0 ;  /* 0x0000000000007941 */ /* 0x000fea0003800200 */
.L_x_838:
        /* <DEDUP_REMOVED lines=28> */
.L_x_842:
[----:B------:R-:W-:Y:S05]  /*3350*/  BSYNC.RECONVERGENT B1 ;  /* 0x0000000000017941 */ /* 0x000fea0003800200 */
.L_x_841:
        /* <DEDUP_REMOVED lines=25> */
.L_x_844:
[----:B------:R-:W-:Y:S05]  /*34f0*/  BSYNC.RECONVERGENT B1 ;  /* 0x0000000000017941 */ /* 0x000fea0003800200 */
.L_x_843:
        /* <DEDUP_REMOVED lines=9> */
.L_x_845:
        /* <DEDUP_REMOVED lines=10> */
.L_x_833:
        /* <DEDUP_REMOVED lines=8> */
[----:B------:R-:W-:Y:S01]  /*36b0*/  FMUL R11, R24, -R11 ;  /* 0x8000000b180b7220 */ /* 0x000fe20000400000 */
[----:B------:R-:W-:-:S02]  /*36c0*/  FSETP.GEU.AND P0, PT, R26, R17, PT ;  /* 0x000000111a00720b */ /* 0x000fc40003f0e000 */
[----:B------:R-:W-:Y:S02]  /*36d0*/  I2FP.F32.S32 R3, R2 ;  /* 0x0000000200037245 */ /* 0x000fe40000201400 */
        /* <DEDUP_REMOVED lines=18> */
.L_x_847:
        /* <DEDUP_REMOVED lines=27> */
.L_x_849:
[----:B------:R-:W-:Y:S05]  /*39b0*/  BSYNC.RECONVERGENT B1 ;  /* 0x0000000000017941 */ /* 0x000fea0003800200 */
.L_x_848:
        /* <DEDUP_REMOVED lines=25> */
.L_x_851:
[----:B------:R-:W-:Y:S05]  /*3b50*/  BSYNC.RECONVERGENT B1 ;  /* 0x0000000000017941 */ /* 0x000fea0003800200 */
.L_x_850:
        /* <DEDUP_REMOVED lines=9> */
.L_x_852:
        /* <DEDUP_REMOVED lines=10> */
.L_x_846:
[----:B------:R-:W-:-:S13]  /*3c90*/  ISETP.NE.AND P0, PT, R23, 0x8, PT ;  /* 0x000000081700780c */ /* 0x000fda0003f05270 */
[----:B------:R-:W-:Y:S05]  /*3ca0*/  @P0 BRA `(.L_x_853) ;  /* 0x0000000800200947 */ /* 0x000fea0003800000 */
[----:B------:R-:W-:Y:S02]  /*3cb0*/  IADD3 R0, PT, PT, -R12, RZ, RZ ;  /* 0x000000ff0c007210 */ /* 0x000fe40007ffe1ff */
        /* <DEDUP_REMOVED lines=23> */
.L_x_854:
        /* <DEDUP_REMOVED lines=12> */
[----:B------:R-:W-:Y:S05]  /*3ef0*/  CALL.REL.NOINC `($__internal_6_$__cuda_sm20_sqrt_rn_f32_slowpath) ;  /* 0x0000014400a47944 */ /* 0x000fea0003c00000 */
[----:B------:R-:W-:Y:S05]  /*3f00*/  BRA `(.L_x_857) ;  /* 0x0000000000107947 */ /* 0x000fea0003800000 */
.L_x_856:
[----:B-1----:R-:W-:Y:S01]  /*3f10*/  FMUL.FTZ R49, R24, R2 ;  /* 0x0000000218317220 */ /* 0x002fe20000410000 */
[----:B------:R-:W-:-:S03]  /*3f20*/  FMUL.FTZ R2, R2, 0.5 ;  /* 0x3f00000002027820 */ /* 0x000fc60000410000 */
[----:B------:R-:W-:-:S04]  /*3f30*/  FFMA R0, -R49, R49, R24 ;  /* 0x0000003131007223 */ /* 0x000fc80000000118 */
[----:B------:R-:W-:-:S07]  /*3f40*/  FFMA R49, R0, R2, R49 ;  /* 0x0000000200317223 */ /* 0x000fce0000000031 */
.L_x_857:
[----:B------:R-:W-:Y:S05]  /*3f50*/  BSYNC.RECONVERGENT B0 ;  /* 0x0000000000007941 */ /* 0x000fea0003800200 */
.L_x_855:
        /* <DEDUP_REMOVED lines=12> */
[----:B------:R-:W-:Y:S05]  /*4020*/  CALL.REL.NOINC `($__internal_6_$__cuda_sm20_sqrt_rn_f32_slowpath) ;  /* 0x0000014400587944 */ /* 0x000fea0003c00000 */
[----:B------:R-:W-:Y:S05]  /*4030*/  BRA `(.L_x_860) ;  /* 0x0000000000107947 */ /* 0x000fea0003800000 */
.L_x_859:
[----:B------:R-:W-:Y:S01]  /*4040*/  FMUL.FTZ R49, R0, R2 ;  /* 0x0000000200317220 */ /* 0x000fe20000410000 */
[----:B------:R-:W-:-:S03]  /*4050*/  FMUL.FTZ R2, R2, 0.5 ;  /* 0x3f00000002027820 */ /* 0x000fc60000410000 */
[----:B------:R-:W-:-:S04]  /*4060*/  FFMA R0, -R49, R49, R0 ;  /* 0x0000003131007223 */ /* 0x000fc80000000100 */
[----:B------:R-:W-:-:S07]  /*4070*/  FFMA R49, R0, R2, R49 ;  /* 0x0000000200317223 */ /* 0x000fce0000000031 */
.L_x_860:
[----:B------:R-:W-:Y:S05]  /*4080*/  BSYNC.RECONVERGENT B0 ;  /* 0x0000000000007941 */ /* 0x000fea0003800200 */
.L_x_858:
        /* <DEDUP_REMOVED lines=27> */
[----:B------:R-:W-:Y:S05]  /*4240*/  CALL.REL.NOINC `($__internal_5_$__cuda_sm20_div_rn_f64_full) ;  /* 0x0000013c00647944 */ /* 0x000fea0003c00000 */
.L_x_862:
[----:B------:R-:W-:Y:S05]  /*4250*/  BSYNC.RECONVERGENT B1 ;  /* 0x0000000000017941 */ /* 0x000fea0003800200 */
.L_x_861:
[----:B------:R-:W0:Y:S01]  /*4260*/  MUFU.RCP64H R3, R19 ;  /* 0x0000001300037308 */ /* 0x000e220000001800 */
[----:B------:R-:W-:Y:S02]  /*4270*/  IMAD.MOV.U32 R2, RZ, RZ, 0x1 ;  /* 0x00000001ff027424 */ /* 0x000fe400078e00ff */
[----:B------:R-:W-:Y:S01]  /*4280*/  FMUL R15, R21, 0.5 ;  /* 0x3f000000150f7820 */ /* 0x000fe20000400000 */
[----:B------:R-:W-:Y:S04]  /*4290*/  BSSY.RECONVERGENT B1, `(.L_x_863) ;  /* 0x0000016000017945 */ /* 0x000fe80003800200 */
[----:B------:R-:W1:Y:S08]  /*42a0*/  F2F.F64.F32 R30, R15 ;  /* 0x0000000f001e7310 */ /* 0x000e700000201800 */
[----:B------:R2:W3:Y:S01]  /*42b0*/  F2F.F32.F64 R16, R44 ;  /* 0x0000002c00107310 */ /* 0x0004e20000301000 */
[----:B0-----:R-:W-:-:S02]  /*42c0*/  DFMA R24, -R18, R2, 1 ;  /* 0x3ff000001218742b */ /* 0x001fc40000000102 */
        /* <DEDUP_REMOVED lines=11> */
[----:B--23--:R-:W-:Y:S05]  /*4380*/  @P0 BRA P1, `(.L_x_864) ;  /* 0x0000000000180947 */ /* 0x00cfea0000800000 */
[----:B------:R-:W-:Y:S01]  /*4390*/  IMAD.MOV.U32 R28, RZ, RZ, R18 ;  /* 0x000000ffff1c7224 */ /* 0x000fe200078e0012 */
[----:B------:R-:W-:Y:S02]  /*43a0*/  MOV R29, R19 ;  /* 0x00000013001d7202 */ /* 0x000fe40000000f00 */
[----:B------:R-:W-:-:S07]  /*43b0*/  MOV R0, 0x43d0 ;  /* 0x000043d000007802 */ /* 0x000fce0000000f00 */
[----:B------:R-:W-:Y:S05]  /*43c0*/  CALL.REL.NOINC `($__internal_5_$__cuda_sm20_div_rn_f64_full) ;  /* 0x0000013c00047944 */ /* 0x000fea0003c00000 */
[----:B------:R-:W-:Y:S02]  /*43d0*/  IMAD.MOV.U32 R2, RZ, RZ, R44 ;  /* 0x000000ffff027224 */ /* 0x000fe400078e002c */
[----:B------:R-:W-:-:S07]  /*43e0*/  IMAD.MOV.U32 R3, RZ, RZ, R45 ;  /* 0x000000ffff037224 */ /* 0x000fce00078e002d */
.L_x_864:
[----:B------:R-:W-:Y:S05]  /*43f0*/  BSYNC.RECONVERGENT B1 ;  /* 0x0000000000017941 */ /* 0x000fea0003800200 */
.L_x_863:
        /* <DEDUP_REMOVED lines=9> */
.L_x_865:
        /* <DEDUP_REMOVED lines=10> */
.L_x_853:
[----:B------:R-:W-:-:S04]  /*4530*/  FSETP.NEU.AND P0, PT, R26, RZ, PT ;  /* 0x000000ff1a00720b */ /* 0x000fc80003f0d000 */
[----:B------:R-:W-:-:S04]  /*4540*/  FSETP.NEU.OR P0, PT, R11, RZ, P0 ;  /* 0x000000ff0b00720b */ /* 0x000fc8000070d400 */
[----:B------:R-:W-:-:S13]  /*4550*/  FSETP.NEU.OR P0, PT, R14, RZ, P0 ;  /* 0x000000ff0e00720b */ /* 0x000fda000070d400 */
[----:B------:R-:W-:Y:S05]  /*4560*/  @P0 BRA `(.L_x_866) ;  /* 0x0000000000280947 */ /* 0x000fea0003800000 */
        /* <DEDUP_REMOVED lines=10> */
.L_x_866:
[----:B------:R-:W-:Y:S01]  /*4610*/  FMUL R0, R14, R14 ;  /* 0x0000000e0e007220 */ /* 0x000fe20000400000 */
[----:B------:R-:W-:Y:S03]  /*4620*/  BSSY.RECONVERGENT B0, `(.L_x_867) ;  /* 0x000000f000007945 */ /* 0x000fe60003800200 */
[----:B------:R-:W-:-:S04]  /*4630*/  FFMA R0, R11, R11, R0 ;  /* 0x0000000b0b007223 */ /* 0x000fc80000000000 */
[----:B------:R-:W-:Y:S01]  /*4640*/  VIADD R2, R0, 0xf3000000 ;  /* 0xf300000000027836 */ /* 0x000fe20000000000 */
[----:B------:R0:W1:Y:S04]  /*4650*/  MUFU.RSQ R3, R0 ;  /* 0x0000000000037308 */ /* 0x0000680000001400 */
[----:B------:R-:W-:-:S13]  /*4660*/  ISETP.GT.U32.AND P0, PT, R2, 0x727fffff, PT ;  /* 0x727fffff0200780c */ /* 0x000fda0003f04070 */
[----:B01----:R-:W-:Y:S05]  /*4670*/  @!P0 BRA `(.L_x_868) ;  /* 0x0000000000148947 */ /* 0x003fea0003800000 */
[----:B------:R-:W-:Y:S01]  /*4680*/  IMAD.MOV.U32 R2, RZ, RZ, R0 ;  /* 0x000000ffff027224 */ /* 0x000fe200078e0000 */
[----:B------:R-:W-:-:S07]  /*4690*/  MOV R0, 0x46b0 ;  /* 0x000046b000007802 */ /* 0x000fce0000000f00 */
[----:B-----5:R-:W-:Y:S05]  /*46a0*/  CALL.REL.NOINC `($__internal_6_$__cuda_sm20_sqrt_rn_f32_slowpath) ;  /* 0x0000013c00b87944 */ /* 0x020fea0003c00000 */
[----:B------:R-:W-:Y:S01]  /*46b0*/  MOV R13, R49 ;  /* 0x00000031000d7202 */ /* 0x000fe20000000f00 */
[----:B------:R-:W-:Y:S06]  /*46c0*/  BRA `(.L_x_869) ;  /* 0x0000000000107947 */ /* 0x000fec0003800000 */
.L_x_868:
[----:B-----5:R-:W-:Y:S01]  /*46d0*/  FMUL.FTZ R13, R0, R3 ;  /* 0x00000003000d7220 */ /* 0x020fe20000410000 */
[----:B------:R-:W-:-:S03]  /*46e0*/  FMUL.FTZ R2, R3, 0.5 ;  /* 0x3f00000003027820 */ /* 0x000fc60000410000 */
[----:B------:R-:W-:-:S04]  /*46f0*/  FFMA R0, -R13, R13, R0 ;  /* 0x0000000d0d007223 */ /* 0x000fc80000000100 */
[----:B------:R-:W-:-:S07]  /*4700*/  FFMA R13, R0, R2, R13 ;  /* 0x00000002000d7223 */ /* 0x000fce000000000d */
.L_x_869:
[----:B------:R-:W-:Y:S05]  /*4710*/  BSYNC.RECONVERGENT B0 ;  /* 0x0000000000007941 */ /* 0x000fea0003800200 */
.L_x_867:
        /* <DEDUP_REMOVED lines=9> */
[----:B------:R-:W-:Y:S05]  /*47b0*/  CALL.REL.NOINC `($__internal_6_$__cuda_sm20_sqrt_rn_f32_slowpath) ;  /* 0x0000013c00747944 */ /* 0x000fea0003c00000 */
[----:B------:R-:W-:Y:S01]  /*47c0*/  MOV R15, R49 ;  /* 0x00000031000f7202 */ /* 0x000fe20000000f00 */
[----:B------:R-:W-:Y:S06]  /*47d0*/  BRA `(.L_x_872) ;  /* 0x0000000000107947 */ /* 0x000fec0003800000 */
.L_x_871:
[----:B------:R-:W-:Y:S01]  /*47e0*/  FMUL.FTZ R15, R0, R3 ;  /* 0x00000003000f7220 */ /* 0x000fe20000410000 */
[----:B------:R-:W-:-:S03]  /*47f0*/  FMUL.FTZ R2, R3, 0.5 ;  /* 0x3f00000003027820 */ /* 0x000fc60000410000 */
[----:B------:R-:W-:-:S04]  /*4800*/  FFMA R0, -R15, R15, R0 ;  /* 0x0000000f0f007223 */ /* 0x000fc80000000100 */
[----:B------:R-:W-:-:S07]  /*4810*/  FFMA R15, R0, R2, R15 ;  /* 0x00000002000f7223 */ /* 0x000fce000000000f */
.L_x_872:
[----:B------:R-:W-:Y:S05]  /*4820*/  BSYNC.RECONVERGENT B0 ;  /* 0x0000000000007941 */ /* 0x000fea0003800200 */
.L_x_870:
        /* <DEDUP_REMOVED lines=10> */
[----:B------:R-:W-:Y:S01]  /*48d0*/  MOV R2, 0x4900 ;  /* 0x0000490000027802 */ /* 0x000fe20000000f00 */
[----:B------:R-:W-:-:S07]  /*48e0*/  IMAD.MOV.U32 R3, RZ, RZ, R15 ;  /* 0x000000ffff037224 */ /* 0x000fce00078e000f */
[----:B------:R-:W-:Y:S05]  /*48f0*/  CALL.REL.NOINC `($__internal_7_$__cuda_sm3x_div_rn_noftz_f32_slowpath) ;  /* 0x0000013c007c7944 */ /* 0x000fea0003c00000 */
.L_x_874:
[----:B------:R-:W-:Y:S05]  /*4900*/  BSYNC.RECONVERGENT B2 ;  /* 0x0000000000027941 */ /* 0x000fea0003800200 */
.L_x_873:
[----:B------:R-:W-:Y:S01]  /*4910*/  HFMA2 R3, -RZ, RZ, 1.75, 0 ;  /* 0x3f000000ff037431 */ /* 0x000fe200000001ff */
[C---:B------:R-:W-:Y:S01]  /*4920*/  FSETP.NEU.AND P1, PT, |R0|.reuse, 1, PT ;  /* 0x3f8000000000780b */ /* 0x040fe20003f2d200 */
[----:B------:R-:W-:Y:S01]  /*4930*/  IMAD.MOV.U32 R17, RZ, RZ, 0x3d4dd2f7 ;  /* 0x3d4dd2f7ff117424 */ /* 0x000fe200078e00ff */
[C---:B------:R-:W-:Y:S01]  /*4940*/  FSETP.GT.AND P0, PT, |R0|.reuse, 0.56000000238418579102, PT ;  /* 0x3f0f5c290000780b */ /* 0x040fe20003f04200 */
[----:B------:R-:W-:Y:S01]  /*4950*/  BSSY.RECONVERGENT B2, `(.L_x_875) ;  /* 0x0000069000027945 */ /* 0x000fe20003800200 */
[----:B------:R-:W-:-:S04]  /*4960*/  FFMA R2, |R0|, -R3, 0.5 ;  /* 0x3f00000000027423 */ /* 0x000fc80000000a03 */
        /* <DEDUP_REMOVED lines=21> */
[----:B------:R-:W-:Y:S01]  /*4ac0*/  FADD R11, -R0, 1.5707960128784179688 ;  /* 0x3fc90fd8000b7421 */ /* 0x000fe20000000100 */
        /* <DEDUP_REMOVED lines=13> */
[----:B------:R-:W-:Y:S05]  /*4ba0*/  CALL.REL.NOINC `($__internal_7_$__cuda_sm3x_div_rn_noftz_f32_slowpath) ;  /* 0x0000013800d07944 */ /* 0x000fea0003c00000 */
.L_x_878:
[----:B------:R-:W-:Y:S05]  /*4bb0*/  BSYNC.RECONVERGENT B3 ;  /* 0x0000000000037941 */ /* 0x000fea0003800200 */
.L_x_877:
[----:B------:R-:W-:Y:S01]  /*4bc0*/  IMAD.MOV.U32 R3, RZ, RZ, 0x3f000000 ;  /* 0x3f000000ff037424 */ /* 0x000fe200078e00ff */
[C---:B------:R-:W-:Y:S02]  /*4bd0*/  FSETP.NEU.AND P1, PT, |R0|.reuse, 1, PT ;  /* 0x3f8000000000780b */ /* 0x040fe40003f2d200 */
[C---:B------:R-:W-:Y:S01]  /*4be0*/  FSETP.GT.AND P0, PT, |R0|.reuse, 0.56000000238418579102, PT ;  /* 0x3f0f5c290000780b */ /* 0x040fe20003f04200 */
[----:B------:R-:W-:-:S04]  /*4bf0*/  FFMA R2, |R0|, -R3, 0.5 ;  /* 0x3f00000000027423 */ /* 0x000fc80000000a03 */
[----:B------:R-:W0:Y:S02]  /*4c00*/  MUFU.RSQ R3, R2 ;  /* 0x0000000200037308 */ /* 0x000e240000001400 */
[----:B0-----:R-:W-:Y:S01]  /*4c10*/  FMUL R13, R2, R3 ;  /* 0x00000003020d7220 */ /* 0x001fe20000400000 */
[----:B------:R-:W-:-:S04]  /*4c20*/  FMUL R14, R3, -0.5 ;  /* 0xbf000000030e7820 */ /* 0x000fc80000400000 */
[----:B------:R-:W-:-:S04]  /*4c30*/  FFMA R14, R13, R14, 0.5 ;  /* 0x3f0000000d0e7423 */ /* 0x000fc8000000000e */
[----:B------:R-:W-:-:S05]  /*4c40*/  FFMA R14, R13, R14, R13 ;  /* 0x0000000e0d0e7223 */ /* 0x000fca000000000d */
[----:B------:R-:W-:Y:S01]  /*4c50*/  FSEL R3, R14, RZ, P1 ;  /* 0x000000ff0e037208 */ /* 0x000fe20000800000 */
[----:B------:R-:W-:-:S03]  /*4c60*/  HFMA2 R14, -RZ, RZ, 1.3251953125, -55.71875 ;  /* 0x3d4dd2f7ff0e7431 */ /* 0x000fc600000001ff */
        /* <DEDUP_REMOVED lines=14> */
[----:B------:R-:W-:Y:S06]  /*4d50*/  BRA `(.L_x_879) ;  /* 0x0000000000a07947 */ /* 0x000fec0003800000 */
.L_x_876:
        /* <DEDUP_REMOVED lines=12> */
[----:B------:R-:W-:Y:S05]  /*4e20*/  CALL.REL.NOINC `($__internal_7_$__cuda_sm3x_div_rn_noftz_f32_slowpath) ;  /* 0x0000013800307944 */ /* 0x000fea0003c00000 */
.L_x_881:
[----:B------:R-:W-:Y:S05]  /*4e30*/  BSYNC.RECONVERGENT B3 ;  /* 0x0000000000037941 */ /* 0x000fea0003800200 */
.L_x_880:
        /* <DEDUP_REMOVED lines=10> */
[----:B------:R-:W-:-:S03]  /*4ee0*/  IMAD.MOV.U32 R14, RZ, RZ, 0x3d4dd2f7 ;  /* 0x3d4dd2f7ff0e7424 */ /* 0x000fc600078e00ff */
[----:B------:R-:W-:-:S05]  /*4ef0*/  FSEL R3, R3, |R0|, P0 ;  /* 0x4000000003037208 */ /* 0x000fca0000000000 */
[----:B------:R-:W-:-:S04]  /*4f00*/  FMUL R13, R3, R3 ;  /* 0x00000003030d7220 */ /* 0x000fc80000400000 */
[----:B------:R-:W-:-:S04]  /*4f10*/  FFMA R2, R13, R14, 0.018773360177874565125 ;  /* 0x3c99ca970d027423 */ /* 0x000fc8000000000e */
[----:B------:R-:W-:-:S04]  /*4f20*/  FFMA R2, R13, R2, 0.046769052743911743164 ;  /* 0x3d3f90e80d027423 */ /* 0x000fc80000000002 */
[----:B------:R-:W-:-:S04]  /*4f30*/  FFMA R2, R13, R2, 0.074823014438152313232 ;  /* 0x3d993ccf0d027423 */ /* 0x000fc80000000002 */
[----:B------:R-:W-:-:S04]  /*4f40*/  FFMA R2, R13, R2, 0.16667181253433227539 ;  /* 0x3e2aac040d027423 */ /* 0x000fc80000000002 */
[----:B------:R-:W-:Y:S01]  /*4f50*/  FMUL R2, R13, R2 ;  /* 0x000000020d027220 */ /* 0x000fe20000400000 */
[----:B------:R-:W-:-:S03]  /*4f60*/  HFMA2 R13, -RZ, RZ, 1.9599609375, 20144 ;  /* 0x3fd774ebff0d7431 */ /* 0x000fc600000001ff */
[----:B------:R-:W-:-:S04]  /*4f70*/  FFMA R3, R3, R2, R3 ;  /* 0x0000000203037223 */ /* 0x000fc80000000003 */
[----:B------:R-:W-:-:S04]  /*4f80*/  FMUL R2, R3, -2 ;  /* 0xc000000003027820 */ /* 0x000fc80000400000 */
[----:B------:R-:W-:-:S05]  /*4f90*/  @P0 FFMA R3, R13, 0.93318945169448852539, R2 ;  /* 0x3f6ee5810d030823 */ /* 0x000fca0000000002 */
[C---:B------:R-:W-:Y:S02]  /*4fa0*/  FSETP.NAN.AND P0, PT, R3.reuse, R3, PT ;  /* 0x000000030300720b */ /* 0x040fe40003f08000 */
[----:B------:R-:W-:-:S04]  /*4fb0*/  LOP3.LUT R0, R3, 0x80000000, R0, 0xb8, !PT ;  /* 0x8000000003007812 */ /* 0x000fc800078eb800 */
[----:B------:R-:W-:-:S05]  /*4fc0*/  FSEL R0, R0, R3, !P0 ;  /* 0x0000000300007208 */ /* 0x000fca0004000000 */
[----:B------:R-:W-:-:S07]  /*4fd0*/  FADD R17, -R0, 3.1415920257568359375 ;  /* 0x40490fd800117421 */ /* 0x000fce0000000100 */
.L_x_879:
[----:B------:R-:W-:Y:S05]  /*4fe0*/  BSYNC.RECONVERGENT B2 ;  /* 0x0000000000027941 */ /* 0x000fea0003800200 */
.L_x_875:
[----:B------:R-:W0:Y:S02]  /*4ff0*/  LDC.64 R18, c[0x0][0x3b0] ;  /* 0x0000ec00ff127b82 */ /* 0x000e240000000a00 */
[----:B0-----:R-:W2:Y:S02]  /*5000*/  LDG.E R18, desc[UR6][R18.64] ;  /* 0x0000000612127981 */ /* 0x001ea4000c1e1900 */
[----:B--2---:R-:W0:Y:S08]  /*5010*/  I2F.F64 R20, R18 ;  /* 0x0000001200147312 */ /* 0x004e300000201c00 */
[----:B0-----:R-:W0:Y:S01]  /*5020*/  MUFU.RCP64H R3, R21 ;  /* 0x0000001500037308 */ /* 0x001e220000001800 */
[----:B------:R-:W-:-:S05]  /*5030*/  VIADD R2, R21, 0x300402 ;  /* 0x0030040215027836 */ /* 0x000fca0000000000 */
[----:B------:R-:W-:Y:S01]  /*5040*/  FSETP.GEU.AND P0, PT, |R2|, 5.8789094863358348022e-39, PT ;  /* 0x004004020200780b */ /* 0x000fe20003f0e200 */
        /* <DEDUP_REMOVED lines=9> */
[----:B------:R-:W-:Y:S05]  /*50e0*/  CALL.REL.NOINC `($__internal_4_$__cuda_sm20_dblrcp_rn_slowpath_v3) ;  /* 0x0000012c00187944 */ /* 0x000fea0003c00000 */
[----:B------:R-:W-:Y:S01]  /*50f0*/  MOV R2, R18 ;  /* 0x0000001200027202 */ /* 0x000fe20000000f00 */
[----:B------:R-:W-:-:S07]  /*5100*/  IMAD.MOV.U32 R3, RZ, RZ, R19 ;  /* 0x000000ffff037224 */ /* 0x000fce00078e0013 */
.L_x_882:
[----:B------:R-:W0:Y:S02]  /*5110*/  LDC.64 R18, c[0x0][0x3a8] ;  /* 0x0000ea00ff127b82 */ /* 0x000e240000000a00 */
[----:B0-----:R-:W2:Y:S01]  /*5120*/  LDG.E R16, desc[UR6][R18.64] ;  /* 0x0000000612107981 */ /* 0x001ea2000c1e1900 */
[----:B------:R-:W-:Y:S01]  /*5130*/  IMAD.MOV.U32 R20, RZ, RZ, 0x1 ;  /* 0x00000001ff147424 */ /* 0x000fe200078e00ff */
[----:B------:R-:W-:Y:S08]  /*5140*/  F2F.F32.F64 R14, R2 ;  /* 0x00000002000e7310 */ /* 0x000ff00000301000 */
        /* <DEDUP_REMOVED lines=13> */
[----:B------:R-:W-:Y:S01]  /*5220*/  MOV R30, RZ ;  /* 0x000000ff001e7202 */ /* 0x000fe20000000f00 */
[----:B------:R-:W-:Y:S01]  /*5230*/  IMAD.MOV.U32 R31, RZ, RZ, 0x40000000 ;  /* 0x40000000ff1f7424 */ /* 0x000fe200078e00ff */
[----:B------:R-:W-:-:S07]  /*5240*/  MOV R0, 0x5260 ;  /* 0x0000526000007802 */ /* 0x000fce0000000f00 */
[----:B------:R-:W-:Y:S05]  /*5250*/  CALL.REL.NOINC `($__internal_5_$__cuda_sm20_div_rn_f64_full) ;  /* 0x0000012c00607944 */ /* 0x000fea0003c00000 */
.L_x_883:
[----:B------:R-:W-:Y:S01]  /*5260*/  FMUL R18, R14, 3.1415920257568359375 ;  /* 0x40490fd80e127820 */ /* 0x000fe20000400000 */
        /* <DEDUP_REMOVED lines=11> */
[----:B------:R-:W-:Y:S02]  /*5320*/  MOV R0, R11 ;  /* 0x0000000b00007202 */ /* 0x000fe40000000f00 */
[----:B------:R-:W-:-:S07]  /*5330*/  MOV R2, 0x5350 ;  /* 0x0000535000027802 */ /* 0x000fce0000000f00 */
[----:B------:R-:W-:Y:S05]  /*5340*/  CALL.REL.NOINC `($__internal_7_$__cuda_sm3x_div_rn_noftz_f32_slowpath) ;  /* 0x0000013000e87944 */ /* 0x000fea0003c00000 */
.L_x_885:
[----:B------:R-:W-:Y:S05]  /*5350*/  BSYNC.RECONVERGENT B2 ;  /* 0x0000000000027941 */ /* 0x000fea0003800200 */
.L_x_884:
        /* <DEDUP_REMOVED lines=12> */
[----:B------:R-:W-:Y:S01]  /*5420*/  MOV R2, 0x5450 ;  /* 0x0000545000027802 */ /* 0x000fe20000000f00 */
[----:B------:R-:W-:-:S07]  /*5430*/  IMAD.MOV.U32 R3, RZ, RZ, R18 ;  /* 0x000000ffff037224 */ /* 0x000fce00078e0012 */
[----:B------:R-:W-:Y:S05]  /*5440*/  CALL.REL.NOINC `($__internal_7_$__cuda_sm3x_div_rn_noftz_f32_slowpath) ;  /* 0x0000013000a87944 */ /* 0x000fea0003c00000 */
.L_x_887:
[----:B------:R-:W-:Y:S05]  /*5450*/  BSYNC.RECONVERGENT B2 ;  /* 0x0000000000027941 */ /* 0x000fea0003800200 */
.L_x_886:
[----:B------:R-:W0:Y:S01]  /*5460*/  F2I.TRUNC.NTZ R0, R0 ;  /* 0x0000000000007305 */ /* 0x000e22000020f100 */
[----:B------:R-:W1:Y:S01]  /*5470*/  LDCU.64 UR4, c[0x0][0x380] ;  /* 0x00007000ff0477ac */ /* 0x000e620008000a00 */
[----:B0-----:R-:W-:-:S05]  /*5480*/  IMAD R13, R16, R13, R0 ;  /* 0x0000000d100d7224 */ /* 0x001fca00078e0200 */
[----:B-1----:R-:W-:-:S04]  /*5490*/  IADD3 R2, P0, PT, R13, UR4, RZ ;  /* 0x000000040d027c10 */ /* 0x002fc8000ff1e0ff */
[----:B------:R-:W-:-:S05]  /*54a0*/  LEA.HI.X.SX32 R3, R13, UR5, 0x1, P0 ;  /* 0x000000050d037c11 */ /* 0x000fca00080f0eff */
[----:B------:R-:W2:Y:S02]  /*54b0*/  LDG.E.U8 R2, desc[UR6][R2.64] ;  /* 0x0000000602027981 */ /* 0x000ea4000c1e1100 */
[----:B--2---:R-:W-:-:S13]  /*54c0*/  ISETP.NE.AND P0, PT, R2, RZ, PT ;  /* 0x000000ff0200720c */ /* 0x004fda0003f05270 */
[----:B------:R-:W0:Y:S01]  /*54d0*/  @!P0 LDC.64 R16, c[0x0][0x390] ;  /* 0x0000e400ff108b82 */ /* 0x000e220000000a00 */
[----:B------:R-:W-:Y:S01]  /*54e0*/  @!P0 MOV R13, 0xbf800000 ;  /* 0xbf800000000d8802 */ /* 0x000fe20000000f00 */
[----:B0-----:R-:W-:-:S05]  /*54f0*/  @!P0 IMAD.WIDE R16, R27, 0x4, R16 ;  /* 0x000000041b108825 */ /* 0x001fca00078e0210 */
[----:B------:R0:W-:Y:S01]  /*5500*/  @!P0 STG.E desc[UR6][R16.64], R13 ;  /* 0x0000000d10008986 */ /* 0x0001e2000c101906 */
[----:B------:R-:W-:Y:S05]  /*5510*/  @!P0 EXIT ;  /* 0x000000000000894d */ /* 0x000fea0003800000 */
[----:B------:R-:W1:Y:S01]  /*5520*/  I2F.U16 R0, R2 ;  /* 0x0000000200007306 */ /* 0x000e620000101000 */
[----:B------:R-:W-:Y:S01]  /*5530*/  IMAD.MOV.U32 R3, RZ, RZ, 0x3f000000 ;  /* 0x3f000000ff037424 */ /* 0x000fe200078e00ff */
[----:B------:R-:W-:Y:S03]  /*5540*/  BSSY.RECONVERGENT B2, `(.L_x_888) ;  /* 0x0000115000027945 */ /* 0x000fe60003800200 */
[----:B-1----:R-:W-:Y:S01]  /*5550*/  FFMA R3, R0, R3, -120 ;  /* 0xc2f0000000037423 */ /* 0x002fe20000000003 */
[----:B------:R-:W-:-:S03]  /*5560*/  IMAD.MOV.U32 R0, RZ, RZ, 0x41f00000 ;  /* 0x41f00000ff007424 */ /* 0x000fc600078e00ff */
[----:B------:R-:W-:-:S04]  /*5570*/  FMUL R3, R14, R3 ;  /* 0x000000030e037220 */ /* 0x000fc80000400000 */
[----:B------:R-:W-:-:S05]  /*5580*/  FMUL R24, R3, 3.1415920257568359375 ;  /* 0x40490fd803187820 */ /* 0x000fca0000400000 */
[----:B------:R-:W-:-:S04]  /*5590*/  FSETP.GEU.AND P0, PT, R11, -R24, PT ;  /* 0x800000180b00720b */ /* 0x000fc80003f0e000 */
[----:B------:R-:W-:-:S04]  /*55a0*/  FSEL R24, R24, 0.0099999997764825820923, P0 ;  /* 0x3c23d70a18187808 */ /* 0x000fc80000000000 */
[----:B------:R-:W-:-:S13]  /*55b0*/  FSETP.NEU.AND P0, PT, R24, RZ, PT ;  /* 0x000000ff1800720b */ /* 0x000fda0003f0d000 */
[----:B------:R-:W-:Y:S05]  /*55c0*/  @!P0 BRA `(.L_x_889) ;  /* 0x0000001000308947 */ /* 0x000fea0003800000 */
[----:B0-----:R-:W0:Y:S02]  /*55d0*/  LDC.64 R16, c[0x0][0x3a0] ;  /* 0x0000e800ff107b82 */ /* 0x001e240000000a00 */
[----:B0-----:R0:W5:Y:S01]  /*55e0*/  LDG.E R16, desc[UR6][R16.64] ;  /* 0x0000000610107981 */ /* 0x001162000c1e1900 */
[C---:B------:R-:W-:Y:S01]  /*55f0*/  FMUL R0, R11.reuse, 0.63661974668502807617 ;  /* 0x3f22f9830b007820 */ /* 0x040fe20000400000 */
[----:B------:R-:W-:Y:S01]  /*5600*/  FSETP.GE.AND P0, PT, |R11|, 105615, PT ;  /* 0x47ce47800b00780b */ /* 0x000fe20003f06200 */
[----:B------:R-:W-:Y:S04]  /*5610*/  BSSY.RECONVERGENT B0, `(.L_x_890) ;  /* 0x0000040000007945 */ /* 0x000fe80003800200 */
[----:B------:R-:W1:Y:S02]  /*5620*/  F2I.NTZ R0, R0 ;  /* 0x0000000000007305 */ /* 0x000e640000203100 */
[----:B-1----:R-:W-:-:S02]  /*5630*/  I2FP.F32.S32 R2, R0 ;  /* 0x0000000000027245 */ /* 0x002fc40000201400 */
[----:B------:R-:W-:-:S03]  /*5640*/  MOV R14, R0 ;  /* 0x00000000000e7202 */ /* 0x000fc60000000f00 */
[----:B------:R-:W-:-:S04]  /*5650*/  FFMA R3, R2, -1.5707962512969970703, R11 ;  /* 0xbfc90fda02037823 */ /* 0x000fc8000000000b */
[----:B------:R-:W-:-:S04]  /*5660*/  FFMA R3, R2, -7.5497894158615963534e-08, R3 ;  /* 0xb3a2216802037823 */ /* 0x000fc80000000003 */
[----:B------:R-:W-:-:S04]  /*5670*/  FFMA R13, R2, -5.3903029534742383927e-15, R3 ;  /* 0xa7c234c5020d7823 */ /* 0x000fc80000000003 */
[----:B------:R-:W-:Y:S01]  /*5680*/  IMAD.MOV.U32 R2, RZ, RZ, R13 ;  /* 0x000000ffff027224 */ /* 0x000fe200078e000d */
[----:B0-----:R-:W-:Y:S06]  /*5690*/  @!P0 BRA `(.L_x_891) ;  /* 0x0000000000dc8947 */ /* 0x001fec0003800000 */
[----:B------:R-:W-:-:S13]  /*56a0*/  FSETP.NEU.AND P0, PT, |R11|, +INF , PT ;  /* 0x7f8000000b00780b */ /* 0x000fda0003f0d200 */
[----:B------:R-:W-:Y:S01]  /*56b0*/  @!P0 FMUL R2, RZ, R11 ;  /* 0x0000000bff028220 */ /* 0x000fe20000400000 */
[----:B------:R-:W-:Y:S01]  /*56c0*/  @!P0 IMAD.MOV.U32 R0, RZ, RZ, RZ ;  /* 0x000000ffff008224 */ /* 0x000fe200078e00ff */
[----:B------:R-:W-:Y:S06]  /*56d0*/  @!P0 BRA `(.L_x_891) ;  /* 0x0000000000cc8947 */ /* 0x000fec0003800000 */
[----:B------:R-:W-:Y:S01]  /*56e0*/  SHF.L.U32 R2, R11, 0x8, RZ ;  /* 0x000000080b027819 */ /* 0x000fe200000006ff */
[----:B------:R-:W-:Y:S01]  /*56f0*/  IMAD.MOV.U32 R18, RZ, RZ, RZ ;  /* 0x000000ffff127224 */ /* 0x000fe200078e00ff */
[----:B------:R-:W0:Y:S01]  /*5700*/  LDCU.64 UR8, c[0x4][URZ] ;  /* 0x01000000ff0877ac */ /* 0x000e220008000a00 */
[----:B------:R-:W-:Y:S01]  /*5710*/  IMAD.MOV.U32 R0, RZ, RZ, R1 ;  /* 0x000000ffff007224 */ /* 0x000fe200078e0001 */
[----:B------:R-:W-:Y:S01]  /*5720*/  LOP3.LUT R19, R2, 0x80000000, RZ, 0xfc, !PT ;  /* 0x8000000002137812 */ /* 0x000fe200078efcff */
[----:B------:R-:W-:Y:S01]  /*5730*/  UMOV UR5, URZ ;  /* 0x000000ff00057c82 */ /* 0x000fe20008000000 */
[----:B------:R-:W-:-:S05]  /*5740*/  UMOV UR4, URZ ;  /* 0x000000ff00047c82 */ /* 0x000fca0008000000 */
.L_x_892:
[----:B0-----:R-:W-:Y:S01]  /*5750*/  MOV R20, UR8 ;  /* 0x0000000800147c02 */ /* 0x001fe20008000f00 */
[----:B------:R-:W-:-:S05]  /*5760*/  IMAD.U32 R21, RZ, RZ, UR9 ;  /* 0x00000009ff157e24 */ /* 0x000fca000f8e00ff */
[----:B------:R-:W2:Y:S01]  /*5770*/  LDG.E.CONSTANT R2, desc[UR6][R20.64] ;  /* 0x0000000614027981 */ /* 0x000ea2000c1e9900 */
[----:B------:R-:W-:Y:S02]  /*5780*/  UIADD3 UR8, UP0, UPT, UR8, 0x4, URZ ;  /* 0x0000000408087890 */ /* 0x000fe4000ff1e0ff */
[----:B------:R-:W-:Y:S02]  /*5790*/  UIADD3 UR4, UPT, UPT, UR4, 0x1, URZ ;  /* 0x0000000104047890 */ /* 0x000fe4000fffe0ff */
[----:B------:R-:W-:Y:S02]  /*57a0*/  UIADD3.X UR9, UPT, UPT, URZ, UR9, URZ, UP0, !UPT ;  /* 0x00000009ff097290 */ /* 0x000fe400087fe4ff */
[----:B------:R-:W-:Y:S01]  /*57b0*/  UISETP.NE.AND UP0, UPT, UR4, 0x6, UPT ;  /* 0x000000060400788c */ /* 0x000fe2000bf05270 */
[----:B--2---:R-:W-:-:S03]  /*57c0*/  IMAD.WIDE.U32 R2, R2, R19, RZ ;  /* 0x0000001302027225 */ /* 0x004fc600078e00ff */
[----:B------:R-:W-:-:S04]  /*57d0*/  IADD3 R17, P0, PT, R2, R18, RZ ;  /* 0x0000001202117210 */ /* 0x000fc80007f1e0ff */
[----:B------:R-:W-:Y:S01]  /*57e0*/  IADD3.X R18, PT, PT, R3, UR5, RZ, P0, !PT ;  /* 0x0000000503127c10 */ /* 0x000fe200087fe4ff */
[----:B------:R0:W-:Y:S02]  /*57f0*/  STL [R0], R17 ;  /* 0x0000001100007387 */ /* 0x0001e40000100800 */
[----:B0-----:R-:W-:Y:S01]  /*5800*/  VIADD R0, R0, 0x4 ;  /* 0x0000000400007836 */ /* 0x001fe20000000000 */
[----:B------:R-:W-:Y:S06]  /*5810*/  BRA.U UP0, `(.L_x_892) ;  /* 0xfffffffd00cc7547 */ /* 0x000fec000b83ffff */
[----:B------:R-:W-:Y:S01]  /*5820*/  SHF.R.U32.HI R17, RZ, 0x17, R11 ;  /* 0x00000017ff117819 */ /* 0x000fe2000001160b */
[----:B------:R0:W-:Y:S03]  /*5830*/  STL [R1+0x18], R18 ;  /* 0x0000181201007387 */ /* 0x0001e60000100800 */
[C---:B------:R-:W-:Y:S02]  /*5840*/  LOP3.LUT R0, R17.reuse, 0xe0, RZ, 0xc0, !PT ;  /* 0x000000e011007812 */ /* 0x040fe400078ec0ff */
[----:B------:R-:W-:Y:S02]  /*5850*/  LOP3.LUT P0, RZ, R17, 0x1f, RZ, 0xc0, !PT ;  /* 0x0000001f11ff7812 */ /* 0x000fe4000780c0ff */
[----:B------:R-:W-:-:S04]  /*5860*/  IADD3 R0, PT, PT, R0, -0x80, RZ ;  /* 0xffffff8000007810 */ /* 0x000fc80007ffe0ff */
[----:B------:R-:W-:-:S05]  /*5870*/  SHF.R.U32.HI R0, RZ, 0x5, R0 ;  /* 0x00000005ff007819 */ /* 0x000fca0000011600 */
[----:B------:R-:W-:-:S05]  /*5880*/  IMAD R19, R0, -0x4, R1 ;  /* 0xfffffffc00137824 */ /* 0x000fca00078e0201 */
[----:B------:R-:W2:Y:S04]  /*5890*/  LDL R0, [R19+0x18] ;  /* 0x0000180013007983 */ /* 0x000ea80000100800 */
[----:B------:R-:W2:Y:S04]  /*58a0*/  LDL R3, [R19+0x14] ;  /* 0x0000140013037983 */ /* 0x000ea80000100800 */
[----:B------:R-:W3:Y:S01]  /*58b0*/  @P0 LDL R2, [R19+0x10] ;  /* 0x0000100013020983 */ /* 0x000ee20000100800 */
[----:B------:R-:W-:Y:S01]  /*58c0*/  LOP3.LUT R17, R17, 0x1f, RZ, 0xc0, !PT ;  /* 0x0000001f11117812 */ /* 0x000fe200078ec0ff */
[----:B------:R-:W-:Y:S01]  /*58d0*/  UMOV UR4, 0x54442d19 ;  /* 0x54442d1900047882 */ /* 0x000fe20000000000 */
[----:B------:R-:W-:-:S02]  /*58e0*/  UMOV UR5, 0x3bf921fb ;  /* 0x3bf921fb00057882 */ /* 0x000fc40000000000 */
[-C--:B--2---:R-:W-:Y:S02]  /*58f0*/  @P0 SHF.L.W.U32.HI R0, R3, R17.reuse, R0 ;  /* 0x0000001103000219 */ /* 0x084fe40000010e00 */
[----:B---3--:R-:W-:Y:S02]  /*5900*/  @P0 SHF.L.W.U32.HI R3, R2, R17, R3 ;  /* 0x0000001102030219 */ /* 0x008fe40000010e03 */
[----:B------:R-:W-:Y:S02]  /*5910*/  ISETP.GE.AND P0, PT, R11, RZ, PT ;  /* 0x000000ff0b00720c */ /* 0x000fe40003f06270 */
[C---:B------:R-:W-:Y:S01]  /*5920*/  SHF.L.W.U32.HI R2, R3.reuse, 0x2, R0 ;  /* 0x0000000203027819 */ /* 0x040fe20000010e00 */
[----:B------:R-:W-:-:S03]  /*5930*/  IMAD.SHL.U32 R3, R3, 0x4, RZ ;  /* 0x0000000403037824 */ /* 0x000fc600078e00ff */
[----:B------:R-:W-:-:S04]  /*5940*/  SHF.R.S32.HI R17, RZ, 0x1f, R2 ;  /* 0x0000001fff117819 */ /* 0x000fc80000011402 */
[C---:B------:R-:W-:Y:S02]  /*5950*/  LOP3.LUT R20, R17.reuse, R3, RZ, 0x3c, !PT ;  /* 0x0000000311147212 */ /* 0x040fe400078e3cff */
[----:B------:R-:W-:Y:S02]  /*5960*/  LOP3.LUT R21, R17, R2, RZ, 0x3c, !PT ;  /* 0x0000000211157212 */ /* 0x000fe400078e3cff */
[----:B------:R-:W-:Y:S02]  /*5970*/  SHF.R.U32.HI R3, RZ, 0x1e, R0 ;  /* 0x0000001eff037819 */ /* 0x000fe40000011600 */
[C---:B------:R-:W-:Y:S02]  /*5980*/  LOP3.LUT R17, R2.reuse, R11, RZ, 0x3c, !PT ;  /* 0x0000000b02117212 */ /* 0x040fe400078e3cff */
[----:B------:R-:W0:Y:S01]  /*5990*/  I2F.F64.S64 R20, R20 ;  /* 0x0000001400147312 */ /* 0x000e220000301c00 */
[----:B------:R-:W-:Y:S02]  /*59a0*/  LEA.HI R0, R2, R3, RZ, 0x1 ;  /* 0x0000000302007211 */ /* 0x000fe400078f08ff */
[----:B------:R-:W-:-:S03]  /*59b0*/  ISETP.GE.AND P1, PT, R17, RZ, PT ;  /* 0x000000ff1100720c */ /* 0x000fc60003f26270 */
[----:B------:R-:W-:-:S05]  /*59c0*/  IMAD.MOV R2, RZ, RZ, -R0 ;  /* 0x000000ffff027224 */ /* 0x000fca00078e0a00 */
[----:B------:R-:W-:Y:S01]  /*59d0*/  @!P0 MOV R0, R2 ;  /* 0x0000000200008202 */ /* 0x000fe20000000f00 */
[----:B0-----:R-:W-:-:S10]  /*59e0*/  DMUL R18, R20, UR4 ;  /* 0x0000000414127c28 */ /* 0x001fd40008000000 */
[----:B------:R-:W0:Y:S02]  /*59f0*/  F2F.F32.F64 R18, R18 ;  /* 0x0000001200127310 */ /* 0x000e240000301000 */
[----:B0-----:R-:W-:-:S07]  /*5a00*/  FSEL R2, -R18, R18, !P1 ;  /* 0x0000001212027208 */ /* 0x001fce0004800100 */
.L_x_891:
[----:B------:R-:W-:Y:S05]  /*5a10*/  BSYNC.RECONVERGENT B0 ;  /* 0x0000000000007941 */ /* 0x000fea0003800200 */
.L_x_890:
[----:B------:R-:W-:Y:S01]  /*5a20*/  FADD R24, R11, R24 ;  /* 0x000000180b187221 */ /* 0x000fe20000000000 */
[----:B------:R-:W-:Y:S01]  /*5a30*/  LOP3.LUT R20, R0, 0x1, RZ, 0xc0, !PT ;  /* 0x0000000100147812 */ /* 0x000fe200078ec0ff */
[----:B------:R-:W-:Y:S02]  /*5a40*/  IMAD.MOV.U32 R18, RZ, RZ, 0x37cbac00 ;  /* 0x37cbac00ff127424 */ /* 0x000fe400078e00ff */
[----:B------:R-:W-:Y:S01]  /*5a50*/  FMUL R3, R2, R2 ;  /* 0x0000000202037220 */ /* 0x000fe20000400000 */
[----:B------:R-:W-:Y:S01]  /*5a60*/  FMUL R19, R24, 0.63661974668502807617 ;  /* 0x3f22f98318137820 */ /* 0x000fe20000400000 */
[----:B------:R-:W-:Y:S01]  /*5a70*/  ISETP.NE.U32.AND P0, PT, R20, 0x1, PT ;  /* 0x000000011400780c */ /* 0x000fe20003f05070 */
[----:B------:R-:W-:Y:S02]  /*5a80*/  IMAD.MOV.U32 R20, RZ, RZ, 0x3d2aaabb ;  /* 0x3d2aaabbff147424 */ /* 0x000fe400078e00ff */
[----:B------:R-:W-:Y:S01]  /*5a90*/  FFMA R17, R3, R18, -0.0013887860113754868507 ;  /* 0xbab607ed03117423 */ /* 0x000fe20000000012 */
[----:B------:R-:W0:Y:S01]  /*5aa0*/  F2I.NTZ R21, R19 ;  /* 0x0000001300157305 */ /* 0x000e220000203100 */
[----:B------:R-:W-:Y:S01]  /*5ab0*/  LOP3.LUT P1, RZ, R0, 0x2, RZ, 0xc0, !PT ;  /* 0x0000000200ff7812 */ /* 0x000fe2000782c0ff */
[----:B------:R-:W-:Y:S01]  /*5ac0*/  BSSY.RECONVERGENT B0, `(.L_x_893) ;  /* 0x0000048000007945 */ /* 0x000fe20003800200 */
[----:B------:R-:W-:-:S02]  /*5ad0*/  FSEL R20, R20, 0.0083327032625675201416, !P0 ;  /* 0x3c0885e414147808 */ /* 0x000fc40004000000 */
[----:B------:R-:W-:Y:S02]  /*5ae0*/  FSEL R18, R17, -0.00019574658654164522886, !P0 ;  /* 0xb94d415311127808 */ /* 0x000fe40004000000 */
[----:B------:R-:W-:Y:S02]  /*5af0*/  MOV R17, 0x3effffff ;  /* 0x3effffff00117802 */ /* 0x000fe40000000f00 */
[----:B------:R-:W-:Y:S01]  /*5b00*/  FSEL R0, R2, 1, P0 ;  /* 0x3f80000002007808 */ /* 0x000fe20000000000 */
[----:B------:R-:W-:Y:S01]  /*5b10*/  FFMA R18, R3, R18, R20 ;  /* 0x0000001203127223 */ /* 0x000fe20000000014 */
[----:B------:R-:W-:Y:S02]  /*5b20*/  FSEL R20, -R17, -0.16666662693023681641, !P0 ;  /* 0xbe2aaaa811147808 */ /* 0x000fe40004000100 */
[----:B------:R-:W-:Y:S02]  /*5b30*/  FSETP.GE.AND P0, PT, |R24|, 105615, PT ;  /* 0x47ce47801800780b */ /* 0x000fe40003f06200 */
[----:B0-----:R-:W-:Y:S01]  /*5b40*/  I2FP.F32.S32 R17, R21 ;  /* 0x0000001500117245 */ /* 0x001fe20000201400 */
[C---:B------:R-:W-:Y:S01]  /*5b50*/  FFMA R18, R3.reuse, R18, R20 ;  /* 0x0000001203127223 */ /* 0x040fe20000000014 */
[----:B------:R-:W-:-:S03]  /*5b60*/  FFMA R3, R3, R0, RZ ;  /* 0x0000000003037223 */ /* 0x000fc600000000ff */
[----:B------:R-:W-:Y:S01]  /*5b70*/  FFMA R2, R17, -1.5707962512969970703, R24 ;  /* 0xbfc90fda11027823 */ /* 0x000fe20000000018 */
[----:B------:R-:W-:-:S03]  /*5b80*/  FFMA R0, R3, R18, R0 ;  /* 0x0000001203007223 */ /* 0x000fc60000000000 */
[----:B------:R-:W-:Y:S01]  /*5b90*/  FFMA R2, R17, -7.5497894158615963534e-08, R2 ;  /* 0xb3a2216811027823 */ /* 0x000fe20000000002 */
[----:B------:R-:W-:-:S03]  /*5ba0*/  @P1 FADD R0, RZ, -R0 ;  /* 0x80000000ff001221 */ /* 0x000fc60000000000 */
[----:B------:R-:W-:Y:S01]  /*5bb0*/  FFMA R2, R17, -5.3903029534742383927e-15, R2 ;  /* 0xa7c234c511027823 */ /* 0x000fe20000000002 */
[----:B------:R-:W-:Y:S06]  /*5bc0*/  @!P0 BRA `(.L_x_894) ;  /* 0x0000000000dc8947 */ /* 0x000fec0003800000 */
[----:B------:R-:W-:-:S13]  /*5bd0*/  FSETP.NEU.AND P0, PT, |R24|, +INF , PT ;  /* 0x7f8000001800780b */ /* 0x000fda0003f0d200 */
[----:B------:R-:W-:Y:S01]  /*5be0*/  @!P0 FMUL R2, RZ, R24 ;  /* 0x00000018ff028220 */ /* 0x000fe20000400000 */
[----:B------:R-:W-:Y:S01]  /*5bf0*/  @!P0 IMAD.MOV.U32 R21, RZ, RZ, RZ ;  /* 0x000000ffff158224 */ /* 0x000fe200078e00ff */
[----:B------:R-:W-:Y:S06]  /*5c00*/  @!P0 BRA `(.L_x_894) ;  /* 0x0000000000cc8947 */ /* 0x000fec0003800000 */
[----:B------:R-:W-:Y:S01]  /*5c10*/  SHF.L.U32 R3, R24, 0x8, RZ ;  /* 0x0000000818037819 */ /* 0x000fe200000006ff */
[----:B------:R-:W-:Y:S01]  /*5c20*/  IMAD.MOV.U32 R20, RZ, RZ, RZ ;  /* 0x000000ffff147224 */ /* 0x000fe200078e00ff */
[----:B------:R-:W-:Y:S01]  /*5c30*/  MOV R2, R1 ;  /* 0x0000000100027202 */ /* 0x000fe20000000f00 */
[----:B------:R-:W0:Y:S01]  /*5c40*/  LDCU.64 UR8, c[0x4][URZ] ;  /* 0x01000000ff0877ac */ /* 0x000e220008000a00 */
[----:B------:R-:W-:Y:S01]  /*5c50*/  LOP3.LUT R17, R3, 0x80000000, RZ, 0xfc, !PT ;  /* 0x8000000003117812 */ /* 0x000fe200078efcff */
[----:B------:R-:W-:Y:S01]  /*5c60*/  UMOV UR5, URZ ;  /* 0x000000ff00057c82 */ /* 0x000fe20008000000 */
[----:B------:R-:W-:-:S05]  /*5c70*/  UMOV UR4, URZ ;  /* 0x000000ff00047c82 */ /* 0x000fca0008000000 */
.L_x_895:
[----:B0-----:R-:W-:Y:S01]  /*5c80*/  IMAD.U32 R22, RZ, RZ, UR8 ;  /* 0x00000008ff167e24 */ /* 0x001fe2000f8e00ff */
[----:B------:R-:W-:-:S05]  /*5c90*/  MOV R23, UR9 ;  /* 0x0000000900177c02 */ /* 0x000fca0008000f00 */
        /* <DEDUP_REMOVED lines=27> */
[C-C-:B------:R-:W-:Y:S01]  /*5e50*/  SHF.L.W.U32.HI R17, R3.reuse, 0x2, R2.reuse ;  /* 0x0000000203117819 */ /* 0x140fe20000010e02 */
[----:B------:R-:W-:Y:S01]  /*5e60*/  IMAD.SHL.U32 R3, R3, 0x4, RZ ;  /* 0x0000000403037824 */ /* 0x000fe200078e00ff */
[----:B------:R-:W-:Y:S02]  /*5e70*/  SHF.R.U32.HI R2, RZ, 0x1e, R2 ;  /* 0x0000001eff027819 */ /* 0x000fe40000011602 */
[----:B------:R-:W-:-:S02]  /*5e80*/  SHF.R.S32.HI R18, RZ, 0x1f, R17 ;  /* 0x0000001fff127819 */ /* 0x000fc40000011411 */
[C---:B------:R-:W-:Y:S02]  /*5e90*/  LEA.HI R21, R17.reuse, R2, RZ, 0x1 ;  /* 0x0000000211157211 */ /* 0x040fe400078f08ff */
[C---:B------:R-:W-:Y:S02]  /*5ea0*/  LOP3.LUT R22, R18.reuse, R3, RZ, 0x3c, !PT ;  /* 0x0000000312167212 */ /* 0x040fe400078e3cff */
[----:B------:R-:W-:Y:S02]  /*5eb0*/  LOP3.LUT R23, R18, R17, RZ, 0x3c, !PT ;  /* 0x0000001112177212 */ /* 0x000fe400078e3cff */
[----:B------:R-:W-:Y:S02]  /*5ec0*/  LOP3.LUT R24, R17, R24, RZ, 0x3c, !PT ;  /* 0x0000001811187212 */ /* 0x000fe400078e3cff */
[----:B------:R-:W-:Y:S02]  /*5ed0*/  IADD3 R2, PT, PT, -R21, RZ, RZ ;  /* 0x000000ff15027210 */ /* 0x000fe40007ffe1ff */
[----:B------:R-:W1:Y:S01]  /*5ee0*/  I2F.F64.S64 R22, R22 ;  /* 0x0000001600167312 */ /* 0x000e620000301c00 */
[----:B------:R-:W-:-:S02]  /*5ef0*/  ISETP.GE.AND P1, PT, R24, RZ, PT ;  /* 0x000000ff1800720c */ /* 0x000fc40003f26270 */
[----:B------:R-:W-:Y:S01]  /*5f00*/  @!P0 IMAD.MOV.U32 R21, RZ, RZ, R2 ;  /* 0x000000ffff158224 */ /* 0x000fe200078e0002 */
[----:B-1----:R-:W-:-:S10]  /*5f10*/  DMUL R18, R22, UR4 ;  /* 0x0000000416127c28 */ /* 0x002fd40008000000 */
[----:B------:R-:W1:Y:S02]  /*5f20*/  F2F.F32.F64 R18, R18 ;  /* 0x0000001200127310 */ /* 0x000e640000301000 */
[----:B01----:R-:W-:-:S07]  /*5f30*/  FSEL R2, -R18, R18, !P1 ;  /* 0x0000001212027208 */ /* 0x003fce0004800100 */
.L_x_894:
[----:B------:R-:W-:Y:S05]  /*5f40*/  BSYNC.RECONVERGENT B0 ;  /* 0x0000000000007941 */ /* 0x000fea0003800200 */
.L_x_893:
[----:B------:R-:W-:Y:S01]  /*5f50*/  MOV R19, R2 ;  /* 0x0000000200137202 */ /* 0x000fe20000000f00 */
[----:B------:R-:W-:Y:S01]  /*5f60*/  IMAD.MOV.U32 R3, RZ, RZ, 0x3c190000 ;  /* 0x3c190000ff037424 */ /* 0x000fe200078e00ff */
[----:B------:R-:W-:Y:S01]  /*5f70*/  LOP3.LUT R21, R21, 0x1, RZ, 0xc0, !PT ;  /* 0x0000000115157812 */ /* 0x000fe200078ec0ff */
[----:B------:R-:W-:Y:S01]  /*5f80*/  BSSY.RECONVERGENT B3, `(.L_x_896) ;  /* 0x0000019000037945 */ /* 0x000fe20003800200 */
[C---:B------:R-:W-:Y:S01]  /*5f90*/  FSETP.NEU.AND P0, PT, |R19|.reuse, 0.00049096695147454738617, PT ;  /* 0x3a00b43c1300780b */ /* 0x040fe20003f0d200 */
[----:B------:R-:W-:Y:S01]  /*5fa0*/  FMUL R2, R19, R19 ;  /* 0x0000001313027220 */ /* 0x000fe20000400000 */
[----:B------:R-:W-:Y:S02]  /*5fb0*/  ISETP.NE.U32.AND P1, PT, R21, 0x1, PT ;  /* 0x000000011500780c */ /* 0x000fe40003f25070 */
[----:B------:R-:W-:Y:S01]  /*5fc0*/  FSETP.GE.AND P2, PT, |R11|, 105615, PT ;  /* 0x47ce47800b00780b */ /* 0x000fe20003f46200 */
[----:B------:R-:W-:-:S04]  /*5fd0*/  FFMA R3, R2, R3, 0.003265380859375 ;  /* 0x3b56000002037423 */ /* 0x000fc80000000003 */
[----:B------:R-:W-:-:S04]  /*5fe0*/  FFMA R3, R2, R3, 0.0242919921875 ;  /* 0x3cc7000002037423 */ /* 0x000fc80000000003 */
[----:B------:R-:W-:-:S04]  /*5ff0*/  FFMA R3, R2, R3, 0.053466796875 ;  /* 0x3d5b000002037423 */ /* 0x000fc80000000003 */
[----:B------:R-:W-:-:S04]  /*6000*/  FFMA R3, R2, R3, 0.13337790966033935547 ;  /* 0x3e08943802037423 */ /* 0x000fc80000000003 */
[C---:B------:R-:W-:Y:S01]  /*6010*/  FFMA R3, R2.reuse, R3, 0.33333230018615722656 ;  /* 0x3eaaaa8802037423 */ /* 0x040fe20000000003 */
[----:B------:R-:W-:-:S04]  /*6020*/  FMUL R2, R2, R19 ;  /* 0x0000001302027220 */ /* 0x000fc80000400000 */
[----:B------:R-:W-:-:S06]  /*6030*/  @P0 FFMA R19, R3, R2, R19 ;  /* 0x0000000203130223 */ /* 0x000fcc0000000013 */
[----:B------:R-:W0:Y:S08]  /*6040*/  @!P1 MUFU.RCP R19, -R19 ;  /* 0x8000001300139308 */ /* 0x000e300000001000 */
[----:B0-----:R-:W0:Y:S08]  /*6050*/  MUFU.RCP R2, R19 ;  /* 0x0000001300027308 */ /* 0x001e300000001000 */
        /* <DEDUP_REMOVED lines=9> */
[----:B-----5:R-:W-:Y:S05]  /*60f0*/  CALL.REL.NOINC `($__internal_7_$__cuda_sm3x_div_rn_noftz_f32_slowpath) ;  /* 0x00000124007c7944 */ /* 0x020fea0003c00000 */
[----:B------:R-:W-:-:S07]  /*6100*/  IMAD.MOV.U32 R17, RZ, RZ, R0 ;  /* 0x000000ffff117224 */ /* 0x000fce00078e0000 */
.L_x_897:
[----:B------:R-:W-:Y:S05]  /*6110*/  BSYNC.RECONVERGENT B3 ;  /* 0x0000000000037941 */ /* 0x000fea0003800200 */
.L_x_896:
[----:B------:R-:W-:Y:S04]  /*6120*/  BSSY.RECONVERGENT B0, `(.L_x_898) ;  /* 0x0000035000007945 */ /* 0x000fe80003800200 */
[----:B------:R-:W-:Y:S05]  /*6130*/  @!P2 BRA `(.L_x_899) ;  /* 0x0000000000cca947 */ /* 0x000fea0003800000 */
[----:B------:R-:W-:-:S13]  /*6140*/  FSETP.NEU.AND P0, PT, |R11|, +INF , PT ;  /* 0x7f8000000b00780b */ /* 0x000fda0003f0d200 */
[----:B------:R-:W-:Y:S01]  /*6150*/  @!P0 FMUL R13, RZ, R11 ;  /* 0x0000000bff0d8220 */ /* 0x000fe20000400000 */
[----:B------:R-:W-:Y:S01]  /*6160*/  @!P0 MOV R14, RZ ;  /* 0x000000ff000e8202 */ /* 0x000fe20000000f00 */
[----:B------:R-:W-:Y:S06]  /*6170*/  @!P0 BRA `(.L_x_899) ;  /* 0x0000000000bc8947 */ /* 0x000fec0003800000 */
[----:B------:R-:W0:Y:S01]  /*6180*/  LDC.64 R22, c[0x4][RZ] ;  /* 0x01000000ff167b82 */ /* 0x000e220000000a00 */
[----:B------:R-:W-:Y:S02]  /*6190*/  IMAD.SHL.U32 R2, R11, 0x100, RZ ;  /* 0x000001000b027824 */ /* 0x000fe400078e00ff */
[----:B------:R-:W-:Y:S02]  /*61a0*/  HFMA2 R18, -RZ, RZ, 0, 0 ;  /* 0x00000000ff127431 */ /* 0x000fe400000001ff */
[----:B------:R-:W-:Y:S01]  /*61b0*/  IMAD.MOV.U32 R0, RZ, RZ, RZ ;  /* 0x000000ffff007224 */ /* 0x000fe200078e00ff */
[----:B------:R-:W-:Y:S01]  /*61c0*/  UMOV UR4, URZ ;  /* 0x000000ff00047c82 */ /* 0x000fe20008000000 */
[----:B------:R-:W-:-:S07]  /*61d0*/  LOP3.LUT R19, R2, 0x80000000, RZ, 0xfc, !PT ;  /* 0x8000000002137812 */ /* 0x000fce00078efcff */
.L_x_900:
[----:B0-----:R-:W-:-:S06]  /*61e0*/  IMAD.WIDE.U32 R2, R0, 0x4, R22 ;  /* 0x0000000400027825 */ /* 0x001fcc00078e0016 */
[----:B------:R-:W2:Y:S01]  /*61f0*/  LDG.E.CONSTANT R2, desc[UR6][R2.64] ;  /* 0x0000000602027981 */ /* 0x000ea2000c1e9900 */
[C---:B-1----:R-:W-:Y:S01]  /*6200*/  LEA R13, R0.reuse, R1, 0x2 ;  /* 0x00000001000d7211 */ /* 0x042fe200078e10ff */
[----:B------:R-:W-:-:S05]  /*6210*/  VIADD R0, R0, 0x1 ;  /* 0x0000000100007836 */ /* 0x000fca0000000000 */
[----:B------:R-:W-:Y:S01]  /*6220*/  ISETP.NE.AND P0, PT, R0, 0x6, PT ;  /* 0x000000060000780c */ /* 0x000fe20003f05270 */
[----:B--2---:R-:W-:-:S03]  /*6230*/  IMAD.WIDE.U32 R20, R2, R19, RZ ;  /* 0x0000001302147225 */ /* 0x004fc600078e00ff */
[----:B------:R-:W-:-:S04]  /*6240*/  IADD3 R14, P1, PT, R20, R18, RZ ;  /* 0x00000012140e7210 */ /* 0x000fc80007f3e0ff */
[----:B------:R-:W-:Y:S01]  /*6250*/  IADD3.X R18, PT, PT, R21, UR4, RZ, P1, !PT ;  /* 0x0000000415127c10 */ /* 0x000fe20008ffe4ff */
[----:B------:R1:W-:Y:S04]  /*6260*/  STL [R13], R14 ;  /* 0x0000000e0d007387 */ /* 0x0003e80000100800 */
[----:B------:R-:W-:Y:S05]  /*6270*/  @P0 BRA `(.L_x_900) ;  /* 0xfffffffc00d80947 */ /* 0x000fea000383ffff */
[----:B-1----:R-:W-:Y:S01]  /*6280*/  SHF.R.U32.HI R13, RZ, 0x17, R11 ;  /* 0x00000017ff0d7819 */ /* 0x002fe2000001160b */
        /* <DEDUP_REMOVED lines=11> */
[----:B------:R-:W-:Y:S01]  /*6340*/  UMOV UR5, 0x3bf921fb ;  /* 0x3bf921fb00057882 */ /* 0x000fe20000000000 */
[----:B------:R-:W-:-:S02]  /*6350*/  ISETP.GE.AND P1, PT, R11, RZ, PT ;  /* 0x000000ff0b00720c */ /* 0x000fc40003f26270 */
[-C--:B--2---:R-:W-:Y:S02]  /*6360*/  @P0 SHF.L.W.U32.HI R0, R3, R13.reuse, R0 ;  /* 0x0000000d03000219 */ /* 0x084fe40000010e00 */
[----:B---3--:R-:W-:Y:S02]  /*6370*/  @P0 SHF.L.W.U32.HI R3, R2, R13, R3 ;  /* 0x0000000d02030219 */ /* 0x008fe40000010e03 */
[--C-:B------:R-:W-:Y:S02]  /*6380*/  SHF.R.U32.HI R13, RZ, 0x1e, R0.reuse ;  /* 0x0000001eff0d7819 */ /* 0x100fe40000011600 */
[C---:B------:R-:W-:Y:S01]  /*6390*/  SHF.L.W.U32.HI R14, R3.reuse, 0x2, R0 ;  /* 0x00000002030e7819 */ /* 0x040fe20000010e00 */
[----:B------:R-:W-:-:S03]  /*63a0*/  IMAD.SHL.U32 R3, R3, 0x4, RZ ;  /* 0x0000000403037824 */ /* 0x000fc600078e00ff */
[----:B------:R-:W-:Y:S02]  /*63b0*/  SHF.R.S32.HI R2, RZ, 0x1f, R14 ;  /* 0x0000001fff027819 */ /* 0x000fe4000001140e */
[----:B------:R-:W-:Y:S02]  /*63c0*/  LOP3.LUT R11, R14, R11, RZ, 0x3c, !PT ;  /* 0x0000000b0e0b7212 */ /* 0x000fe400078e3cff */
[C---:B------:R-:W-:Y:S02]  /*63d0*/  LOP3.LUT R20, R2.reuse, R3, RZ, 0x3c, !PT ;  /* 0x0000000302147212 */ /* 0x040fe400078e3cff */
[----:B------:R-:W-:Y:S02]  /*63e0*/  LOP3.LUT R21, R2, R14, RZ, 0x3c, !PT ;  /* 0x0000000e02157212 */ /* 0x000fe400078e3cff */
[----:B------:R-:W-:Y:S02]  /*63f0*/  LEA.HI R14, R14, R13, RZ, 0x1 ;  /* 0x0000000d0e0e7211 */ /* 0x000fe400078f08ff */
[----:B------:R-:W-:-:S02]  /*6400*/  ISETP.GE.AND P0, PT, R11, RZ, PT ;  /* 0x000000ff0b00720c */ /* 0x000fc40003f06270 */
[----:B------:R-:W1:Y:S01]  /*6410*/  I2F.F64.S64 R20, R20 ;  /* 0x0000001400147312 */ /* 0x000e620000301c00 */
[----:B------:R-:W-:-:S05]  /*6420*/  IADD3 R0, PT, PT, -R14, RZ, RZ ;  /* 0x000000ff0e007210 */ /* 0x000fca0007ffe1ff */
[----:B------:R-:W-:Y:S01]  /*6430*/  @!P1 IMAD.MOV.U32 R14, RZ, RZ, R0 ;  /* 0x000000ffff0e9224 */ /* 0x000fe200078e0000 */
[----:B-1----:R-:W-:-:S10]  /*6440*/  DMUL R2, R20, UR4 ;  /* 0x0000000414027c28 */ /* 0x002fd40008000000 */
[----:B------:R-:W1:Y:S02]  /*6450*/  F2F.F32.F64 R2, R2 ;  /* 0x0000000200027310 */ /* 0x000e640000301000 */
[----:B01----:R-:W-:-:S07]  /*6460*/  FSEL R13, -R2, R2, !P0 ;  /* 0x00000002020d7208 */ /* 0x003fce0004000100 */
.L_x_899:
[----:B------:R-:W-:Y:S05]  /*6470*/  BSYNC.RECONVERGENT B0 ;  /* 0x0000000000007941 */ /* 0x000fea0003800200 */
.L_x_898:
[----:B------:R-:W-:Y:S01]  /*6480*/  MOV R3, 0x37cbac00 ;  /* 0x37cbac0000037802 */ /* 0x000fe20000000f00 */
[----:B------:R-:W-:Y:S01]  /*6490*/  FMUL R0, R13, R13 ;  /* 0x0000000d0d007220 */ /* 0x000fe20000400000 */
[C---:B------:R-:W-:Y:S01]  /*64a0*/  LOP3.LUT R11, R14.reuse, 0x1, RZ, 0xc0, !PT ;  /* 0x000000010e0b7812 */ /* 0x040fe200078ec0ff */
[----:B------:R-:W-:Y:S01]  /*64b0*/  IMAD.MOV.U32 R18, RZ, RZ, 0x3e2aaaa8 ;  /* 0x3e2aaaa8ff127424 */ /* 0x000fe200078e00ff */
[----:B------:R-:W-:Y:S01]  /*64c0*/  IADD3 R14, PT, PT, R14, 0x1, RZ ;  /* 0x000000010e0e7810 */ /* 0x000fe20007ffe0ff */
[----:B------:R-:W-:Y:S01]  /*64d0*/  FFMA R2, R0, R3, -0.0013887860113754868507 ;  /* 0xbab607ed00027423 */ /* 0x000fe20000000003 */
[----:B------:R-:W-:Y:S01]  /*64e0*/  ISETP.NE.U32.AND P0, PT, R11, 0x1, PT ;  /* 0x000000010b00780c */ /* 0x000fe20003f05070 */
[----:B------:R-:W-:Y:S01]  /*64f0*/  IMAD.MOV.U32 R11, RZ, RZ, 0x3c0885e4 ;  /* 0x3c0885e4ff0b7424 */ /* 0x000fe200078e00ff */
[----:B------:R-:W-:Y:S01]  /*6500*/  LOP3.LUT P1, RZ, R14, 0x2, RZ, 0xc0, !PT ;  /* 0x000000020eff7812 */ /* 0x000fe2000782c0ff */
[----:B------:R-:W-:Y:S01]  /*6510*/  BSSY.RECONVERGENT B3, `(.L_x_889) ;  /* 0x0000017000037945 */ /* 0x000fe20003800200 */
[----:B------:R-:W-:-:S02]  /*6520*/  FSEL R3, R2, -0.00019574658654164522886, P0 ;  /* 0xb94d415302037808 */ /* 0x000fc40000000000 */
[----:B------:R-:W-:Y:S02]  /*6530*/  FSEL R11, R11, 0.041666727513074874878, !P0 ;  /* 0x3d2aaabb0b0b7808 */ /* 0x000fe40004000000 */
[----:B------:R-:W-:Y:S02]  /*6540*/  FSEL R13, R13, 1, !P0 ;  /* 0x3f8000000d0d7808 */ /* 0x000fe40004000000 */
[----:B------:R-:W-:Y:S01]  /*6550*/  FSEL R14, -R18, -0.4999999701976776123, !P0 ;  /* 0xbeffffff120e7808 */ /* 0x000fe20004000100 */
[C---:B------:R-:W-:Y:S02]  /*6560*/  FFMA R3, R0.reuse, R3, R11 ;  /* 0x0000000300037223 */ /* 0x040fe4000000000b */
[C---:B------:R-:W-:Y:S02]  /*6570*/  FFMA R2, R0.reuse, R13, RZ ;  /* 0x0000000d00027223 */ /* 0x040fe400000000ff */
[----:B------:R-:W-:-:S04]  /*6580*/  FFMA R3, R0, R3, R14 ;  /* 0x0000000300037223 */ /* 0x000fc8000000000e */
[----:B------:R-:W-:-:S04]  /*6590*/  FFMA R2, R2, R3, R13 ;  /* 0x0000000302027223 */ /* 0x000fc8000000000d */
[----:B------:R-:W-:-:S04]  /*65a0*/  @P1 FADD R2, RZ, -R2 ;  /* 0x80000002ff021221 */ /* 0x000fc80000000000 */
[----:B------:R-:W-:-:S04]  /*65b0*/  FADD R17, -R2, R17 ;  /* 0x0000001102117221 */ /* 0x000fc80000000100 */
[----:B------:R-:W0:Y:S08]  /*65c0*/  MUFU.RCP R0, R17 ;  /* 0x0000001100007308 */ /* 0x000e300000001000 */
[----:B-----5:R-:W1:Y:S01]  /*65d0*/  FCHK P0, R16, R17 ;  /* 0x0000001110007302 */ /* 0x020e620000000000 */
[----:B0-----:R-:W-:-:S04]  /*65e0*/  FFMA R3, -R17, R0, 1 ;  /* 0x3f80000011037423 */ /* 0x001fc80000000100 */
[----:B------:R-:W-:-:S04]  /*65f0*/  FFMA R3, R0, R3, R0 ;  /* 0x0000000300037223 */ /* 0x000fc80000000000 */
[----:B------:R-:W-:-:S04]  /*6600*/  FFMA R0, R16, R3, RZ ;  /* 0x0000000310007223 */ /* 0x000fc800000000ff */
[----:B------:R-:W-:-:S04]  /*6610*/  FFMA R2, -R17, R0, R16 ;  /* 0x0000000011027223 */ /* 0x000fc80000000110 */
[----:B------:R-:W-:Y:S01]  /*6620*/  FFMA R0, R3, R2, R0 ;  /* 0x0000000203007223 */ /* 0x000fe20000000000 */
[----:B-1----:R-:W-:Y:S06]  /*6630*/  @!P0 BRA `(.L_x_901) ;  /* 0x0000000000108947 */ /* 0x002fec0003800000 */
[----:B------:R-:W-:Y:S01]  /*6640*/  MOV R0, R16 ;  /* 0x0000001000007202 */ /* 0x000fe20000000f00 */
[----:B------:R-:W-:Y:S01]  /*6650*/  IMAD.MOV.U32 R3, RZ, RZ, R17 ;  /* 0x000000ffff037224 */ /* 0x000fe200078e0011 */
[----:B------:R-:W-:-:S07]  /*6660*/  MOV R2, 0x6680 ;  /* 0x0000668000027802 */ /* 0x000fce0000000f00 */
[----:B------:R-:W-:Y:S05]  /*6670*/  CALL.REL.NOINC `($__internal_7_$__cuda_sm3x_div_rn_noftz_f32_slowpath) ;  /* 0x00000120001c7944 */ /* 0x000fea0003c00000 */
.L_x_901:
[----:B------:R-:W-:Y:S05]  /*6680*/  BSYNC.RECONVERGENT B3 ;  /* 0x0000000000037941 */ /* 0x000fea0003800200 */
.L_x_889:
[----:B------:R-:W-:Y:S05]  /*6690*/  BSYNC.RECONVERGENT B2 ;  /* 0x0000000000027941 */ /* 0x000fea0003800200 */
.L_x_888:
[----:B------:R-:W1:Y:S01]  /*66a0*/  LDCU.64 UR4, c[0x0][0x388] ;  /* 0x00007100ff0477ac */ /* 0x000e620008000a00 */
[----:B0-----:R-:W-:Y:S02]  /*66b0*/  SHF.R.S32.HI R13, RZ, 0x1f, R27 ;  /* 0x0000001fff0d7819 */ /* 0x001fe4000001141b */
[----:B-1----:R-:W-:-:S04]  /*66c0*/  IADD3 R2, P0, PT, R27, UR4, RZ ;  /* 0x000000041b027c10 */ /* 0x002fc8000ff1e0ff */
[----:B------:R-:W-:-:S05]  /*66d0*/  IADD3.X R3, PT, PT, R13, UR5, RZ, P0, !PT ;  /* 0x000000050d037c10 */ /* 0x000fca00087fe4ff */
[----:B------:R-:W2:Y:S02]  /*66e0*/  LDG.E.U8 R2, desc[UR6][R2.64] ;  /* 0x0000000602027981 */ /* 0x000ea4000c1e1100 */
[----:B--2---:R-:W-:-:S13]  /*66f0*/  ISETP.NE.AND P0, PT, R2, RZ, PT ;  /* 0x000000ff0200720c */ /* 0x004fda0003f05270 */
[----:B------:R-:W-:Y:S05]  /*6700*/  @!P0 BRA `(.L_x_902) ;  /* 0x0000000000248947 */ /* 0x000fea0003800000 */
[----:B------:R-:W0:Y:S01]  /*6710*/  LDC.64 R2, c[0x0][0x390] ;  /* 0x0000e400ff027b82 */ /* 0x000e220000000a00 */
[----:B------:R-:W1:Y:S01]  /*6720*/  LDCU.64 UR4, c[0x0][0x398] ;  /* 0x00007300ff0477ac */ /* 0x000e620008000a00 */
[----:B------:R-:W-:Y:S01]  /*6730*/  HFMA2 R0, -RZ, RZ, 0, 5.9604644775390625e-08 ;  /* 0x00000001ff007431 */ /* 0x000fe200000001ff */
[----:B-1----:R-:W-:-:S04]  /*6740*/  IADD3 R4, P0, PT, R27, UR4, RZ ;  /* 0x000000041b047c10 */ /* 0x002fc8000ff1e0ff */
[----:B------:R-:W-:Y:S01]  /*6750*/  IADD3.X R5, PT, PT, R13, UR5, RZ, P0, !PT ;  /* 0x000000050d057c10 */ /* 0x000fe200087fe4ff */
[----:B0-----:R-:W-:-:S05]  /*6760*/  IMAD.WIDE R2, R27, 0x4, R2 ;  /* 0x000000041b027825 */ /* 0x001fca00078e0202 */
[----:B------:R-:W-:Y:S04]  /*6770*/  STG.E desc[UR6][R2.64], RZ ;  /* 0x000000ff02007986 */ /* 0x000fe8000c101906 */
[----:B------:R-:W-:Y:S01]  /*6780*/  STG.E.U8 desc[UR6][R4.64], R0 ;  /* 0x0000000004007986 */ /* 0x000fe2000c101106 */
[----:B------:R-:W-:Y:S05]  /*6790*/  EXIT ;  /* 0x000000000000794d */ /* 0x000fea0003800000 */
.L_x_902:
[C---:B------:R-:W-:Y:S01]  /*67a0*/  FSETP.GEU.AND P1, PT, R0.reuse, RZ, PT ;  /* 0x000000ff0000720b */ /* 0x040fe20003f2e000 */
[----:B------:R-:W-:Y:S01]  /*67b0*/  UMOV UR4, 0xd2f1a9fc ;  /* 0xd2f1a9fc00047882 */ /* 0x000fe20000000000 */
[C---:B------:R-:W-:Y:S01]  /*67c0*/  FSETP.GT.AND P0, PT, R0.reuse, 30, PT ;  /* 0x41f000000000780b */ /* 0x040fe20003f04000 */
[----:B------:R-:W-:Y:S01]  /*67d0*/  UMOV UR5, 0x3f50624d ;  /* 0x3f50624d00057882 */ /* 0x000fe20000000000 */
[----:B------:R-:W-:Y:S01]  /*67e0*/  FSEL R0, R0, 30, P1 ;  /* 0x41f0000000007808 */ /* 0x000fe20000800000 */
[----:B------:R-:W-:Y:S03]  /*67f0*/  BSSY.RECONVERGENT B2, `(.L_x_903) ;  /* 0x0000011000027945 */ /* 0x000fe60003800200 */
[----:B------:R-:W-:-:S05]  /*6800*/  FSEL R0, R0, 30, !P0 ;  /* 0x41f0000000007808 */ /* 0x000fca0004000000 */
        /* <DEDUP_REMOVED lines=13> */
[----:B------:R-:W-:Y:S05]  /*68e0*/  CALL.REL.NOINC `($__internal_7_$__cuda_sm3x_div_rn_noftz_f32_slowpath) ;  /* 0x0000011c00807944 */ /* 0x000fea0003c00000 */
[----:B------:R-:W-:-:S07]  /*68f0*/  IMAD.MOV.U32 R11, RZ, RZ, R0 ;  /* 0x000000ffff0b7224 */ /* 0x000fce00078e0000 */
.L_x_904:
[----:B------:R-:W-:Y:S05]  /*6900*/  BSYNC.RECONVERGENT B2 ;  /* 0x0000000000027941 */ /* 0x000fea0003800200 */
.L_x_903:
[----:B------:R-:W0:Y:S01]  /*6910*/  LDC.64 R2, c[0x0][0x390] ;  /* 0x0000e400ff027b82 */ /* 0x000e220000000a00 */
[----:B------:R-:W1:Y:S01]  /*6920*/  LDCU.64 UR4, c[0x0][0x398] ;  /* 0x00007300ff0477ac */ /* 0x000e620008000a00 */
[----:B------:R-:W-:Y:S01]  /*6930*/  FSEL R11, R11, -1, P2 ;  /* 0xbf8000000b0b7808 */ /* 0x000fe20001000000 */
[----:B------:R-:W-:Y:S01]  /*6940*/  BSSY.RECONVERGENT B4, `(.L_x_905) ;  /* 0x000017d000047945 */ /* 0x000fe20003800200 */
[----:B------:R-:W-:Y:S01]  /*6950*/  IADD3 R33, PT, PT, R9, R12, RZ ;  /* 0x0000000c09217210 */ /* 0x000fe20007ffe0ff */
[----:B------:R-:W-:Y:S01]  /*6960*/  IMAD.MOV.U32 R0, RZ, RZ, RZ ;  /* 0x000000ffff007224 */ /* 0x000fe200078e00ff */
[----:B------:R-:W-:Y:S02]  /*6970*/  FSETP.GT.AND P0, PT, R11, RZ, PT ;  /* 0x000000ff0b00720b */ /* 0x000fe40003f04000 */
[----:B------:R-:W-:Y:S02]  /*6980*/  VIADDMNMX R32, R12, -R9, RZ, !PT ;  /* 0x800000090c207246 */ /* 0x000fe400078001ff */
[----:B------:R-:W-:-:S02]  /*6990*/  VIADDMNMX R31, R33, 0x1, R4, PT ;  /* 0x00000001211f7846 */ /* 0x000fc40003800104 */
[----:B------:R-:W-:Y:S02]  /*69a0*/  VIADDMNMX R34, R10, -R9, RZ, !PT ;  /* 0x800000090a227246 */ /* 0x000fe400078001ff */
        /* <DEDUP_REMOVED lines=8> */
[----:B------:R-:W-:Y:S01]  /*6a30*/  VIADDMNMX R28, R8, -R9, RZ, !PT ;  /* 0x80000009081c7246 */ /* 0x000fe200078001ff */
[----:B------:R-:W-:Y:S01]  /*6a40*/  IMAD.MOV.U32 R30, RZ, RZ, R32 ;  /* 0x000000ffff1e7224 */ /* 0x000fe200078e0020 */
[C---:B------:R-:W-:Y:S02]  /*6a50*/  VIMNMX R2, PT, PT, R9.reuse, R10, PT ;  /* 0x0000000a09027248 */ /* 0x040fe40003fe0100 */
[C---:B------:R-:W-:Y:S01]  /*6a60*/  IADD3 R19, PT, PT, R28.reuse, 0x1, RZ ;  /* 0x000000011c137810 */ /* 0x040fe20007ffe0ff */
[----:B------:R-:W-:Y:S01]  /*6a70*/  VIADD R17, R28, 0x2 ;  /* 0x000000021c117836 */ /* 0x000fe20000000000 */
[----:B------:R-:W-:Y:S01]  /*6a80*/  VIMNMX R13, PT, PT, R9, R8, PT ;  /* 0x00000008090d7248 */ /* 0x000fe20003fe0100 */
[----:B------:R-:W-:Y:S01]  /*6a90*/  IMAD R21, R5, R28, R34 ;  /* 0x0000001c05157224 */ /* 0x000fe200078e0222 */
[----:B------:R-:W-:Y:S01]  /*6aa0*/  IABS R24, R2 ;  /* 0x0000000200187213 */ /* 0x000fe20000000000 */
[----:B------:R-:W-:Y:S01]  /*6ab0*/  IMAD.IADD R2, R8, 0x1, -R19 ;  /* 0x0000000108027824 */ /* 0x000fe200078e0a13 */
[----:B------:R-:W-:Y:S01]  /*6ac0*/  IADD3 R25, PT, PT, R9, 0x1, R8 ;  /* 0x0000000109197810 */ /* 0x000fe20007ffe008 */
[----:B------:R-:W-:Y:S01]  /*6ad0*/  IMAD R21, R4, R21, RZ ;  /* 0x0000001504157224 */ /* 0x000fe200078e02ff */
[----:B------:R-:W-:-:S02]  /*6ae0*/  IABS R22, R13 ;  /* 0x0000000d00167213 */ /* 0x000fc40000000000 */
[----:B------:R-:W-:Y:S02]  /*6af0*/  IADD3 R13, PT, PT, R8, -R17, RZ ;  /* 0x80000011080d7210 */ /* 0x000fe40007ffe0ff */
[----:B------:R-:W-:Y:S02]  /*6b00*/  VIMNMX R25, PT, PT, R6, R25, PT ;  /* 0x0000001906197248 */ /* 0x000fe40003fe0100 */
[----:B------:R-:W-:Y:S02]  /*6b10*/  IABS R20, R2 ;  /* 0x0000000200147213 */ /* 0x000fe40000000000 */
[----:B------:R-:W-:Y:S01]  /*6b20*/  IABS R18, R13 ;  /* 0x0000000d00127213 */ /* 0x000fe20000000000 */
[----:B------:R-:W-:Y:S01]  /*6b30*/  IMAD.IADD R23, R25, 0x1, -R28 ;  /* 0x0000000119177824 */ /* 0x000fe200078e0a1c */
[----:B------:R-:W-:Y:S02]  /*6b40*/  I2FP.F32.S32 R24, R24 ;  /* 0x0000001800187245 */ /* 0x000fe40000201400 */
[----:B------:R-:W-:-:S02]  /*6b50*/  I2FP.F32.S32 R22, R22 ;  /* 0x0000001600167245 */ /* 0x000fc40000201400 */
[----:B------:R-:W-:Y:S01]  /*6b60*/  I2FP.F32.S32 R20, R20 ;  /* 0x0000001400147245 */ /* 0x000fe20000201400 */
[----:B------:R-:W-:Y:S01]  /*6b70*/  FMUL R24, R24, R24 ;  /* 0x0000001818187220 */ /* 0x000fe20000400000 */
[----:B------:R-:W-:Y:S01]  /*6b80*/  I2FP.F32.S32 R18, R18 ;  /* 0x0000001200127245 */ /* 0x000fe20000201400 */
[----:B------:R-:W-:Y:S01]  /*6b90*/  FMUL R22, R22, R22 ;  /* 0x0000001616167220 */ /* 0x000fe20000400000 */
[----:B0-----:R-:W-:Y:S01]  /*6ba0*/  I2FP.F32.S32 R3, R9 ;  /* 0x0000000900037245 */ /* 0x001fe20000201400 */
[----:B------:R-:W-:Y:S01]  /*6bb0*/  FMUL R20, R20, R20 ;  /* 0x0000001414147220 */ /* 0x000fe20000400000 */
[----:B------:R-:W-:Y:S01]  /*6bc0*/  MOV R0, RZ ;  /* 0x000000ff00007202 */ /* 0x000fe20000000f00 */
[----:B------:R-:W-:Y:S01]  /*6bd0*/  FMUL R18, R18, R18 ;  /* 0x0000001212127220 */ /* 0x000fe20000400000 */
[C---:B------:R-:W-:Y:S02]  /*6be0*/  IADD3 R16, PT, PT, R28.reuse, 0x3, RZ ;  /* 0x000000031c107810 */ /* 0x040fe40007ffe0ff */
[----:B------:R-:W-:-:S02]  /*6bf0*/  IADD3 R15, PT, PT, R28, -R25, RZ ;  /* 0x800000191c0f7210 */ /* 0x000fc40007ffe0ff */
[----:B------:R-:W-:-:S07]  /*6c00*/  LOP3.LUT R23, R23, 0x3, RZ, 0xc0, !PT ;  /* 0x0000000317177812 */ /* 0x000fce00078ec0ff */
.L_x_959:
        /* <DEDUP_REMOVED lines=29> */
.L_x_914:
[----:B------:R-:W-:Y:S01]  /*6de0*/  FMUL.FTZ R49, R0, R29 ;  /* 0x0000001d00317220 */ /* 0x000fe20000410000 */
[----:B------:R-:W-:-:S03]  /*6df0*/  FMUL.FTZ R2, R29, 0.5 ;  /* 0x3f0000001d027820 */ /* 0x000fc60000410000 */
[----:B------:R-:W-:-:S04]  /*6e00*/  FFMA R0, -R49, R49, R0 ;  /* 0x0000003131007223 */ /* 0x000fc80000000100 */
[----:B------:R-:W-:-:S07]  /*6e10*/  FFMA R49, R0, R2, R49 ;  /* 0x0000000200317223 */ /* 0x000fce0000000031 */
.L_x_915:
[----:B------:R-:W-:Y:S05]  /*6e20*/  BSYNC.RECONVERGENT B0 ;  /* 0x0000000000007941 */ /* 0x000fea0003800200 */
.L_x_913:
        /* <DEDUP_REMOVED lines=11> */
[----:B------:R-:W-:Y:S05]  /*6ee0*/  CALL.REL.NOINC `($__internal_7_$__cuda_sm3x_div_rn_noftz_f32_slowpath) ;  /* 0x0000011800007944 */ /* 0x000fea0003c00000 */
.L_x_917:
[----:B------:R-:W-:Y:S05]  /*6ef0*/  BSYNC.RECONVERGENT B6 ;  /* 0x0000000000067941 */ /* 0x000fea0003800200 */
.L_x_916:
[----:B------:R-:W2:Y:S02]  /*6f00*/  LDG.E R29, desc[UR6][R26.64] ;  /* 0x000000061a1d7981 */ /* 0x000ea4000c1e1900 */
[----:B--2---:R-:W-:-:S13]  /*6f10*/  FSETP.GEU.AND P0, PT, R0, |R29|, PT ;  /* 0x4000001d0000720b */ /* 0x004fda0003f0e000 */
[----:B------:R-:W-:Y:S01]  /*6f20*/  @!P0 FMUL R29, R11, R0 ;  /* 0x000000000b1d8220 */ /* 0x000fe20000400000 */
[----:B------:R-:W-:-:S04]  /*6f30*/  IMAD.MOV.U32 R0, RZ, RZ, 0x1 ;  /* 0x00000001ff007424 */ /* 0x000fc800078e00ff */
[----:B------:R0:W-:Y:S03]  /*6f40*/  @!P0 STG.E desc[UR6][R26.64], R29 ;  /* 0x0000001d1a008986 */ /* 0x0001e6000c101906 */
.L_x_912:
[----:B------:R-:W-:Y:S05]  /*6f50*/  BSYNC.RECONVERGENT B5 ;  /* 0x0000000000057941 */ /* 0x000fea0003800200 */
.L_x_911:
[----:B------:R-:W-:Y:S02]  /*6f60*/  ISETP.NE.AND P0, PT, R23, 0x1, PT ;  /* 0x000000011700780c */ /* 0x000fe40003f05270 */
[----:B0-----:R-:W-:-:S11]  /*6f70*/  MOV R29, R19 ;  /* 0x00000013001d7202 */ /* 0x001fd60000000f00 */
[----:B------:R-:W-:Y:S05]  /*6f80*/  @!P0 BRA `(.L_x_910) ;  /* 0x0000000400608947 */ /* 0x000fea0003800000 */
        /* <DEDUP_REMOVED lines=18> */
.L_x_921:
[----:B------:R-:W-:Y:S01]  /*70b0*/  FMUL.FTZ R49, R0, R29 ;  /* 0x0000001d00317220 */ /* 0x000fe20000410000 */
[----:B------:R-:W-:-:S03]  /*70c0*/  FMUL.FTZ R2, R29, 0.5 ;  /* 0x3f0000001d027820 */ /* 0x000fc60000410000 */
[----:B------:R-:W-:-:S04]  /*70d0*/  FFMA R0, -R49, R49, R0 ;  /* 0x0000003131007223 */ /* 0x000fc80000000100 */
[----:B------:R-:W-:-:S07]  /*70e0*/  FFMA R49, R0, R2, R49 ;  /* 0x0000000200317223 */ /* 0x000fce0000000031 */
.L_x_922:
[----:B------:R-:W-:Y:S05]  /*70f0*/  BSYNC.RECONVERGENT B0 ;  /* 0x0000000000007941 */ /* 0x000fea0003800200 */
.L_x_920:
        /* <DEDUP_REMOVED lines=12> */
.L_x_924:
[----:B------:R-:W-:Y:S05]  /*71c0*/  BSYNC.RECONVERGENT B6 ;  /* 0x0000000000067941 */ /* 0x000fea0003800200 */
.L_x_923:
[----:B------:R-:W2:Y:S02]  /*71d0*/  LDG.E R29, desc[UR6][R26.64] ;  /* 0x000000061a1d7981 */ /* 0x000ea4000c1e1900 */
[----:B--2---:R-:W-:-:S13]  /*71e0*/  FSETP.GEU.AND P0, PT, R0, |R29|, PT ;  /* 0x4000001d0000720b */ /* 0x004fda0003f0e000 */
[----:B------:R-:W-:Y:S01]  /*71f0*/  @!P0 FMUL R29, R11, R0 ;  /* 0x000000000b1d8220 */ /* 0x000fe20000400000 */
[----:B------:R-:W-:-:S04]  /*7200*/  IMAD.MOV.U32 R0, RZ, RZ, 0x1 ;  /* 0x00000001ff007424 */ /* 0x000fc800078e00ff */
[----:B------:R0:W-:Y:S03]  /*7210*/  @!P0 STG.E desc[UR6][R26.64], R29 ;  /* 0x0000001d1a008986 */ /* 0x0001e6000c101906 */
.L_x_919:
[----:B------:R-:W-:Y:S05]  /*7220*/  BSYNC.RECONVERGENT B5 ;  /* 0x0000000000057941 */ /* 0x000fea0003800200 */
.L_x_918:
        /* <DEDUP_REMOVED lines=21> */
.L_x_926:
[----:B------:R-:W-:Y:S01]  /*7380*/  FMUL.FTZ R49, R0, R29 ;  /* 0x0000001d00317220 */ /* 0x000fe20000410000 */
[----:B------:R-:W-:-:S03]  /*7390*/  FMUL.FTZ R2, R29, 0.5 ;  /* 0x3f0000001d027820 */ /* 0x000fc60000410000 */
[----:B------:R-:W-:-:S04]  /*73a0*/  FFMA R0, -R49, R49, R0 ;  /* 0x0000003131007223 */ /* 0x000fc80000000100 */
[----:B------:R-:W-:-:S07]  /*73b0*/  FFMA R49, R0, R2, R49 ;  /* 0x0000000200317223 */ /* 0x000fce0000000031 */
.L_x_927:
[----:B------:R-:W-:Y:S05]  /*73c0*/  BSYNC.RECONVERGENT B0 ;  /* 0x0000000000007941 */ /* 0x000fea0003800200 */
.L_x_925:
        /* <DEDUP_REMOVED lines=11> */
[----:B------:R-:W-:Y:S05]  /*7480*/  CALL.REL.NOINC `($__internal_7_$__cuda_sm3x_div_rn_noftz_f32_slowpath) ;  /* 0x0000011000987944 */ /* 0x000fea0003c00000 */
.L_x_929:
[----:B------:R-:W-:Y:S05]  /*7490*/  BSYNC.RECONVERGENT B5 ;  /* 0x0000000000057941 */ /* 0x000fea0003800200 */
.L_x_928:
[----:B------:R-:W2:Y:S02]  /*74a0*/  LDG.E R29, desc[UR6][R26.64] ;  /* 0x000000061a1d7981 */ /* 0x000ea4000c1e1900 */
[----:B--2---:R-:W-:Y:S02]  /*74b0*/  FSETP.GEU.AND P0, PT, R0, |R29|, PT ;  /* 0x4000001d0000720b */ /* 0x004fe40003f0e000 */
[----:B------:R-:W-:-:S11]  /*74c0*/  MOV R29, R16 ;  /* 0x00000010001d7202 */ /* 0x000fd60000000f00 */
[----:B------:R-:W-:Y:S01]  /*74d0*/  @!P0 FMUL R35, R11, R0 ;  /* 0x000000000b238220 */ /* 0x000fe20000400000 */
[----:B------:R-:W-:Y:S01]  /*74e0*/  IMAD.MOV.U32 R0, RZ, RZ, 0x1 ;  /* 0x00000001ff007424 */ /* 0x000fe200078e00ff */
[----:B------:R-:W-:-:S03]  /*74f0*/  @!P0 MOV R29, R16 ;  /* 0x00000010001d8202 */ /* 0x000fc60000000f00 */
[----:B------:R0:W-:Y:S04]  /*7500*/  @!P0 STG.E desc[UR6][R26.64], R35 ;  /* 0x000000231a008986 */ /* 0x0001e8000c101906 */
.L_x_910:
[----:B------:R-:W-:Y:S05]  /*7510*/  BSYNC.RECONVERGENT B2 ;  /* 0x0000000000027941 */ /* 0x000fea0003800200 */
.L_x_909:
[----:B------:R-:W-:-:S13]  /*7520*/  ISETP.GT.U32.AND P0, PT, R15, -0x4, PT ;  /* 0xfffffffc0f00780c */ /* 0x000fda0003f04070 */
[----:B------:R-:W-:Y:S05]  /*7530*/  @P0 BRA `(.L_x_908) ;  /* 0x0000000800e40947 */ /* 0x000fea0003800000 */
.L_x_958:
[----:B-1----:R-:W1:Y:S01]  /*7540*/  LDCU.64 UR4, c[0x0][0x388] ;  /* 0x00007100ff0477ac */ /* 0x002e620008000a00 */
[----:B0-23--:R-:W-:-:S04]  /*7550*/  IMAD R35, R5, R29, R34 ;  /* 0x0000001d05237224 */ /* 0x00dfc800078e0222 */
[----:B------:R-:W-:-:S05]  /*7560*/  IMAD R14, R4, R35, R30 ;  /* 0x00000023040e7224 */ /* 0x000fca00078e021e */
        /* <DEDUP_REMOVED lines=19> */
.L_x_933:
[----:B------:R-:W-:Y:S01]  /*76a0*/  FMUL.FTZ R49, R0, R35 ;  /* 0x0000002300317220 */ /* 0x000fe20000410000 */
[----:B------:R-:W-:-:S03]  /*76b0*/  FMUL.FTZ R2, R35, 0.5 ;  /* 0x3f00000023027820 */ /* 0x000fc60000410000 */
[----:B------:R-:W-:-:S04]  /*76c0*/  FFMA R0, -R49, R49, R0 ;  /* 0x0000003131007223 */ /* 0x000fc80000000100 */
[----:B------:R-:W-:-:S07]  /*76d0*/  FFMA R49, R0, R2, R49 ;  /* 0x0000000200317223 */ /* 0x000fce0000000031 */
.L_x_934:
[----:B------:R-:W-:Y:S05]  /*76e0*/  BSYNC.RECONVERGENT B0 ;  /* 0x0000000000007941 */ /* 0x000fea0003800200 */
.L_x_932:
        /* <DEDUP_REMOVED lines=12> */
.L_x_936:
[----:B------:R-:W-:Y:S05]  /*77b0*/  BSYNC.RECONVERGENT B5 ;  /* 0x0000000000057941 */ /* 0x000fea0003800200 */
.L_x_935:
[----:B------:R-:W2:Y:S02]  /*77c0*/  LDG.E R35, desc[UR6][R26.64] ;  /* 0x000000061a237981 */ /* 0x000ea4000c1e1900 */
[----:B--2---:R-:W-:-:S13]  /*77d0*/  FSETP.GEU.AND P0, PT, R0, |R35|, PT ;  /* 0x400000230000720b */ /* 0x004fda0003f0e000 */
[----:B------:R-:W-:Y:S01]  /*77e0*/  @!P0 FMUL R35, R11, R0 ;  /* 0x000000000b238220 */ /* 0x000fe20000400000 */
[----:B------:R-:W-:-:S04]  /*77f0*/  IMAD.MOV.U32 R0, RZ, RZ, 0x1 ;  /* 0x00000001ff007424 */ /* 0x000fc800078e00ff */
[----:B------:R0:W-:Y:S03]  /*7800*/  @!P0 STG.E desc[UR6][R26.64], R35 ;  /* 0x000000231a008986 */ /* 0x0001e6000c101906 */
.L_x_931:
[----:B------:R-:W-:Y:S05]  /*7810*/  BSYNC.RECONVERGENT B2 ;  /* 0x0000000000027941 */ /* 0x000fea0003800200 */
.L_x_930:
[----:B------:R-:W1:Y:S01]  /*7820*/  LDCU.64 UR4, c[0x0][0x388] ;  /* 0x00007100ff0477ac */ /* 0x000e620008000a00 */
[----:B------:R-:W-:-:S04]  /*7830*/  IADD3 R14, PT, PT, R7, R14, RZ ;  /* 0x0000000e070e7210 */ /* 0x000fc80007ffe0ff */
        /* <DEDUP_REMOVED lines=20> */
.L_x_940:
[----:B------:R-:W-:Y:S01]  /*7980*/  FMUL.FTZ R49, R0, R35 ;  /* 0x0000002300317220 */ /* 0x000fe20000410000 */
[----:B------:R-:W-:-:S03]  /*7990*/  FMUL.FTZ R2, R35, 0.5 ;  /* 0x3f00000023027820 */ /* 0x000fc60000410000 */
[----:B------:R-:W-:-:S04]  /*79a0*/  FFMA R0, -R49, R49, R0 ;  /* 0x0000003131007223 */ /* 0x000fc80000000100 */
[----:B------:R-:W-:-:S07]  /*79b0*/  FFMA R49, R0, R2, R49 ;  /* 0x0000000200317223 */ /* 0x000fce0000000031 */
.L_x_941:
[----:B------:R-:W-:Y:S05]  /*79c0*/  BSYNC.RECONVERGENT B0 ;  /* 0x0000000000007941 */ /* 0x000fea0003800200 */
.L_x_939:
        /* <DEDUP_REMOVED lines=12> */
.L_x_943:
[----:B------:R-:W-:Y:S05]  /*7a90*/  BSYNC.RECONVERGENT B5 ;  /* 0x0000000000057941 */ /* 0x000fea0003800200 */
.L_x_942:
[----:B------:R-:W2:Y:S02]  /*7aa0*/  LDG.E R35, desc[UR6][R26.64] ;  /* 0x000000061a237981 */ /* 0x000ea4000c1e1900 */
[----:B--2---:R-:W-:-:S13]  /*7ab0*/  FSETP.GEU.AND P0, PT, R0, |R35|, PT ;  /* 0x400000230000720b */ /* 0x004fda0003f0e000 */
[----:B------:R-:W-:Y:S01]  /*7ac0*/  @!P0 FMUL R35, R11, R0 ;  /* 0x000000000b238220 */ /* 0x000fe20000400000 */
[----:B------:R-:W-:-:S04]  /*7ad0*/  IMAD.MOV.U32 R0, RZ, RZ, 0x1 ;  /* 0x00000001ff007424 */ /* 0x000fc800078e00ff */
[----:B------:R1:W-:Y:S03]  /*7ae0*/  @!P0 STG.E desc[UR6][R26.64], R35 ;  /* 0x000000231a008986 */ /* 0x0003e6000c101906 */
.L_x_938:
[----:B------:R-:W-:Y:S05]  /*7af0*/  BSYNC.RECONVERGENT B2 ;  /* 0x0000000000027941 */ /* 0x000fea0003800200 */
.L_x_937:
[----:B------:R-:W2:Y:S01]  /*7b00*/  LDCU.64 UR4, c[0x0][0x388] ;  /* 0x00007100ff0477ac */ /* 0x000ea20008000a00 */
[----:B------:R-:W-:-:S04]  /*7b10*/  IADD3 R14, PT, PT, R7, R14, RZ ;  /* 0x0000000e070e7210 */ /* 0x000fc80007ffe0ff */
        /* <DEDUP_REMOVED lines=17> */
[----:B------:R-:W-:Y:S05]  /*7c30*/  CALL.REL.NOINC `($__internal_6_$__cuda_sm20_sqrt_rn_f32_slowpath) ;  /* 0x0000010800547944 */ /* 0x000fea0003c00000 */
[----:B------:R-:W-:Y:S05]  /*7c40*/  BRA `(.L_x_948) ;  /* 0x0000000000107947 */ /* 0x000fea0003800000 */
.L_x_947:
[----:B------:R-:W-:Y:S01]  /*7c50*/  FMUL.FTZ R49, R0, R35 ;  /* 0x0000002300317220 */ /* 0x000fe20000410000 */
[----:B------:R-:W-:-:S03]  /*7c60*/  FMUL.FTZ R2, R35, 0.5 ;  /* 0x3f00000023027820 */ /* 0x000fc60000410000 */
[----:B------:R-:W-:-:S04]  /*7c70*/  FFMA R0, -R49, R49, R0 ;  /* 0x0000003131007223 */ /* 0x000fc80000000100 */
[----:B------:R-:W-:-:S07]  /*7c80*/  FFMA R49, R0, R2, R49 ;  /* 0x0000000200317223 */ /* 0x000fce0000000031 */
.L_x_948:
[----:B------:R-:W-:Y:S05]  /*7c90*/  BSYNC.RECONVERGENT B0 ;  /* 0x0000000000007941 */ /* 0x000fea0003800200 */
.L_x_946:
        /* <DEDUP_REMOVED lines=12> */
.L_x_950:
[----:B------:R-:W-:Y:S05]  /*7d60*/  BSYNC.RECONVERGENT B5 ;  /* 0x0000000000057941 */ /* 0x000fea0003800200 */
.L_x_949:
[----:B------:R-:W2:Y:S02]  /*7d70*/  LDG.E R35, desc[UR6][R26.64] ;  /* 0x000000061a237981 */ /* 0x000ea4000c1e1900 */
[----:B--2---:R-:W-:-:S13]  /*7d80*/  FSETP.GEU.AND P0, PT, R0, |R35|, PT ;  /* 0x400000230000720b */ /* 0x004fda0003f0e000 */
[----:B------:R-:W-:Y:S01]  /*7d90*/  @!P0 FMUL R35, R11, R0 ;  /* 0x000000000b238220 */ /* 0x000fe20000400000 */
[----:B------:R-:W-:-:S04]  /*7da0*/  HFMA2 R0, -RZ, RZ, 0, 5.9604644775390625e-08 ;  /* 0x00000001ff007431 */ /* 0x000fc800000001ff */
[----:B------:R2:W-:Y:S03]  /*7db0*/  @!P0 STG.E desc[UR6][R26.64], R35 ;  /* 0x000000231a008986 */ /* 0x0005e6000c101906 */
.L_x_945:
[----:B------:R-:W-:Y:S05]  /*7dc0*/  BSYNC.RECONVERGENT B2 ;  /* 0x0000000000027941 */ /* 0x000fea0003800200 */
.L_x_944:
[----:B------:R-:W3:Y:S01]  /*7dd0*/  LDCU.64 UR4, c[0x0][0x388] ;  /* 0x00007100ff0477ac */ /* 0x000ee20008000a00 */
[----:B------:R-:W-:-:S05]  /*7de0*/  IMAD.IADD R14, R7, 0x1, R14 ;  /* 0x00000001070e7824 */ /* 0x000fca00078e020e */
        /* <DEDUP_REMOVED lines=17> */
[----:B------:R-:W-:Y:S05]  /*7f00*/  CALL.REL.NOINC `($__internal_6_$__cuda_sm20_sqrt_rn_f32_slowpath) ;  /* 0x0000010400a07944 */ /* 0x000fea0003c00000 */
[----:B------:R-:W-:Y:S05]  /*7f10*/  BRA `(.L_x_955) ;  /* 0x0000000000107947 */ /* 0x000fea0003800000 */
.L_x_954:
[----:B------:R-:W-:Y:S01]  /*7f20*/  FMUL.FTZ R49, R0, R35 ;  /* 0x0000002300317220 */ /* 0x000fe20000410000 */
[----:B------:R-:W-:-:S03]  /*7f30*/  FMUL.FTZ R2, R35, 0.5 ;  /* 0x3f00000023027820 */ /* 0x000fc60000410000 */
[----:B------:R-:W-:-:S04]  /*7f40*/  FFMA R0, -R49, R49, R0 ;  /* 0x0000003131007223 */ /* 0x000fc80000000100 */
[----:B------:R-:W-:-:S07]  /*7f50*/  FFMA R49, R0, R2, R49 ;  /* 0x0000000200317223 */ /* 0x000fce0000000031 */
.L_x_955:
[----:B------:R-:W-:Y:S05]  /*7f60*/  BSYNC.RECONVERGENT B0 ;  /* 0x0000000000007941 */ /* 0x000fea0003800200 */
.L_x_953:
        /* <DEDUP_REMOVED lines=12> */
.L_x_957:
[----:B------:R-:W-:Y:S05]  /*8030*/  BSYNC.RECONVERGENT B5 ;  /* 0x0000000000057941 */ /* 0x000fea0003800200 */
.L_x_956:
[----:B------:R-:W2:Y:S02]  /*8040*/  LDG.E R35, desc[UR6][R26.64] ;  /* 0x000000061a237981 */ /* 0x000ea4000c1e1900 */
[----:B--2---:R-:W-:-:S13]  /*8050*/  FSETP.GEU.AND P0, PT, R0, |R35|, PT ;  /* 0x400000230000720b */ /* 0x004fda0003f0e000 */
[----:B------:R-:W-:Y:S01]  /*8060*/  @!P0 FMUL R35, R11, R0 ;  /* 0x000000000b238220 */ /* 0x000fe20000400000 */
[----:B------:R-:W-:-:S04]  /*8070*/  IMAD.MOV.U32 R0, RZ, RZ, 0x1 ;  /* 0x00000001ff007424 */ /* 0x000fc800078e00ff */
[----:B------:R3:W-:Y:S03]  /*8080*/  @!P0 STG.E desc[UR6][R26.64], R35 ;  /* 0x000000231a008986 */ /* 0x0007e6000c101906 */
.L_x_952:
[----:B------:R-:W-:Y:S05]  /*8090*/  BSYNC.RECONVERGENT B2 ;  /* 0x0000000000027941 */ /* 0x000fea0003800200 */
.L_x_951:
[----:B------:R-:W-:-:S04]  /*80a0*/  IADD3 R29, PT, PT, R29, 0x4, RZ ;  /* 0x000000041d1d7810 */ /* 0x000fc80007ffe0ff */
[----:B------:R-:W-:-:S13]  /*80b0*/  ISETP.NE.AND P0, PT, R29, R25, PT ;  /* 0x000000191d00720c */ /* 0x000fda0003f05270 */
[----:B------:R-:W-:Y:S05]  /*80c0*/  @P0 BRA `(.L_x_958) ;  /* 0xfffffff4001c0947 */ /* 0x000fea000383ffff */
.L_x_908:
[----:B------:R-:W-:Y:S05]  /*80d0*/  BSYNC.RECONVERGENT B3 ;  /* 0x0000000000037941 */ /* 0x000fea0003800200 */
.L_x_907:
[----:B------:R-:W-:-:S05]  /*80e0*/  VIADD R30, R30, 0x1 ;  /* 0x000000011e1e7836 */ /* 0x000fca0000000000 */
[----:B------:R-:W-:-:S13]  /*80f0*/  ISETP.NE.AND P0, PT, R30, R31, PT ;  /* 0x0000001f1e00720c */ /* 0x000fda0003f05270 */
[----:B------:R-:W-:Y:S05]  /*8100*/  @P0 BRA `(.L_x_959) ;  /* 0xffffffe800c00947 */ /* 0x000fea000383ffff */
.L_x_906:
[----:B------:R-:W-:Y:S05]  /*8110*/  BSYNC.RECONVERGENT B4 ;  /* 0x0000000000047941 */ /* 0x000fea0003800200 */
.L_x_905:
[----:B------:R-:W-:Y:S01]  /*8120*/  ISETP.GE.AND P0, PT, R32, R31, PT ;  /* 0x0000001f2000720c */ /* 0x000fe20003f06270 */
[----:B------:R-:W-:Y:S01]  /*8130*/  BSSY.RECONVERGENT B4, `(.L_x_960) ;  /* 0x0000171000047945 */ /* 0x000fe20003800200 */
[----:B------:R-:W-:-:S11]  /*8140*/  IADD3 R30, PT, PT, R9, R10, RZ ;  /* 0x0000000a091e7210 */ /* 0x000fd60007ffe0ff */
[----:B------:R-:W-:Y:S05]  /*8150*/  @P0 BRA `(.L_x_961) ;  /* 0x0000001400b80947 */ /* 0x000fea0003800000 */
[----:B------:R-:W-:Y:S01]  /*8160*/  VIMNMX R2, PT, PT, R9, R8, PT ;  /* 0x0000000809027248 */ /* 0x000fe20003fe0100 */
[----:B------:R-:W-:Y:S01]  /*8170*/  IMAD.MOV.U32 R37, RZ, RZ, R32 ;  /* 0x000000ffff257224 */ /* 0x000fe200078e0020 */
[----:B0-----:R-:W-:Y:S02]  /*8180*/  VIADDMNMX R15, R8, -R9, RZ, !PT ;  /* 0x80000009080f7246 */ /* 0x001fe400078001ff */
[----:B------:R-:W-:Y:S02]  /*8190*/  VIMNMX R28, PT, PT, R5, R30, PT ;  /* 0x0000001e051c7248 */ /* 0x000fe40003fe0100 */
[----:B------:R-:W-:Y:S01]  /*81a0*/  IABS R18, R2 ;  /* 0x0000000200127213 */ /* 0x000fe20000000000 */
[C---:B------:R-:W-:Y:S01]  /*81b0*/  VIADD R29, R15.reuse, 0x1 ;  /* 0x000000010f1d7836 */ /* 0x040fe20000000000 */
[C---:B------:R-:W-:Y:S01]  /*81c0*/  IADD3 R23, PT, PT, R15.reuse, 0x2, RZ ;  /* 0x000000020f177810 */ /* 0x040fe20007ffe0ff */
[----:B------:R-:W-:Y:S01]  /*81d0*/  VIADD R19, R15, 0x3 ;  /* 0x000000030f137836 */ /* 0x000fe20000000000 */
[----:B------:R-:W-:-:S02]  /*81e0*/  IADD3 R2, PT, PT, R10, -R28, RZ ;  /* 0x8000001c0a027210 */ /* 0x000fc40007ffe0ff */
[----:B------:R-:W-:Y:S01]  /*81f0*/  IADD3 R13, PT, PT, R9, 0x1, R8 ;  /* 0x00000001090d7810 */ /* 0x000fe20007ffe008 */
[C---:B------:R-:W-:Y:S01]  /*8200*/  IMAD.IADD R16, R8.reuse, 0x1, -R23 ;  /* 0x0000000108107824 */ /* 0x040fe200078e0a17 */
[----:B------:R-:W-:Y:S02]  /*8210*/  IABS R24, R2 ;  /* 0x0000000200187213 */ /* 0x000fe40000000000 */
[----:B------:R-:W-:Y:S02]  /*8220*/  IADD3 R2, PT, PT, R8, -R29, RZ ;  /* 0x8000001d08027210 */ /* 0x000fe40007ffe0ff */
[----:B------:R-:W-:Y:S02]  /*8230*/  IABS R21, R16 ;  /* 0x0000001000157213 */ /* 0x000fe40000000000 */
[----:B------:R-:W-:Y:S02]  /*8240*/  IABS R25, R2 ;  /* 0x0000000200197213 */ /* 0x000fe40000000000 */
[----:B------:R-:W-:Y:S01]  /*8250*/  VIMNMX R14, PT, PT, R6, R13, PT ;  /* 0x0000000d060e7248 */ /* 0x000fe20003fe0100 */
[----:B------:R-:W-:Y:S01]  /*8260*/  IMAD R13, R5, R15, R28 ;  /* 0x0000000f050d7224 */ /* 0x000fe200078e021c */
[----:B------:R-:W-:-:S02]  /*8270*/  I2FP.F32.S32 R18, R18 ;  /* 0x0000001200127245 */ /* 0x000fc40000201400 */
[----:B------:R-:W-:Y:S01]  /*8280*/  I2FP.F32.S32 R24, R24 ;  /* 0x0000001800187245 */ /* 0x000fe20000201400 */
[----:B------:R-:W-:Y:S01]  /*8290*/  IMAD R20, R4, R13, RZ ;  /* 0x0000000d04147224 */ /* 0x000fe200078e02ff */
[----:B------:R-:W-:Y:S01]  /*82a0*/  I2FP.F32.S32 R25, R25 ;  /* 0x0000001900197245 */ /* 0x000fe20000201400 */
[C---:B------:R-:W-:Y:S01]  /*82b0*/  IMAD.IADD R17, R15.reuse, 0x1, -R14 ;  /* 0x000000010f117824 */ /* 0x040fe200078e0a0e */
[----:B------:R-:W-:Y:S01]  /*82c0*/  I2FP.F32.S32 R21, R21 ;  /* 0x0000001500157245 */ /* 0x000fe20000201400 */
[----:B------:R-:W-:Y:S01]  /*82d0*/  FMUL R13, R18, R18 ;  /* 0x00000012120d7220 */ /* 0x000fe20000400000 */
[----:B------:R-:W-:Y:S01]  /*82e0*/  IADD3 R22, PT, PT, -R15, R14, RZ ;  /* 0x0000000e0f167210 */ /* 0x000fe20007ffe1ff */
[----:B------:R-:W-:Y:S01]  /*82f0*/  FMUL R24, R24, R24 ;  /* 0x0000001818187220 */ /* 0x000fe20000400000 */
[----:B------:R-:W-:Y:S01]  /*8300*/  I2FP.F32.S32 R3, R9 ;  /* 0x0000000900037245 */ /* 0x000fe20000201400 */
[----:B------:R-:W-:Y:S01]  /*8310*/  FMUL R25, R25, R25 ;  /* 0x0000001919197220 */ /* 0x000fe20000400000 */
[----:B------:R-:W-:Y:S01]  /*8320*/  LOP3.LUT R22, R22, 0x3, RZ, 0xc0, !PT ;  /* 0x0000000316167812 */ /* 0x000fe200078ec0ff */
[----:B------:R-:W-:-:S07]  /*8330*/  FMUL R21, R21, R21 ;  /* 0x0000001515157220 */ /* 0x000fce0000400000 */
.L_x_1014:
[----:B------:R-:W-:Y:S01]  /*8340*/  ISETP.GE.AND P0, PT, R15, R14, PT ;  /* 0x0000000e0f00720c */ /* 0x000fe20003f06270 */
[----:B------:R-:W-:-:S12]  /*8350*/  BSSY.RECONVERGENT B3, `(.L_x_962) ;  /* 0x000014b000037945 */ /* 0x000fd80003800200 */
[----:B0-----:R-:W-:Y:S05]  /*8360*/  @P0 BRA `(.L_x_963) ;  /* 0x0000001400240947 */ /* 0x001fea0003800000 */
[----:B------:R-:W-:Y:S01]  /*8370*/  ISETP.NE.AND P0, PT, R22, RZ, PT ;  /* 0x000000ff1600720c */ /* 0x000fe20003f05270 */
[----:B------:R-:W-:Y:S01]  /*8380*/  BSSY.RECONVERGENT B2, `(.L_x_964) ;  /* 0x000008c000027945 */ /* 0x000fe20003800200 */
[----:B------:R-:W-:Y:S01]  /*8390*/  IADD3 R2, PT, PT, R12, -R37, RZ ;  /* 0x800000250c027210 */ /* 0x000fe20007ffe0ff */
[----:B-123--:R-:W-:-:S03]  /*83a0*/  IMAD.MOV.U32 R35, RZ, RZ, R15 ;  /* 0x000000ffff237224 */ /* 0x00efc600078e000f */
        /* <DEDUP_REMOVED lines=22> */
.L_x_969:
[----:B------:R-:W-:Y:S01]  /*8510*/  FMUL.FTZ R49, R0, R35 ;  /* 0x0000002300317220 */ /* 0x000fe20000410000 */
[----:B------:R-:W-:-:S03]  /*8520*/  FMUL.FTZ R2, R35, 0.5 ;  /* 0x3f00000023027820 */ /* 0x000fc60000410000 */
[----:B------:R-:W-:-:S04]  /*8530*/  FFMA R0, -R49, R49, R0 ;  /* 0x0000003131007223 */ /* 0x000fc80000000100 */
[----:B------:R-:W-:-:S07]  /*8540*/  FFMA R49, R0, R2, R49 ;  /* 0x0000000200317223 */ /* 0x000fce0000000031 */
.L_x_970:
[----:B------:R-:W-:Y:S05]  /*8550*/  BSYNC.RECONVERGENT B0 ;  /* 0x0000000000007941 */ /* 0x000fea0003800200 */
.L_x_968:
        /* <DEDUP_REMOVED lines=12> */
.L_x_972:
[----:B------:R-:W-:Y:S05]  /*8620*/  BSYNC.RECONVERGENT B6 ;  /* 0x0000000000067941 */ /* 0x000fea0003800200 */
.L_x_971:
[----:B------:R-:W2:Y:S02]  /*8630*/  LDG.E R35, desc[UR6][R26.64] ;  /* 0x000000061a237981 */ /* 0x000ea4000c1e1900 */
[----:B--2---:R-:W-:-:S13]  /*8640*/  FSETP.GEU.AND P0, PT, R0, |R35|, PT ;  /* 0x400000230000720b */ /* 0x004fda0003f0e000 */
[----:B------:R-:W-:Y:S01]  /*8650*/  @!P0 FMUL R35, R11, R0 ;  /* 0x000000000b238220 */ /* 0x000fe20000400000 */
[----:B------:R-:W-:-:S04]  /*8660*/  HFMA2 R0, -RZ, RZ, 0, 5.9604644775390625e-08 ;  /* 0x00000001ff007431 */ /* 0x000fc800000001ff */
[----:B------:R0:W-:Y:S03]  /*8670*/  @!P0 STG.E desc[UR6][R26.64], R35 ;  /* 0x000000231a008986 */ /* 0x0001e6000c101906 */
.L_x_967:
[----:B------:R-:W-:Y:S05]  /*8680*/  BSYNC.RECONVERGENT B5 ;  /* 0x0000000000057941 */ /* 0x000fea0003800200 */
.L_x_966:
[----:B------:R-:W-:Y:S01]  /*8690*/  ISETP.NE.AND P0, PT, R22, 0x1, PT ;  /* 0x000000011600780c */ /* 0x000fe20003f05270 */
[----:B0-----:R-:W-:-:S12]  /*86a0*/  IMAD.MOV.U32 R35, RZ, RZ, R29 ;  /* 0x000000ffff237224 */ /* 0x001fd800078e001d */
[----:B------:R-:W-:Y:S05]  /*86b0*/  @!P0 BRA `(.L_x_965) ;  /* 0x0000000400608947 */ /* 0x000fea0003800000 */
        /* <DEDUP_REMOVED lines=18> */
.L_x_976:
[----:B------:R-:W-:Y:S01]  /*87e0*/  FMUL.FTZ R49, R0, R35 ;  /* 0x0000002300317220 */ /* 0x000fe20000410000 */
[----:B------:R-:W-:-:S03]  /*87f0*/  FMUL.FTZ R2, R35, 0.5 ;  /* 0x3f00000023027820 */ /* 0x000fc60000410000 */
[----:B------:R-:W-:-:S04]  /*8800*/  FFMA R0, -R49, R49, R0 ;  /* 0x0000003131007223 */ /* 0x000fc80000000100 */
[----:B------:R-:W-:-:S07]  /*8810*/  FFMA R49, R0, R2, R49 ;  /* 0x0000000200317223 */ /* 0x000fce0000000031 */
.L_x_977:
[----:B------:R-:W-:Y:S05]  /*8820*/  BSYNC.RECONVERGENT B0 ;  /* 0x0000000000007941 */ /* 0x000fea0003800200 */
.L_x_975:
        /* <DEDUP_REMOVED lines=12> */
.L_x_979:
[----:B------:R-:W-:Y:S05]  /*88f0*/  BSYNC.RECONVERGENT B6 ;  /* 0x0000000000067941 */ /* 0x000fea0003800200 */
.L_x_978:
[----:B------:R-:W2:Y:S02]  /*8900*/  LDG.E R35, desc[UR6][R26.64] ;  /* 0x000000061a237981 */ /* 0x000ea4000c1e1900 */
[----:B--2---:R-:W-:-:S13]  /*8910*/  FSETP.GEU.AND P0, PT, R0, |R35|, PT ;  /* 0x400000230000720b */ /* 0x004fda0003f0e000 */
[----:B------:R-:W-:Y:S01]  /*8920*/  @!P0 FMUL R35, R11, R0 ;  /* 0x000000000b238220 */ /* 0x000fe20000400000 */
[----:B------:R-:W-:-:S04]  /*8930*/  HFMA2 R0, -RZ, RZ, 0, 5.9604644775390625e-08 ;  /* 0x00000001ff007431 */ /* 0x000fc800000001ff */
[----:B------:R0:W-:Y:S03]  /*8940*/  @!P0 STG.E desc[UR6][R26.64], R35 ;  /* 0x000000231a008986 */ /* 0x0001e6000c101906 */
.L_x_974:
[----:B------:R-:W-:Y:S05]  /*8950*/  BSYNC.RECONVERGENT B5 ;  /* 0x0000000000057941 */ /* 0x000fea0003800200 */
.L_x_973:
        /* <DEDUP_REMOVED lines=21> */
.L_x_981:
[----:B------:R-:W-:Y:S01]  /*8ab0*/  FMUL.FTZ R49, R0, R35 ;  /* 0x0000002300317220 */ /* 0x000fe20000410000 */
[----:B------:R-:W-:-:S03]  /*8ac0*/  FMUL.FTZ R2, R35, 0.5 ;  /* 0x3f00000023027820 */ /* 0x000fc60000410000 */
[----:B------:R-:W-:-:S04]  /*8ad0*/  FFMA R0, -R49, R49, R0 ;  /* 0x0000003131007223 */ /* 0x000fc80000000100 */
[----:B------:R-:W-:-:S07]  /*8ae0*/  FFMA R49, R0, R2, R49 ;  /* 0x0000000200317223 */ /* 0x000fce0000000031 */
.L_x_982:
[----:B------:R-:W-:Y:S05]  /*8af0*/  BSYNC.RECONVERGENT B0 ;  /* 0x0000000000007941 */ /* 0x000fea0003800200 */
.L_x_980:
        /* <DEDUP_REMOVED lines=12> */
.L_x_984:
[----:B------:R-:W-:Y:S05]  /*8bc0*/  BSYNC.RECONVERGENT B5 ;  /* 0x0000000000057941 */ /* 0x000fea0003800200 */
.L_x_983:
[----:B------:R-:W2:Y:S02]  /*8bd0*/  LDG.E R35, desc[UR6][R26.64] ;  /* 0x000000061a237981 */ /* 0x000ea4000c1e1900 */
[----:B--2---:R-:W-:Y:S01]  /*8be0*/  FSETP.GEU.AND P0, PT, R0, |R35|, PT ;  /* 0x400000230000720b */ /* 0x004fe20003f0e000 */
[----:B------:R-:W-:-:S12]  /*8bf0*/  IMAD.MOV.U32 R35, RZ, RZ, R19 ;  /* 0x000000ffff237224 */ /* 0x000fd800078e0013 */
[----:B------:R-:W-:Y:S01]  /*8c00*/  @!P0 FMUL R39, R11, R0 ;  /* 0x000000000b278220 */ /* 0x000fe20000400000 */
[----:B------:R-:W-:Y:S02]  /*8c10*/  HFMA2 R0, -RZ, RZ, 0, 5.9604644775390625e-08 ;  /* 0x00000001ff007431 */ /* 0x000fe400000001ff */
[----:B------:R-:W-:Y:S02]  /*8c20*/  @!P0 IMAD.MOV.U32 R35, RZ, RZ, R19 ;  /* 0x000000ffff238224 */ /* 0x000fe400078e0013 */
[----:B------:R0:W-:Y:S05]  /*8c30*/  @!P0 STG.E desc[UR6][R26.64], R39 ;  /* 0x000000271a008986 */ /* 0x0001ea000c101906 */
.L_x_965:
[----:B------:R-:W-:Y:S05]  /*8c40*/  BSYNC.RECONVERGENT B2 ;  /* 0x0000000000027941 */ /* 0x000fea0003800200 */
.L_x_964:
[----:B------:R-:W-:-:S13]  /*8c50*/  ISETP.GT.U32.AND P0, PT, R17, -0x4, PT ;  /* 0xfffffffc1100780c */ /* 0x000fda0003f04070 */
[----:B------:R-:W-:Y:S05]  /*8c60*/  @P0 BRA `(.L_x_963) ;  /* 0x0000000800e40947 */ /* 0x000fea0003800000 */
.L_x_1013:
[----:B------:R-:W1:Y:S01]  /*8c70*/  LDCU.64 UR4, c[0x0][0x388] ;  /* 0x00007100ff0477ac */ /* 0x000e620008000a00 */
[----:B------:R-:W-:-:S04]  /*8c80*/  IMAD R16, R5, R35, R28 ;  /* 0x0000002305107224 */ /* 0x000fc800078e021c */
[----:B------:R-:W-:-:S05]  /*8c90*/  IMAD R16, R4, R16, R37 ;  /* 0x0000001004107224 */ /* 0x000fca00078e0225 */
[----:B-1----:R-:W-:-:S04]  /*8ca0*/  IADD3 R38, P0, PT, R16, UR4, RZ ;  /* 0x0000000410267c10 */ /* 0x002fc8000ff1e0ff */
        /* <DEDUP_REMOVED lines=18> */
.L_x_988:
[----:B------:R-:W-:Y:S01]  /*8dd0*/  FMUL.FTZ R49, R0, R39 ;  /* 0x0000002700317220 */ /* 0x000fe20000410000 */
[----:B------:R-:W-:-:S03]  /*8de0*/  FMUL.FTZ R2, R39, 0.5 ;  /* 0x3f00000027027820 */ /* 0x000fc60000410000 */
[----:B------:R-:W-:-:S04]  /*8df0*/  FFMA R0, -R49, R49, R0 ;  /* 0x0000003131007223 */ /* 0x000fc80000000100 */
[----:B------:R-:W-:-:S07]  /*8e00*/  FFMA R49, R0, R2, R49 ;  /* 0x0000000200317223 */ /* 0x000fce0000000031 */
.L_x_989:
[----:B------:R-:W-:Y:S05]  /*8e10*/  BSYNC.RECONVERGENT B0 ;  /* 0x0000000000007941 */ /* 0x000fea0003800200 */
.L_x_987:
        /* <DEDUP_REMOVED lines=12> */
.L_x_991:
[----:B------:R-:W-:Y:S05]  /*8ee0*/  BSYNC.RECONVERGENT B5 ;  /* 0x0000000000057941 */ /* 0x000fea0003800200 */
.L_x_990:
[----:B------:R-:W2:Y:S02]  /*8ef0*/  LDG.E R39, desc[UR6][R26.64] ;  /* 0x000000061a277981 */ /* 0x000ea4000c1e1900 */
[----:B--2---:R-:W-:-:S13]  /*8f00*/  FSETP.GEU.AND P0, PT, R0, |R39|, PT ;  /* 0x400000270000720b */ /* 0x004fda0003f0e000 */
[----:B------:R-:W-:Y:S01]  /*8f10*/  @!P0 FMUL R39, R11, R0 ;  /* 0x000000000b278220 */ /* 0x000fe20000400000 */
[----:B------:R-:W-:-:S04]  /*8f20*/  HFMA2 R0, -RZ, RZ, 0, 5.9604644775390625e-08 ;  /* 0x00000001ff007431 */ /* 0x000fc800000001ff */
[----:B------:R0:W-:Y:S03]  /*8f30*/  @!P0 STG.E desc[UR6][R26.64], R39 ;  /* 0x000000271a008986 */ /* 0x0001e6000c101906 */
.L_x_986:
[----:B------:R-:W-:Y:S05]  /*8f40*/  BSYNC.RECONVERGENT B2 ;  /* 0x0000000000027941 */ /* 0x000fea0003800200 */
.L_x_985:
[----:B------:R-:W1:Y:S01]  /*8f50*/  LDCU.64 UR4, c[0x0][0x388] ;  /* 0x00007100ff0477ac */ /* 0x000e620008000a00 */
[----:B------:R-:W-:-:S05]  /*8f60*/  IMAD.IADD R16, R7, 0x1, R16 ;  /* 0x0000000107107824 */ /* 0x000fca00078e0210 */
        /* <DEDUP_REMOVED lines=20> */
.L_x_995:
[----:B------:R-:W-:Y:S01]  /*90b0*/  FMUL.FTZ R49, R0, R39 ;  /* 0x0000002700317220 */ /* 0x000fe20000410000 */
[----:B------:R-:W-:-:S03]  /*90c0*/  FMUL.FTZ R2, R39, 0.5 ;  /* 0x3f00000027027820 */ /* 0x000fc60000410000 */
[----:B------:R-:W-:-:S04]  /*90d0*/  FFMA R0, -R49, R49, R0 ;  /* 0x0000003131007223 */ /* 0x000fc80000000100 */
[----:B------:R-:W-:-:S07]  /*90e0*/  FFMA R49, R0, R2, R49 ;  /* 0x0000000200317223 */ /* 0x000fce0000000031 */
.L_x_996:
[----:B------:R-:W-:Y:S05]  /*90f0*/  BSYNC.RECONVERGENT B0 ;  /* 0x0000000000007941 */ /* 0x000fea0003800200 */
.L_x_994:
        /* <DEDUP_REMOVED lines=12> */
.L_x_998:
[----:B------:R-:W-:Y:S05]  /*91c0*/  BSYNC.RECONVERGENT B5 ;  /* 0x0000000000057941 */ /* 0x000fea0003800200 */
.L_x_997:
[----:B------:R-:W2:Y:S02]  /*91d0*/  LDG.E R39, desc[UR6][R26.64] ;  /* 0x000000061a277981 */ /* 0x000ea4000c1e1900 */
[----:B--2---:R-:W-:-:S13]  /*91e0*/  FSETP.GEU.AND P0, PT, R0, |R39|, PT ;  /* 0x400000270000720b */ /* 0x004fda0003f0e000 */
[----:B------:R-:W-:Y:S01]  /*91f0*/  @!P0 FMUL R39, R11, R0 ;  /* 0x000000000b278220 */ /* 0x000fe20000400000 */
[----:B------:R-:W-:-:S04]  /*9200*/  HFMA2 R0, -RZ, RZ, 0, 5.9604644775390625e-08 ;  /* 0x00000001ff007431 */ /* 0x000fc800000001ff */
[----:B------:R0:W-:Y:S03]  /*9210*/  @!P0 STG.E desc[UR6][R26.64], R39 ;  /* 0x000000271a008986 */ /* 0x0001e6000c101906 */
.L_x_993:
[----:B------:R-:W-:Y:S05]  /*9220*/  BSYNC.RECONVERGENT B2 ;  /* 0x0000000000027941 */ /* 0x000fea0003800200 */
.L_x_992:
        /* <DEDUP_REMOVED lines=21> */
.L_x_1002:
[----:B------:R-:W-:Y:S01]  /*9380*/  FMUL.FTZ R49, R0, R39 ;  /* 0x0000002700317220 */ /* 0x000fe20000410000 */
[----:B------:R-:W-:-:S03]  /*9390*/  FMUL.FTZ R2, R39, 0.5 ;  /* 0x3f00000027027820 */ /* 0x000fc60000410000 */
[----:B------:R-:W-:-:S04]  /*93a0*/  FFMA R0, -R49, R49, R0 ;  /* 0x0000003131007223 */ /* 0x000fc80000000100 */
[----:B------:R-:W-:-:S07]  /*93b0*/  FFMA R49, R0, R2, R49 ;  /* 0x0000000200317223 */ /* 0x000fce0000000031 */
.L_x_1003:
[----:B------:R-:W-:Y:S05]  /*93c0*/  BSYNC.RECONVERGENT B0 ;  /* 0x0000000000007941 */ /* 0x000fea0003800200 */
.L_x_1001:
        /* <DEDUP_REMOVED lines=12> */
.L_x_1005:
[----:B------:R-:W-:Y:S05]  /*9490*/  BSYNC.RECONVERGENT B5 ;  /* 0x0000000000057941 */ /* 0x000fea0003800200 */
.L_x_1004:
[----:B------:R-:W2:Y:S02]  /*94a0*/  LDG.E R39, desc[UR6][R26.64] ;  /* 0x000000061a277981 */ /* 0x000ea4000c1e1900 */
[----:B--2---:R-:W-:-:S13]  /*94b0*/  FSETP.GEU.AND P0, PT, R0, |R39|, PT ;  /* 0x400000270000720b */ /* 0x004fda0003f0e000 */
[----:B------:R-:W-:Y:S01]  /*94c0*/  @!P0 FMUL R39, R11, R0 ;  /* 0x000000000b278220 */ /* 0x000fe20000400000 */
[----:B------:R-:W-:-:S04]  /*94d0*/  IMAD.MOV.U32 R0, RZ, RZ, 0x1 ;  /* 0x00000001ff007424 */ /* 0x000fc800078e00ff */
[----:B------:R0:W-:Y:S03]  /*94e0*/  @!P0 STG.E desc[UR6][R26.64], R39 ;  /* 0x000000271a008986 */ /* 0x0001e6000c101906 */
.L_x_1000:
[----:B------:R-:W-:Y:S05]  /*94f0*/  BSYNC.RECONVERGENT B2 ;  /* 0x0000000000027941 */ /* 0x000fea0003800200 */
.L_x_999:
[----:B------:R-:W1:Y:S01]  /*9500*/  LDCU.64 UR4, c[0x0][0x388] ;  /* 0x00007100ff0477ac */ /* 0x000e620008000a00 */
[----:B------:R-:W-:-:S04]  /*9510*/  IADD3 R16, PT, PT, R7, R16, RZ ;  /* 0x0000001007107210 */ /* 0x000fc80007ffe0ff */
        /* <DEDUP_REMOVED lines=19> */
.L_x_1009:
[----:B------:R-:W-:Y:S01]  /*9650*/  FMUL.FTZ R49, R0, R39 ;  /* 0x0000002700317220 */ /* 0x000fe20000410000 */
[----:B------:R-:W-:-:S03]  /*9660*/  FMUL.FTZ R2, R39, 0.5 ;  /* 0x3f00000027027820 */ /* 0x000fc60000410000 */
[----:B------:R-:W-:-:S04]  /*9670*/  FFMA R0, -R49, R49, R0 ;  /* 0x0000003131007223 */ /* 0x000fc80000000100 */
[----:B------:R-:W-:-:S07]  /*9680*/  FFMA R49, R0, R2, R49 ;  /* 0x0000000200317223 */ /* 0x000fce0000000031 */
.L_x_1010:
[----:B------:R-:W-:Y:S05]  /*9690*/  BSYNC.RECONVERGENT B0 ;  /* 0x0000000000007941 */ /* 0x000fea0003800200 */
.L_x_1008:
        /* <DEDUP_REMOVED lines=12> */
.L_x_1012:
[----:B------:R-:W-:Y:S05]  /*9760*/  BSYNC.RECONVERGENT B5 ;  /* 0x0000000000057941 */ /* 0x000fea0003800200 */
.L_x_1011:
[----:B------:R-:W2:Y:S02]  /*9770*/  LDG.E R39, desc[UR6][R26.64] ;  /* 0x000000061a277981 */ /* 0x000ea4000c1e1900 */
[----:B--2---:R-:W-:-:S13]  /*9780*/  FSETP.GEU.AND P0, PT, R0, |R39|, PT ;  /* 0x400000270000720b */ /* 0x004fda0003f0e000 */
[----:B------:R-:W-:Y:S01]  /*9790*/  @!P0 FMUL R39, R11, R0 ;  /* 0x000000000b278220 */ /* 0x000fe20000400000 */
[----:B------:R-:W-:-:S04]  /*97a0*/  HFMA2 R0, -RZ, RZ, 0, 5.9604644775390625e-08 ;  /* 0x00000001ff007431 */ /* 0x000fc800000001ff */
[----:B------:R0:W-:Y:S03]  /*97b0*/  @!P0 STG.E desc[UR6][R26.64], R39 ;  /* 0x000000271a008986 */ /* 0x0001e6000c101906 */
.L_x_1007:
[----:B------:R-:W-:Y:S05]  /*97c0*/  BSYNC.RECONVERGENT B2 ;  /* 0x0000000000027941 */ /* 0x000fea0003800200 */
.L_x_1006:
[----:B------:R-:W-:-:S05]  /*97d0*/  VIADD R35, R35, 0x4 ;  /* 0x0000000423237836 */ /* 0x000fca0000000000 */
[----:B------:R-:W-:-:S13]  /*97e0*/  ISETP.NE.AND P0, PT, R35, R14, PT ;  /* 0x0000000e2300720c */ /* 0x000fda0003f05270 */
[----:B------:R-:W-:Y:S05]  /*97f0*/  @P0 BRA `(.L_x_1013) ;  /* 0xfffffff4001c0947 */ /* 0x000fea000383ffff */
.L_x_963:
[----:B------:R-:W-:Y:S05]  /*9800*/  BSYNC.RECONVERGENT B3 ;  /* 0x0000000000037941 */ /* 0x000fea0003800200 */
.L_x_962:
[----:B------:R-:W-:-:S04]  /*9810*/  IADD3 R37, PT, PT, R37, 0x1, RZ ;  /* 0x0000000125257810 */ /* 0x000fc80007ffe0ff */
[----:B------:R-:W-:-:S13]  /*9820*/  ISETP.NE.AND P0, PT, R37, R31, PT ;  /* 0x0000001f2500720c */ /* 0x000fda0003f05270 */
[----:B------:R-:W-:Y:S05]  /*9830*/  @P0 BRA `(.L_x_1014) ;  /* 0xffffffe800c00947 */ /* 0x000fea000383ffff */
.L_x_961:
[----:B------:R-:W-:Y:S05]  /*9840*/  BSYNC.RECONVERGENT B4 ;  /* 0x0000000000047941 */ /* 0x000fea0003800200 */
.L_x_960:
[----:B------:R-:W-:Y:S01]  /*9850*/  VIADDMNMX R13, R30, 0x1, R5, PT ;  /* 0x000000011e0d7846 */ /* 0x000fe20003800105 */
[----:B------:R-:W-:Y:S03]  /*9860*/  BSSY.RECONVERGENT B4, `(.L_x_1015) ;  /* 0x0000170000047945 */ /* 0x000fe60003800200 */
[----:B------:R-:W-:-:S13]  /*9870*/  ISETP.GE.AND P0, PT, R34, R13, PT ;  /* 0x0000000d2200720c */ /* 0x000fda0003f06270 */
[----:B------:R-:W-:Y:S05]  /*9880*/  @P0 BRA `(.L_x_1016) ;  /* 0x0000001400b40947 */ /* 0x000fea0003800000 */
[----:B------:R-:W-:Y:S01]  /*9890*/  VIADDMNMX R16, R8, -R9, RZ, !PT ;  /* 0x8000000908107246 */ /* 0x000fe200078001ff */
[----:B------:R-:W-:Y:S01]  /*98a0*/  IMAD.MOV.U32 R30, RZ, RZ, R34 ;  /* 0x000000ffff1e7224 */ /* 0x000fe200078e0022 */
[C---:B------:R-:W-:Y:S02]  /*98b0*/  VIMNMX R2, PT, PT, R9.reuse, R12, PT ;  /* 0x0000000c09027248 */ /* 0x040fe40003fe0100 */
[C---:B------:R-:W-:Y:S01]  /*98c0*/  IADD3 R23, PT, PT, R16.reuse, 0x1, RZ ;  /* 0x0000000110177810 */ /* 0x040fe20007ffe0ff */
[----:B------:R-:W-:Y:S01]  /*98d0*/  VIADD R21, R16, 0x2 ;  /* 0x0000000210157836 */ /* 0x000fe20000000000 */
[----:B0-----:R-:W-:Y:S01]  /*98e0*/  VIMNMX R14, PT, PT, R9, R8, PT ;  /* 0x00000008090e7248 */ /* 0x001fe20003fe0100 */
[----:B------:R-:W-:Y:S01]  /*98f0*/  IMAD R25, R5, R16, RZ ;  /* 0x0000001005197224 */ /* 0x000fe200078e02ff */
[----:B------:R-:W-:Y:S01]  /*9900*/  IABS R29, R2 ;  /* 0x00000002001d7213 */ /* 0x000fe20000000000 */
[----:B------:R-:W-:Y:S01]  /*9910*/  IMAD.IADD R2, R8, 0x1, -R23 ;  /* 0x0000000108027824 */ /* 0x000fe200078e0a17 */
[----:B------:R-:W-:-:S02]  /*9920*/  IADD3 R15, PT, PT, R9, 0x1, R8 ;  /* 0x00000001090f7810 */ /* 0x000fc40007ffe008 */
[----:B------:R-:W-:Y:S02]  /*9930*/  IABS R17, R14 ;  /* 0x0000000e00117213 */ /* 0x000fe40000000000 */
[----:B------:R-:W-:Y:S02]  /*9940*/  IADD3 R14, PT, PT, R8, -R21, RZ ;  /* 0x80000015080e7210 */ /* 0x000fe40007ffe0ff */
[----:B------:R-:W-:Y:S02]  /*9950*/  VIMNMX R15, PT, PT, R6, R15, PT ;  /* 0x0000000f060f7248 */ /* 0x000fe40003fe0100 */
        /* <DEDUP_REMOVED lines=15> */
.L_x_1069:
[----:B------:R-:W-:Y:S01]  /*9a50*/  ISETP.GE.AND P0, PT, R16, R15, PT ;  /* 0x0000000f1000720c */ /* 0x000fe20003f06270 */
[----:B------:R-:W-:-:S12]  /*9a60*/  BSSY.RECONVERGENT B3, `(.L_x_1017) ;  /* 0x000014c000037945 */ /* 0x000fd80003800200 */
[----:B0-----:R-:W-:Y:S05]  /*9a70*/  @P0 BRA `(.L_x_1018) ;  /* 0x0000001400280947 */ /* 0x001fea0003800000 */
[----:B------:R-:W-:Y:S01]  /*9a80*/  ISETP.NE.AND P0, PT, R28, RZ, PT ;  /* 0x000000ff1c00720c */ /* 0x000fe20003f05270 */
[----:B------:R-:W-:Y:S01]  /*9a90*/  IMAD.IADD R2, R10, 0x1, -R30 ;  /* 0x000000010a027824 */ /* 0x000fe200078e0a1e */
[----:B------:R-:W-:Y:S01]  /*9aa0*/  BSSY.RECONVERGENT B2, `(.L_x_1019) ;  /* 0x000008c000027945 */ /* 0x000fe20003800200 */
[----:B-123--:R-:W-:-:S03]  /*9ab0*/  MOV R35, R16 ;  /* 0x0000001000237202 */ /* 0x00efc60000000f00 */
[----:B------:R-:W-:-:S04]  /*9ac0*/  IABS R2, R2 ;  /* 0x0000000200027213 */ /* 0x000fc80000000000 */
[----:B------:R-:W-:-:S05]  /*9ad0*/  I2FP.F32.S32 R2, R2 ;  /* 0x0000000200027245 */ /* 0x000fca0000201400 */
[----:B------:R-:W-:Y:S01]  /*9ae0*/  FFMA R17, R2, R2, R29 ;  /* 0x0000000202117223 */ /* 0x000fe2000000001d */
[----:B------:R-:W-:Y:S06]  /*9af0*/  @!P0 BRA `(.L_x_1020) ;  /* 0x0000000800188947 */ /* 0x000fec0003800000 */
[----:B------:R-:W0:Y:S01]  /*9b00*/  LDCU.64 UR4, c[0x0][0x388] ;  /* 0x00007100ff0477ac */ /* 0x000e220008000a00 */
[----:B------:R-:W-:-:S04]  /*9b10*/  IMAD.IADD R35, R25, 0x1, R30 ;  /* 0x0000000119237824 */ /* 0x000fc800078e021e */
[----:B------:R-:W-:-:S05]  /*9b20*/  IMAD R18, R4, R35, R32 ;  /* 0x0000002304127224 */ /* 0x000fca00078e0220 */
        /* <DEDUP_REMOVED lines=16> */
.L_x_1024:
[----:B------:R-:W-:Y:S01]  /*9c30*/  FMUL.FTZ R49, R0, R35 ;  /* 0x0000002300317220 */ /* 0x000fe20000410000 */
[----:B------:R-:W-:-:S03]  /*9c40*/  FMUL.FTZ R2, R35, 0.5 ;  /* 0x3f00000023027820 */ /* 0x000fc60000410000 */
[----:B------:R-:W-:-:S04]  /*9c50*/  FFMA R0, -R49, R49, R0 ;  /* 0x0000003131007223 */ /* 0x000fc80000000100 */
[----:B------:R-:W-:-:S07]  /*9c60*/  FFMA R49, R0, R2, R49 ;  /* 0x0000000200317223 */ /* 0x000fce0000000031 */
.L_x_1025:
[----:B------:R-:W-:Y:S05]  /*9c70*/  BSYNC.RECONVERGENT B0 ;  /* 0x0000000000007941 */ /* 0x000fea0003800200 */
.L_x_1023:
        /* <DEDUP_REMOVED lines=12> */
.L_x_1027:
[----:B------:R-:W-:Y:S05]  /*9d40*/  BSYNC.RECONVERGENT B6 ;  /* 0x0000000000067941 */ /* 0x000fea0003800200 */
.L_x_1026:
[----:B------:R-:W2:Y:S02]  /*9d50*/  LDG.E R35, desc[UR6][R26.64] ;  /* 0x000000061a237981 */ /* 0x000ea4000c1e1900 */
[----:B--2---:R-:W-:-:S13]  /*9d60*/  FSETP.GEU.AND P0, PT, R0, |R35|, PT ;  /* 0x400000230000720b */ /* 0x004fda0003f0e000 */
[----:B------:R-:W-:Y:S01]  /*9d70*/  @!P0 FMUL R35, R11, R0 ;  /* 0x000000000b238220 */ /* 0x000fe20000400000 */
[----:B------:R-:W-:-:S04]  /*9d80*/  IMAD.MOV.U32 R0, RZ, RZ, 0x1 ;  /* 0x00000001ff007424 */ /* 0x000fc800078e00ff */
[----:B------:R0:W-:Y:S03]  /*9d90*/  @!P0 STG.E desc[UR6][R26.64], R35 ;  /* 0x000000231a008986 */ /* 0x0001e6000c101906 */
.L_x_1022:
[----:B------:R-:W-:Y:S05]  /*9da0*/  BSYNC.RECONVERGENT B5 ;  /* 0x0000000000057941 */ /* 0x000fea0003800200 */
.L_x_1021:
        /* <DEDUP_REMOVED lines=21> */
.L_x_1031:
[----:B------:R-:W-:Y:S01]  /*9f00*/  FMUL.FTZ R49, R0, R35 ;  /* 0x0000002300317220 */ /* 0x000fe20000410000 */
[----:B------:R-:W-:-:S03]  /*9f10*/  FMUL.FTZ R2, R35, 0.5 ;  /* 0x3f00000023027820 */ /* 0x000fc60000410000 */
[----:B------:R-:W-:-:S04]  /*9f20*/  FFMA R0, -R49, R49, R0 ;  /* 0x0000003131007223 */ /* 0x000fc80000000100 */
[----:B------:R-:W-:-:S07]  /*9f30*/  FFMA R49, R0, R2, R49 ;  /* 0x0000000200317223 */ /* 0x000fce0000000031 */
.L_x_1032:
[----:B------:R-:W-:Y:S05]  /*9f40*/  BSYNC.RECONVERGENT B0 ;  /* 0x0000000000007941 */ /* 0x000fea0003800200 */
.L_x_1030:
        /* <DEDUP_REMOVED lines=12> */
.L_x_1034:
[----:B------:R-:W-:Y:S05]  /*a010*/  BSYNC.RECONVERGENT B6 ;  /* 0x0000000000067941 */ /* 0x000fea0003800200 */
.L_x_1033:
[----:B------:R-:W2:Y:S02]  /*a020*/  LDG.E R35, desc[UR6][R26.64] ;  /* 0x000000061a237981 */ /* 0x000ea4000c1e1900 */
[----:B--2---:R-:W-:-:S13]  /*a030*/  FSETP.GEU.AND P0, PT, R0, |R35|, PT ;  /* 0x400000230000720b */ /* 0x004fda0003f0e000 */
[----:B------:R-:W-:Y:S01]  /*a040*/  @!P0 FMUL R35, R11, R0 ;  /* 0x000000000b238220 */ /* 0x000fe20000400000 */
[----:B------:R-:W-:-:S04]  /*a050*/  IMAD.MOV.U32 R0, RZ, RZ, 0x1 ;  /* 0x00000001ff007424 */ /* 0x000fc800078e00ff */
[----:B------:R0:W-:Y:S03]  /*a060*/  @!P0 STG.E desc[UR6][R26.64], R35 ;  /* 0x000000231a008986 */ /* 0x0001e6000c101906 */
.L_x_1029:
[----:B------:R-:W-:Y:S05]  /*a070*/  BSYNC.RECONVERGENT B5 ;  /* 0x0000000000057941 */ /* 0x000fea0003800200 */
.L_x_1028:
        /* <DEDUP_REMOVED lines=21> */
.L_x_1036:
[----:B------:R-:W-:Y:S01]  /*a1d0*/  FMUL.FTZ R49, R0, R35 ;  /* 0x0000002300317220 */ /* 0x000fe20000410000 */
[----:B------:R-:W-:-:S03]  /*a1e0*/  FMUL.FTZ R2, R35, 0.5 ;  /* 0x3f00000023027820 */ /* 0x000fc60000410000 */
[----:B------:R-:W-:-:S04]  /*a1f0*/  FFMA R0, -R49, R49, R0 ;  /* 0x0000003131007223 */ /* 0x000fc80000000100 */
[----:B------:R-:W-:-:S07]  /*a200*/  FFMA R49, R0, R2, R49 ;  /* 0x0000000200317223 */ /* 0x000fce0000000031 */
.L_x_1037:
[----:B------:R-:W-:Y:S05]  /*a210*/  BSYNC.RECONVERGENT B0 ;  /* 0x0000000000007941 */ /* 0x000fea0003800200 */
.L_x_1035:
        /* <DEDUP_REMOVED lines=12> */
.L_x_1039:
[----:B------:R-:W-:Y:S05]  /*a2e0*/  BSYNC.RECONVERGENT B5 ;  /* 0x0000000000057941 */ /* 0x000fea0003800200 */
.L_x_1038:
[----:B------:R-:W2:Y:S02]  /*a2f0*/  LDG.E R35, desc[UR6][R26.64] ;  /* 0x000000061a237981 */ /* 0x000ea4000c1e1900 */
[----:B--2---:R-:W-:Y:S02]  /*a300*/  FSETP.GEU.AND P0, PT, R0, |R35|, PT ;  /* 0x400000230000720b */ /* 0x004fe40003f0e000 */
[----:B------:R-:W-:-:S11]  /*a310*/  MOV R35, R20 ;  /* 0x0000001400237202 */ /* 0x000fd60000000f00 */
[----:B------:R-:W-:Y:S01]  /*a320*/  @!P0 FMUL R37, R11, R0 ;  /* 0x000000000b258220 */ /* 0x000fe20000400000 */
[----:B------:R-:W-:Y:S01]  /*a330*/  IMAD.MOV.U32 R0, RZ, RZ, 0x1 ;  /* 0x00000001ff007424 */ /* 0x000fe200078e00ff */
[----:B------:R-:W-:-:S03]  /*a340*/  @!P0 MOV R35, R20 ;  /* 0x0000001400238202 */ /* 0x000fc60000000f00 */
[----:B------:R0:W-:Y:S04]  /*a350*/  @!P0 STG.E desc[UR6][R26.64], R37 ;  /* 0x000000251a008986 */ /* 0x0001e8000c101906 */
.L_x_1020:
[----:B------:R-:W-:Y:S05]  /*a360*/  BSYNC.RECONVERGENT B2 ;  /* 0x0000000000027941 */ /* 0x000fea0003800200 */
.L_x_1019:
[----:B------:R-:W-:-:S13]  /*a370*/  ISETP.GT.U32.AND P0, PT, R19, -0x4, PT ;  /* 0xfffffffc1300780c */ /* 0x000fda0003f04070 */
[----:B------:R-:W-:Y:S05]  /*a380*/  @P0 BRA `(.L_x_1018) ;  /* 0x0000000800e40947 */ /* 0x000fea0003800000 */
.L_x_1068:
[----:B------:R-:W1:Y:S01]  /*a390*/  LDCU.64 UR4, c[0x0][0x388] ;  /* 0x00007100ff0477ac */ /* 0x000e620008000a00 */
[----:B0-----:R-:W-:-:S04]  /*a3a0*/  IMAD R37, R5, R35, R30 ;  /* 0x0000002305257224 */ /* 0x001fc800078e021e */
        /* <DEDUP_REMOVED lines=20> */
.L_x_1043:
[----:B------:R-:W-:Y:S01]  /*a4f0*/  FMUL.FTZ R49, R0, R37 ;  /* 0x0000002500317220 */ /* 0x000fe20000410000 */
[----:B------:R-:W-:-:S03]  /*a500*/  FMUL.FTZ R2, R37, 0.5 ;  /* 0x3f00000025027820 */ /* 0x000fc60000410000 */
[----:B------:R-:W-:-:S04]  /*a510*/  FFMA R0, -R49, R49, R0 ;  /* 0x0000003131007223 */ /* 0x000fc80000000100 */
[----:B------:R-:W-:-:S07]  /*a520*/  FFMA R49, R0, R2, R49 ;  /* 0x0000000200317223 */ /* 0x000fce0000000031 */
.L_x_1044:
[----:B------:R-:W-:Y:S05]  /*a530*/  BSYNC.RECONVERGENT B0 ;  /* 0x0000000000007941 */ /* 0x000fea0003800200 */
.L_x_1042:
        /* <DEDUP_REMOVED lines=12> */
.L_x_1046:
[----:B------:R-:W-:Y:S05]  /*a600*/  BSYNC.RECONVERGENT B5 ;  /* 0x0000000000057941 */ /* 0x000fea0003800200 */
.L_x_1045:
[----:B------:R-:W2:Y:S02]  /*a610*/  LDG.E R37, desc[UR6][R26.64] ;  /* 0x000000061a257981 */ /* 0x000ea4000c1e1900 */
[----:B--2---:R-:W-:-:S13]  /*a620*/  FSETP.GEU.AND P0, PT, R0, |R37|, PT ;  /* 0x400000250000720b */ /* 0x004fda0003f0e000 */
[----:B------:R-:W-:Y:S01]  /*a630*/  @!P0 FMUL R37, R11, R0 ;  /* 0x000000000b258220 */ /* 0x000fe20000400000 */
[----:B------:R-:W-:-:S04]  /*a640*/  IMAD.MOV.U32 R0, RZ, RZ, 0x1 ;  /* 0x00000001ff007424 */ /* 0x000fc800078e00ff */
[----:B------:R0:W-:Y:S03]  /*a650*/  @!P0 STG.E desc[UR6][R26.64], R37 ;  /* 0x000000251a008986 */ /* 0x0001e6000c101906 */
.L_x_1041:
[----:B------:R-:W-:Y:S05]  /*a660*/  BSYNC.RECONVERGENT B2 ;  /* 0x0000000000027941 */ /* 0x000fea0003800200 */
.L_x_1040:
        /* <DEDUP_REMOVED lines=22> */
.L_x_1050:
[----:B------:R-:W-:Y:S01]  /*a7d0*/  FMUL.FTZ R49, R0, R37 ;  /* 0x0000002500317220 */ /* 0x000fe20000410000 */
[----:B------:R-:W-:-:S03]  /*a7e0*/  FMUL.FTZ R2, R37, 0.5 ;  /* 0x3f00000025027820 */ /* 0x000fc60000410000 */
[----:B------:R-:W-:-:S04]  /*a7f0*/  FFMA R0, -R49, R49, R0 ;  /* 0x0000003131007223 */ /* 0x000fc80000000100 */
[----:B------:R-:W-:-:S07]  /*a800*/  FFMA R49, R0, R2, R49 ;  /* 0x0000000200317223 */ /* 0x000fce0000000031 */
.L_x_1051:
[----:B------:R-:W-:Y:S05]  /*a810*/  BSYNC.RECONVERGENT B0 ;  /* 0x0000000000007941 */ /* 0x000fea0003800200 */
.L_x_1049:
        /* <DEDUP_REMOVED lines=12> */
.L_x_1053:
[----:B------:R-:W-:Y:S05]  /*a8e0*/  BSYNC.RECONVERGENT B5 ;  /* 0x0000000000057941 */ /* 0x000fea0003800200 */
.L_x_1052:
[----:B------:R-:W2:Y:S02]  /*a8f0*/  LDG.E R37, desc[UR6][R26.64] ;  /* 0x000000061a257981 */ /* 0x000ea4000c1e1900 */
[----:B--2---:R-:W-:-:S13]  /*a900*/  FSETP.GEU.AND P0, PT, R0, |R37|, PT ;  /* 0x400000250000720b */ /* 0x004fda0003f0e000 */
[----:B------:R-:W-:Y:S01]  /*a910*/  @!P0 FMUL R37, R11, R0 ;  /* 0x000000000b258220 */ /* 0x000fe20000400000 */
[----:B------:R-:W-:-:S04]  /*a920*/  IMAD.MOV.U32 R0, RZ, RZ, 0x1 ;  /* 0x00000001ff007424 */ /* 0x000fc800078e00ff */
[----:B------:R0:W-:Y:S03]  /*a930*/  @!P0 STG.E desc[UR6][R26.64], R37 ;  /* 0x000000251a008986 */ /* 0x0001e6000c101906 */
.L_x_1048:
[----:B------:R-:W-:Y:S05]  /*a940*/  BSYNC.RECONVERGENT B2 ;  /* 0x0000000000027941 */ /* 0x000fea0003800200 */
.L_x_1047:
        /* <DEDUP_REMOVED lines=21> */
.L_x_1057:
[----:B------:R-:W-:Y:S01]  /*aaa0*/  FMUL.FTZ R49, R0, R37 ;  /* 0x0000002500317220 */ /* 0x000fe20000410000 */
[----:B------:R-:W-:-:S03]  /*aab0*/  FMUL.FTZ R2, R37, 0.5 ;  /* 0x3f00000025027820 */ /* 0x000fc60000410000 */
[----:B------:R-:W-:-:S04]  /*aac0*/  FFMA R0, -R49, R49, R0 ;  /* 0x0000003131007223 */ /* 0x000fc80000000100 */
[----:B------:R-:W-:-:S07]  /*aad0*/  FFMA R49, R0, R2, R49 ;  /* 0x0000000200317223 */ /* 0x000fce0000000031 */
.L_x_1058:
[----:B------:R-:W-:Y:S05]  /*aae0*/  BSYNC.RECONVERGENT B0 ;  /* 0x0000000000007941 */ /* 0x000fea0003800200 */
.L_x_1056:
        /* <DEDUP_REMOVED lines=12> */
.L_x_1060:
[----:B------:R-:W-:Y:S05]  /*abb0*/  BSYNC.RECONVERGENT B5 ;  /* 0x0000000000057941 */ /* 0x000fea0003800200 */
.L_x_1059:
[----:B------:R-:W2:Y:S02]  /*abc0*/  LDG.E R37, desc[UR6][R26.64] ;  /* 0x000000061a257981 */ /* 0x000ea4000c1e1900 */
[----:B--2---:R-:W-:-:S13]  /*abd0*/  FSETP.GEU.AND P0, PT, R0, |R37|, PT ;  /* 0x400000250000720b */ /* 0x004fda0003f0e000 */
[----:B------:R-:W-:Y:S01]  /*abe0*/  @!P0 FMUL R37, R11, R0 ;  /* 0x000000000b258220 */ /* 0x000fe20000400000 */
[----:B------:R-:W-:-:S04]  /*abf0*/  HFMA2 R0, -RZ, RZ, 0, 5.9604644775390625e-08 ;  /* 0x00000001ff007431 */ /* 0x000fc800000001ff */
[----:B------:R0:W-:Y:S03]  /*ac00*/  @!P0 STG.E desc[UR6][R26.64], R37 ;  /* 0x000000251a008986 */ /* 0x0001e6000c101906 */
.L_x_1055:
[----:B------:R-:W-:Y:S05]  /*ac10*/  BSYNC.RECONVERGENT B2 ;  /* 0x0000000000027941 */ /* 0x000fea0003800200 */
.L_x_1054:
        /* <DEDUP_REMOVED lines=21> */
.L_x_1064:
[----:B------:R-:W-:Y:S01]  /*ad70*/  FMUL.FTZ R49, R0, R37 ;  /* 0x0000002500317220 */ /* 0x000fe20000410000 */
[----:B------:R-:W-:-:S03]  /*ad80*/  FMUL.FTZ R2, R37, 0.5 ;  /* 0x3f00000025027820 */ /* 0x000fc60000410000 */
[----:B------:R-:W-:-:S04]  /*ad90*/  FFMA R0, -R49, R49, R0 ;  /* 0x0000003131007223 */ /* 0x000fc80000000100 */
[----:B------:R-:W-:-:S07]  /*ada0*/  FFMA R49, R0, R2, R49 ;  /* 0x0000000200317223 */ /* 0x000fce0000000031 */
.L_x_1065:
[----:B------:R-:W-:Y:S05]  /*adb0*/  BSYNC.RECONVERGENT B0 ;  /* 0x0000000000007941 */ /* 0x000fea0003800200 */
.L_x_1063:
        /* <DEDUP_REMOVED lines=12> */
.L_x_1067:
[----:B------:R-:W-:Y:S05]  /*ae80*/  BSYNC.RECONVERGENT B5 ;  /* 0x0000000000057941 */ /* 0x000fea0003800200 */
.L_x_1066:
[----:B------:R-:W2:Y:S02]  /*ae90*/  LDG.E R37, desc[UR6][R26.64] ;  /* 0x000000061a257981 */ /* 0x000ea4000c1e1900 */
[----:B--2---:R-:W-:-:S13]  /*aea0*/  FSETP.GEU.AND P0, PT, R0, |R37|, PT ;  /* 0x400000250000720b */ /* 0x004fda0003f0e000 */
[----:B------:R-:W-:Y:S01]  /*aeb0*/  @!P0 FMUL R37, R11, R0 ;  /* 0x000000000b258220 */ /* 0x000fe20000400000 */
[----:B------:R-:W-:-:S04]  /*aec0*/  IMAD.MOV.U32 R0, RZ, RZ, 0x1 ;  /* 0x00000001ff007424 */ /* 0x000fc800078e00ff */
[----:B------:R0:W-:Y:S03]  /*aed0*/  @!P0 STG.E desc[UR6][R26.64], R37 ;  /* 0x000000251a008986 */ /* 0x0001e6000c101906 */
.L_x_1062:
[----:B------:R-:W-:Y:S05]  /*aee0*/  BSYNC.RECONVERGENT B2 ;  /* 0x0000000000027941 */ /* 0x000fea0003800200 */
.L_x_1061:
[----:B------:R-:W-:-:S04]  /*aef0*/  IADD3 R35, PT, PT, R35, 0x4, RZ ;  /* 0x0000000423237810 */ /* 0x000fc80007ffe0ff */
[----:B------:R-:W-:-:S13]  /*af00*/  ISETP.NE.AND P0, PT, R35, R15, PT ;  /* 0x0000000f2300720c */ /* 0x000fda0003f05270 */
[----:B------:R-:W-:Y:S05]  /*af10*/  @P0 BRA `(.L_x_1068) ;  /* 0xfffffff4001c0947 */ /* 0x000fea000383ffff */
.L_x_1018:
[----:B------:R-:W-:Y:S05]  /*af20*/  BSYNC.RECONVERGENT B3 ;  /* 0x0000000000037941 */ /* 0x000fea0003800200 */
.L_x_1017:
[----:B------:R-:W-:-:S05]  /*af30*/  VIADD R30, R30, 0x1 ;  /* 0x000000011e1e7836 */ /* 0x000fca0000000000 */
[----:B------:R-:W-:-:S13]  /*af40*/  ISETP.NE.AND P0, PT, R30, R13, PT ;  /* 0x0000000d1e00720c */ /* 0x000fda0003f05270 */
[----:B------:R-:W-:Y:S05]  /*af50*/  @P0 BRA `(.L_x_1069) ;  /* 0xffffffe800bc0947 */ /* 0x000fea000383ffff */
.L_x_1016:
[----:B------:R-:W-:Y:S05]  /*af60*/  BSYNC.RECONVERGENT B4 ;  /* 0x0000000000047941 */ /* 0x000fea0003800200 */
.L_x_1015:
[----:B------:R-:W-:Y:S01]  /*af70*/  ISETP.GE.AND P0, PT, R34, R13, PT ;  /* 0x0000000d2200720c */ /* 0x000fe20003f06270 */
[----:B------:R-:W-:-:S12]  /*af80*/  BSSY.RECONVERGENT B2, `(.L_x_1070) ;  /* 0x0000435000027945 */ /* 0x000fd80003800200 */
[----:B------:R-:W-:Y:S05]  /*af90*/  @P0 BRA `(.L_x_1071) ;  /* 0x0000002c00480947 */ /* 0x000fea0003800000 */
[----:B------:R-:W-:Y:S01]  /*afa0*/  VIMNMX R33, PT, PT, R4, R33, PT ;  /* 0x0000002104217248 */ /* 0x000fe20003fe0100 */
[----:B------:R-:W-:Y:S01]  /*afb0*/  BSSY.RECONVERGENT B5, `(.L_x_1072) ;  /* 0x000016e000057945 */ /* 0x000fe20003800200 */
[C---:B------:R-:W-:Y:S02]  /*afc0*/  VIMNMX R2, PT, PT, R9.reuse, R8, PT ;  /* 0x0000000809027248 */ /* 0x040fe40003fe0100 */
[----:B------:R-:W-:Y:S02]  /*afd0*/  VIADDMNMX R16, R8, -R9, RZ, !PT ;  /* 0x8000000908107246 */ /* 0x000fe400078001ff */
[----:B------:R-:W-:Y:S01]  /*afe0*/  IABS R17, R2 ;  /* 0x0000000200117213 */ /* 0x000fe20000000000 */
[----:B------:R-:W-:Y:S01]  /*aff0*/  IMAD.IADD R2, R12, 0x1, -R33 ;  /* 0x000000010c027824 */ /* 0x000fe200078e0a21 */
[C---:B------:R-:W-:Y:S01]  /*b000*/  IADD3 R23, PT, PT, R16.reuse, 0x1, RZ ;  /* 0x0000000110177810 */ /* 0x040fe20007ffe0ff */
[----:B------:R-:W-:Y:S01]  /*b010*/  VIADD R21, R16, 0x2 ;  /* 0x0000000210157836 */ /* 0x000fe20000000000 */
[----:B0-----:R-:W-:Y:S01]  /*b020*/  IADD3 R15, PT, PT, R9, 0x1, R8 ;  /* 0x00000001090f7810 */ /* 0x001fe20007ffe008 */
[----:B------:R-:W-:Y:S01]  /*b030*/  IMAD R25, R5, R16, RZ ;  /* 0x0000001005197224 */ /* 0x000fe200078e02ff */
[----:B------:R-:W-:Y:S01]  /*b040*/  IABS R29, R2 ;  /* 0x00000002001d7213 */ /* 0x000fe20000000000 */
[C---:B------:R-:W-:Y:S01]  /*b050*/  IMAD.IADD R2, R8.reuse, 0x1, -R23 ;  /* 0x0000000108027824 */ /* 0x040fe200078e0a17 */
[----:B------:R-:W-:-:S02]  /*b060*/  IADD3 R14, PT, PT, R8, -R21, RZ ;  /* 0x80000015080e7210 */ /* 0x000fc40007ffe0ff */
[----:B------:R-:W-:Y:S02]  /*b070*/  VIMNMX R15, PT, PT, R6, R15, PT ;  /* 0x0000000f060f7248 */ /* 0x000fe40003fe0100 */
        /* <DEDUP_REMOVED lines=16> */
.L_x_1125:
        /* <DEDUP_REMOVED lines=30> */
.L_x_1080:
[----:B------:R-:W-:Y:S01]  /*b360*/  FMUL.FTZ R49, R0, R35 ;  /* 0x0000002300317220 */ /* 0x000fe20000410000 */
[----:B------:R-:W-:-:S03]  /*b370*/  FMUL.FTZ R2, R35, 0.5 ;  /* 0x3f00000023027820 */ /* 0x000fc60000410000 */
[----:B------:R-:W-:-:S04]  /*b380*/  FFMA R0, -R49, R49, R0 ;  /* 0x0000003131007223 */ /* 0x000fc80000000100 */
[----:B------:R-:W-:-:S07]  /*b390*/  FFMA R49, R0, R2, R49 ;  /* 0x0000000200317223 */ /* 0x000fce0000000031 */
.L_x_1081:
[----:B------:R-:W-:Y:S05]  /*b3a0*/  BSYNC.RECONVERGENT B0 ;  /* 0x0000000000007941 */ /* 0x000fea0003800200 */
.L_x_1079:
        /* <DEDUP_REMOVED lines=12> */
.L_x_1083:
[----:B------:R-:W-:Y:S05]  /*b470*/  BSYNC.RECONVERGENT B7 ;  /* 0x0000000000077941 */ /* 0x000fea0003800200 */
.L_x_1082:
[----:B------:R-:W2:Y:S02]  /*b480*/  LDG.E R35, desc[UR6][R26.64] ;  /* 0x000000061a237981 */ /* 0x000ea4000c1e1900 */
[----:B--2---:R-:W-:-:S13]  /*b490*/  FSETP.GEU.AND P0, PT, R0, |R35|, PT ;  /* 0x400000230000720b */ /* 0x004fda0003f0e000 */
[----:B------:R-:W-:Y:S01]  /*b4a0*/  @!P0 FMUL R35, R11, R0 ;  /* 0x000000000b238220 */ /* 0x000fe20000400000 */
[----:B------:R-:W-:-:S04]  /*b4b0*/  IMAD.MOV.U32 R0, RZ, RZ, 0x1 ;  /* 0x00000001ff007424 */ /* 0x000fc800078e00ff */
[----:B------:R0:W-:Y:S03]  /*b4c0*/  @!P0 STG.E desc[UR6][R26.64], R35 ;  /* 0x000000231a008986 */ /* 0x0001e6000c101906 */
.L_x_1078:
[----:B------:R-:W-:Y:S05]  /*b4d0*/  BSYNC.RECONVERGENT B6 ;  /* 0x0000000000067941 */ /* 0x000fea0003800200 */
.L_x_1077:
        /* <DEDUP_REMOVED lines=21> */
.L_x_1087:
[----:B------:R-:W-:Y:S01]  /*b630*/  FMUL.FTZ R49, R0, R35 ;  /* 0x0000002300317220 */ /* 0x000fe20000410000 */
[----:B------:R-:W-:-:S03]  /*b640*/  FMUL.FTZ R2, R35, 0.5 ;  /* 0x3f00000023027820 */ /* 0x000fc60000410000 */
[----:B------:R-:W-:-:S04]  /*b650*/  FFMA R0, -R49, R49, R0 ;  /* 0x0000003131007223 */ /* 0x000fc80000000100 */
[----:B------:R-:W-:-:S07]  /*b660*/  FFMA R49, R0, R2, R49 ;  /* 0x0000000200317223 */ /* 0x000fce0000000031 */
.L_x_1088:
[----:B------:R-:W-:Y:S05]  /*b670*/  BSYNC.RECONVERGENT B0 ;  /* 0x0000000000007941 */ /* 0x000fea0003800200 */
.L_x_1086:
        /* <DEDUP_REMOVED lines=12> */
.L_x_1090:
[----:B------:R-:W-:Y:S05]  /*b740*/  BSYNC.RECONVERGENT B7 ;  /* 0x0000000000077941 */ /* 0x000fea0003800200 */
.L_x_1089:
[----:B------:R-:W2:Y:S02]  /*b750*/  LDG.E R35, desc[UR6][R26.64] ;  /* 0x000000061a237981 */ /* 0x000ea4000c1e1900 */
[----:B--2---:R-:W-:-:S13]  /*b760*/  FSETP.GEU.AND P0, PT, R0, |R35|, PT ;  /* 0x400000230000720b */ /* 0x004fda0003f0e000 */
[----:B------:R-:W-:Y:S01]  /*b770*/  @!P0 FMUL R35, R11, R0 ;  /* 0x000000000b238220 */ /* 0x000fe20000400000 */
[----:B------:R-:W-:-:S04]  /*b780*/  IMAD.MOV.U32 R0, RZ, RZ, 0x1 ;  /* 0x00000001ff007424 */ /* 0x000fc800078e00ff */
[----:B------:R0:W-:Y:S03]  /*b790*/  @!P0 STG.E desc[UR6][R26.64], R35 ;  /* 0x000000231a008986 */ /* 0x0001e6000c101906 */
.L_x_1085:
[----:B------:R-:W-:Y:S05]  /*b7a0*/  BSYNC.RECONVERGENT B6 ;  /* 0x0000000000067941 */ /* 0x000fea0003800200 */
.L_x_1084:
        /* <DEDUP_REMOVED lines=21> */
.L_x_1092:
[----:B------:R-:W-:Y:S01]  /*b900*/  FMUL.FTZ R49, R0, R35 ;  /* 0x0000002300317220 */ /* 0x000fe20000410000 */
[----:B------:R-:W-:-:S03]  /*b910*/  FMUL.FTZ R2, R35, 0.5 ;  /* 0x3f00000023027820 */ /* 0x000fc60000410000 */
[----:B------:R-:W-:-:S04]  /*b920*/  FFMA R0, -R49, R49, R0 ;  /* 0x0000003131007223 */ /* 0x000fc80000000100 */
[----:B------:R-:W-:-:S07]  /*b930*/  FFMA R49, R0, R2, R49 ;  /* 0x0000000200317223 */ /* 0x000fce0000000031 */
.L_x_1093:
[----:B------:R-:W-:Y:S05]  /*b940*/  BSYNC.RECONVERGENT B0 ;  /* 0x0000000000007941 */ /* 0x000fea0003800200 */
.L_x_1091:
        /* <DEDUP_REMOVED lines=12> */
.L_x_1095:
[----:B------:R-:W-:Y:S05]  /*ba10*/  BSYNC.RECONVERGENT B6 ;  /* 0x0000000000067941 */ /* 0x000fea0003800200 */
.L_x_1094:
[----:B------:R-:W2:Y:S02]  /*ba20*/  LDG.E R35, desc[UR6][R26.64] ;  /* 0x000000061a237981 */ /* 0x000ea4000c1e1900 */
[----:B--2---:R-:W-:Y:S02]  /*ba30*/  FSETP.GEU.AND P0, PT, R0, |R35|, PT ;  /* 0x400000230000720b */ /* 0x004fe40003f0e000 */
[----:B------:R-:W-:-:S11]  /*ba40*/  MOV R35, R20 ;  /* 0x0000001400237202 */ /* 0x000fd60000000f00 */
[----:B------:R-:W-:Y:S01]  /*ba50*/  @!P0 FMUL R37, R11, R0 ;  /* 0x000000000b258220 */ /* 0x000fe20000400000 */
[----:B------:R-:W-:Y:S01]  /*ba60*/  IMAD.MOV.U32 R0, RZ, RZ, 0x1 ;  /* 0x00000001ff007424 */ /* 0x000fe200078e00ff */
[----:B------:R-:W-:-:S03]  /*ba70*/  @!P0 MOV R35, R20 ;  /* 0x0000001400238202 */ /* 0x000fc60000000f00 */
[----:B------:R0:W-:Y:S04]  /*ba80*/  @!P0 STG.E desc[UR6][R26.64], R37 ;  /* 0x000000251a008986 */ /* 0x0001e8000c101906 */
.L_x_1076:
[----:B------:R-:W-:Y:S05]  /*ba90*/  BSYNC.RECONVERGENT B3 ;  /* 0x0000000000037941 */ /* 0x000fea0003800200 */
.L_x_1075:
[----:B------:R-:W-:-:S13]  /*baa0*/  ISETP.GT.U32.AND P0, PT, R19, -0x4, PT ;  /* 0xfffffffc1300780c */ /* 0x000fda0003f04070 */
[----:B------:R-:W-:Y:S05]  /*bab0*/  @P0 BRA `(.L_x_1074) ;  /* 0x0000000800e40947 */ /* 0x000fea0003800000 */
.L_x_1124:
        /* <DEDUP_REMOVED lines=22> */
.L_x_1099:
[----:B------:R-:W-:Y:S01]  /*bc20*/  FMUL.FTZ R49, R0, R37 ;  /* 0x0000002500317220 */ /* 0x000fe20000410000 */
[----:B------:R-:W-:-:S03]  /*bc30*/  FMUL.FTZ R2, R37, 0.5 ;  /* 0x3f00000025027820 */ /* 0x000fc60000410000 */
[----:B------:R-:W-:-:S04]  /*bc40*/  FFMA R0, -R49, R49, R0 ;  /* 0x0000003131007223 */ /* 0x000fc80000000100 */
[----:B------:R-:W-:-:S07]  /*bc50*/  FFMA R49, R0, R2, R49 ;  /* 0x0000000200317223 */ /* 0x000fce0000000031 */
.L_x_1100:
[----:B------:R-:W-:Y:S05]  /*bc60*/  BSYNC.RECONVERGENT B0 ;  /* 0x0000000000007941 */ /* 0x000fea0003800200 */
.L_x_1098:
        /* <DEDUP_REMOVED lines=12> */
.L_x_1102:
[----:B------:R-:W-:Y:S05]  /*bd30*/  BSYNC.RECONVERGENT B6 ;  /* 0x0000000000067941 */ /* 0x000fea0003800200 */
.L_x_1101:
[----:B------:R-:W2:Y:S02]  /*bd40*/  LDG.E R37, desc[UR6][R26.64] ;  /* 0x000000061a257981 */ /* 0x000ea4000c1e1900 */
[----:B--2---:R-:W-:-:S13]  /*bd50*/  FSETP.GEU.AND P0, PT, R0, |R37|, PT ;  /* 0x400000250000720b */ /* 0x004fda0003f0e000 */
[----:B------:R-:W-:Y:S01]  /*bd60*/  @!P0 FMUL R37, R11, R0 ;  /* 0x000000000b258220 */ /* 0x000fe20000400000 */
[----:B------:R-:W-:-:S04]  /*bd70*/  IMAD.MOV.U32 R0, RZ, RZ, 0x1 ;  /* 0x00000001ff007424 */ /* 0x000fc800078e00ff */
[----:B------:R0:W-:Y:S03]  /*bd80*/  @!P0 STG.E desc[UR6][R26.64], R37 ;  /* 0x000000251a008986 */ /* 0x0001e6000c101906 */
.L_x_1097:
[----:B------:R-:W-:Y:S05]  /*bd90*/  BSYNC.RECONVERGENT B3 ;  /* 0x0000000000037941 */ /* 0x000fea0003800200 */
.L_x_1096:
        /* <DEDUP_REMOVED lines=22> */
.L_x_1106:
[----:B------:R-:W-:Y:S01]  /*bf00*/  FMUL.FTZ R49, R0, R37 ;  /* 0x0000002500317220 */ /* 0x000fe20000410000 */
[----:B------:R-:W-:-:S03]  /*bf10*/  FMUL.FTZ R2, R37, 0.5 ;  /* 0x3f00000025027820 */ /* 0x000fc60000410000 */
[----:B------:R-:W-:-:S04]  /*bf20*/  FFMA R0, -R49, R49, R0 ;  /* 0x0000003131007223 */ /* 0x000fc80000000100 */
[----:B------:R-:W-:-:S07]  /*bf30*/  FFMA R49, R0, R2, R49 ;  /* 0x0000000200317223 */ /* 0x000fce0000000031 */
.L_x_1107:
[----:B------:R-:W-:Y:S05]  /*bf40*/  BSYNC.RECONVERGENT B0 ;  /* 0x0000000000007941 */ /* 0x000fea0003800200 */
.L_x_1105:
        /* <DEDUP_REMOVED lines=12> */
.L_x_1109:
[----:B------:R-:W-:Y:S05]  /*c010*/  BSYNC.RECONVERGENT B6 ;  /* 0x0000000000067941 */ /* 0x000fea0003800200 */
.L_x_1108:
[----:B------:R-:W2:Y:S02]  /*c020*/  LDG.E R37, desc[UR6][R26.64] ;  /* 0x000000061a257981 */ /* 0x000ea4000c1e1900 */
[----:B--2---:R-:W-:-:S13]  /*c030*/  FSETP.GEU.AND P0, PT, R0, |R37|, PT ;  /* 0x400000250000720b */ /* 0x004fda0003f0e000 */
[----:B------:R-:W-:Y:S01]  /*c040*/  @!P0 FMUL R37, R11, R0 ;  /* 0x000000000b258220 */ /* 0x000fe20000400000 */
[----:B------:R-:W-:-:S04]  /*c050*/  IMAD.MOV.U32 R0, RZ, RZ, 0x1 ;  /* 0x00000001ff007424 */ /* 0x000fc800078e00ff */
[----:B------:R0:W-:Y:S03]  /*c060*/  @!P0 STG.E desc[UR6][R26.64], R37 ;  /* 0x000000251a008986 */ /* 0x0001e6000c101906 */
.L_x_1104:
[----:B------:R-:W-:Y:S05]  /*c070*/  BSYNC.RECONVERGENT B3 ;  /* 0x0000000000037941 */ /* 0x000fea0003800200 */
.L_x_1103:
        /* <DEDUP_REMOVED lines=21> */
.L_x_1113:
[----:B------:R-:W-:Y:S01]  /*c1d0*/  FMUL.FTZ R49, R0, R37 ;  /* 0x0000002500317220 */ /* 0x000fe20000410000 */
[----:B------:R-:W-:-:S03]  /*c1e0*/  FMUL.FTZ R2, R37, 0.5 ;  /* 0x3f00000025027820 */ /* 0x000fc60000410000 */
[----:B------:R-:W-:-:S04]  /*c1f0*/  FFMA R0, -R49, R49, R0 ;  /* 0x0000003131007223 */ /* 0x000fc80000000100 */
[----:B------:R-:W-:-:S07]  /*c200*/  FFMA R49, R0, R2, R49 ;  /* 0x0000000200317223 */ /* 0x000fce0000000031 */
.L_x_1114:
[----:B------:R-:W-:Y:S05]  /*c210*/  BSYNC.RECONVERGENT B0 ;  /* 0x0000000000007941 */ /* 0x000fea0003800200 */
.L_x_1112:
        /* <DEDUP_REMOVED lines=12> */
.L_x_1116:
[----:B------:R-:W-:Y:S05]  /*c2e0*/  BSYNC.RECONVERGENT B6 ;  /* 0x0000000000067941 */ /* 0x000fea0003800200 */
.L_x_1115:
[----:B------:R-:W2:Y:S02]  /*c2f0*/  LDG.E R37, desc[UR6][R26.64] ;  /* 0x000000061a257981 */ /* 0x000ea4000c1e1900 */
[----:B--2---:R-:W-:-:S13]  /*c300*/  FSETP.GEU.AND P0, PT, R0, |R37|, PT ;  /* 0x400000250000720b */ /* 0x004fda0003f0e000 */
[----:B------:R-:W-:Y:S01]  /*c310*/  @!P0 FMUL R37, R11, R0 ;  /* 0x000000000b258220 */ /* 0x000fe20000400000 */
[----:B------:R-:W-:-:S04]  /*c320*/  HFMA2 R0, -RZ, RZ, 0, 5.9604644775390625e-08 ;  /* 0x00000001ff007431 */ /* 0x000fc800000001ff */
[----:B------:R0:W-:Y:S03]  /*c330*/  @!P0 STG.E desc[UR6][R26.64], R37 ;  /* 0x000000251a008986 */ /* 0x0001e6000c101906 */
.L_x_1111:
[----:B------:R-:W-:Y:S05]  /*c340*/  BSYNC.RECONVERGENT B3 ;  /* 0x0000000000037941 */ /* 0x000fea0003800200 */
.L_x_1110:
        /* <DEDUP_REMOVED lines=21> */
.L_x_1120:
[----:B------:R-:W-:Y:S01]  /*c4a0*/  FMUL.FTZ R49, R0, R37 ;  /* 0x0000002500317220 */ /* 0x000fe20000410000 */
[----:B------:R-:W-:-:S03]  /*c4b0*/  FMUL.FTZ R2, R37, 0.5 ;  /* 0x3f00000025027820 */ /* 0x000fc60000410000 */
[----:B------:R-:W-:-:S04]  /*c4c0*/  FFMA R0, -R49, R49, R0 ;  /* 0x0000003131007223 */ /* 0x000fc80000000100 */
[----:B------:R-:W-:-:S07]  /*c4d0*/  FFMA R49, R0, R2, R49 ;  /* 0x0000000200317223 */ /* 0x000fce0000000031 */
.L_x_1121:
[----:B------:R-:W-:Y:S05]  /*c4e0*/  BSYNC.RECONVERGENT B0 ;  /* 0x0000000000007941 */ /* 0x000fea0003800200 */
.L_x_1119:
        /* <DEDUP_REMOVED lines=12> */
.L_x_1123:
[----:B------:R-:W-:Y:S05]  /*c5b0*/  BSYNC.RECONVERGENT B6 ;  /* 0x0000000000067941 */ /* 0x000fea0003800200 */
.L_x_1122:
[----:B------:R-:W2:Y:S02]  /*c5c0*/  LDG.E R37, desc[UR6][R26.64] ;  /* 0x000000061a257981 */ /* 0x000ea4000c1e1900 */
[----:B--2---:R-:W-:-:S13]  /*c5d0*/  FSETP.GEU.AND P0, PT, R0, |R37|, PT ;  /* 0x400000250000720b */ /* 0x004fda0003f0e000 */
[----:B------:R-:W-:Y:S01]  /*c5e0*/  @!P0 FMUL R37, R11, R0 ;  /* 0x000000000b258220 */ /* 0x000fe20000400000 */
[----:B------:R-:W-:-:S04]  /*c5f0*/  IMAD.MOV.U32 R0, RZ, RZ, 0x1 ;  /* 0x00000001ff007424 */ /* 0x000fc800078e00ff */
[----:B------:R0:W-:Y:S03]  /*c600*/  @!P0 STG.E desc[UR6][R26.64], R37 ;  /* 0x000000251a008986 */ /* 0x0001e6000c101906 */
.L_x_1118:
[----:B------:R-:W-:Y:S05]  /*c610*/  BSYNC.RECONVERGENT B3 ;  /* 0x0000000000037941 */ /* 0x000fea0003800200 */
.L_x_1117:
[----:B------:R-:W-:-:S04]  /*c620*/  IADD3 R35, PT, PT, R35, 0x4, RZ ;  /* 0x0000000423237810 */ /* 0x000fc80007ffe0ff */
[----:B------:R-:W-:-:S13]  /*c630*/  ISETP.NE.AND P0, PT, R35, R15, PT ;  /* 0x0000000f2300720c */ /* 0x000fda0003f05270 */
[----:B------:R-:W-:Y:S05]  /*c640*/  @P0 BRA `(.L_x_1124) ;  /* 0xfffffff4001c0947 */ /* 0x000fea000383ffff */
.L_x_1074:
[----:B------:R-:W-:Y:S05]  /*c650*/  BSYNC.RECONVERGENT B4 ;  /* 0x0000000000047941 */ /* 0x000fea0003800200 */
.L_x_1073:
[----:B------:R-:W-:-:S05]  /*c660*/  VIADD R30, R30, 0x1 ;  /* 0x000000011e1e7836 */ /* 0x000fca0000000000 */
[----:B------:R-:W-:-:S13]  /*c670*/  ISETP.NE.AND P0, PT, R30, R13, PT ;  /* 0x0000000d1e00720c */ /* 0x000fda0003f05270 */
[----:B------:R-:W-:Y:S05]  /*c680*/  @P0 BRA `(.L_x_1125) ;  /* 0xffffffe800bc0947 */ /* 0x000fea000383ffff */
[----:B------:R-:W-:Y:S05]  /*c690*/  BSYNC.RECONVERGENT B5 ;  /* 0x0000000000057941 */ /* 0x000fea0003800200 */
.L_x_1072:
        /* <DEDUP_REMOVED lines=9> */
[----:B------:R-:W-:Y:S02]  /*c730*/  VIADDMNMX R20, R8, -R9, RZ, !PT ;  /* 0x8000000908147246 */ /* 0x000fe400078001ff */
[----:B------:R-:W-:Y:S02]  /*c740*/  IABS R17, R2 ;  /* 0x0000000200117213 */ /* 0x000fe40000000000 */
[----:B------:R-:W-:Y:S01]  /*c750*/  IABS R15, R15 ;  /* 0x0000000f000f7213 */ /* 0x000fe20000000000 */
[----:B------:R-:W-:Y:S01]  /*c760*/  IMAD R25, R5, R20, RZ ;  /* 0x0000001405197224 */ /* 0x000fe200078e02ff */
[----:B------:R-:W-:-:S02]  /*c770*/  IADD3 R2, PT, PT, R12, -R23, RZ ;  /* 0x800000170c027210 */ /* 0x000fc40007ffe0ff */
[----:B------:R-:W-:Y:S01]  /*c780*/  IABS R20, R14 ;  /* 0x0000000e00147213 */ /* 0x000fe20000000000 */
[----:B------:R-:W-:Y:S01]  /*c790*/  IMAD.MOV.U32 R14, RZ, RZ, R15 ;  /* 0x000000ffff0e7224 */ /* 0x000fe200078e000f */
        /* <DEDUP_REMOVED lines=12> */
[----:B------:R-:W-:-:S02]  /*c860*/  IADD3 R16, PT, PT, R32, -R31, RZ ;  /* 0x8000001f20107210 */ /* 0x000fc40007ffe0ff */
[----:B------:R-:W-:-:S07]  /*c870*/  LOP3.LUT R24, R24, 0x3, RZ, 0xc0, !PT ;  /* 0x0000000318187812 */ /* 0x000fce00078ec0ff */
.L_x_1179:
[----:B------:R-:W-:Y:S01]  /*c880*/  ISETP.GE.AND P0, PT, R32, R31, PT ;  /* 0x0000001f2000720c */ /* 0x000fe20003f06270 */
[----:B------:R-:W-:-:S12]  /*c890*/  BSSY.RECONVERGENT B4, `(.L_x_1127) ;  /* 0x000013f000047945 */ /* 0x000fd80003800200 */
[----:B0---4-:R-:W-:Y:S05]  /*c8a0*/  @P0 BRA `(.L_x_1128) ;  /* 0x0000001000f40947 */ /* 0x011fea0003800000 */
[----:B------:R-:W-:Y:S01]  /*c8b0*/  ISETP.NE.AND P0, PT, R24, RZ, PT ;  /* 0x000000ff1800720c */ /* 0x000fe20003f05270 */
[----:B------:R-:W-:Y:S01]  /*c8c0*/  IMAD.IADD R19, R25, 0x1, R28 ;  /* 0x0000000119137824 */ /* 0x000fe200078e021c */
[----:B------:R-:W-:Y:S01]  /*c8d0*/  IADD3 R2, PT, PT, R10, -R28, RZ ;  /* 0x8000001c0a027210 */ /* 0x000fe20007ffe0ff */
[----:B------:R-:W-:Y:S01]  /*c8e0*/  BSSY.RECONVERGENT B3, `(.L_x_1129) ;  /* 0x0000087000037945 */ /* 0x000fe20003800200 */
[----:B------:R-:W-:Y:S01]  /*c8f0*/  MOV R29, R32 ;  /* 0x00000020001d7202 */ /* 0x000fe20000000f00 */
[----:B------:R-:W-:Y:S01]  /*c900*/  IMAD R19, R4, R19, RZ ;  /* 0x0000001304137224 */ /* 0x000fe200078e02ff */
[----:B------:R-:W-:-:S04]  /*c910*/  IABS R17, R2 ;  /* 0x0000000200117213 */ /* 0x000fc80000000000 */
[----:B------:R-:W-:-:S05]  /*c920*/  I2FP.F32.S32 R17, R17 ;  /* 0x0000001100117245 */ /* 0x000fca0000201400 */
[----:B------:R-:W-:Y:S01]  /*c930*/  FMUL R17, R17, R17 ;  /* 0x0000001111117220 */ /* 0x000fe20000400000 */
[----:B------:R-:W-:Y:S06]  /*c940*/  @!P0 BRA `(.L_x_1130) ;  /* 0x0000000800008947 */ /* 0x000fec0003800000 */
[----:B------:R-:W4:Y:S01]  /*c950*/  LDCU.64 UR4, c[0x0][0x388] ;  /* 0x00007100ff0477ac */ /* 0x000f220008000a00 */
[----:B------:R-:W-:-:S05]  /*c960*/  IMAD.IADD R2, R32, 0x1, R19 ;  /* 0x0000000120027824 */ /* 0x000fca00078e0213 */
[----:B----4-:R-:W-:-:S04]  /*c970*/  IADD3 R36, P0, PT, R2, UR4, RZ ;  /* 0x0000000402247c10 */ /* 0x010fc8000ff1e0ff */
[----:B0-----:R-:W-:-:S05]  /*c980*/  LEA.HI.X.SX32 R37, R2, UR5, 0x1, P0 ;  /* 0x0000000502257c11 */ /* 0x001fca00080f0eff */
[----:B------:R-:W4:Y:S01]  /*c990*/  LDG.E.U8 R2, desc[UR6][R36.64] ;  /* 0x0000000624027981 */ /* 0x000f22000c1e1100 */
[----:B------:R-:W-:Y:S01]  /*c9a0*/  BSSY.RECONVERGENT B5, `(.L_x_1131) ;  /* 0x0000025000057945 */ /* 0x000fe20003800200 */
[----:B----4-:R-:W-:-:S13]  /*c9b0*/  ISETP.NE.AND P0, PT, R2, RZ, PT ;  /* 0x000000ff0200720c */ /* 0x010fda0003f05270 */
[----:B------:R-:W-:Y:S05]  /*c9c0*/  @!P0 BRA `(.L_x_1132) ;  /* 0x0000000000888947 */ /* 0x000fea0003800000 */
[----:B------:R-:W-:Y:S01]  /*c9d0*/  FADD R0, R14, R17 ;  /* 0x000000110e007221 */ /* 0x000fe20000000000 */
[----:B------:R-:W-:Y:S03]  /*c9e0*/  BSSY.RECONVERGENT B0, `(.L_x_1133) ;  /* 0x000000e000007945 */ /* 0x000fe60003800200 */
[----:B------:R-:W-:-:S04]  /*c9f0*/  FADD R0, R15, R0 ;  /* 0x000000000f007221 */ /* 0x000fc80000000000 */
[----:B------:R0:W4:Y:S01]  /*ca00*/  MUFU.RSQ R29, R0 ;  /* 0x00000000001d7308 */ /* 0x0001220000001400 */
[----:B------:R-:W-:-:S04]  /*ca10*/  IADD3 R2, PT, PT, R0, -0xd000000, RZ ;  /* 0xf300000000027810 */ /* 0x000fc80007ffe0ff */
[----:B------:R-:W-:-:S13]  /*ca20*/  ISETP.GT.U32.AND P0, PT, R2, 0x727fffff, PT ;  /* 0x727fffff0200780c */ /* 0x000fda0003f04070 */
[----:B0---4-:R-:W-:Y:S05]  /*ca30*/  @!P0 BRA `(.L_x_1134) ;  /* 0x0000000000108947 */ /* 0x011fea0003800000 */
[----:B------:R-:W-:Y:S01]  /*ca40*/  IMAD.MOV.U32 R2, RZ, RZ, R0 ;  /* 0x000000ffff027224 */ /* 0x000fe200078e0000 */
[----:B------:R-:W-:-:S07]  /*ca50*/  MOV R0, 0xca70 ;  /* 0x0000ca7000007802 */ /* 0x000fce0000000f00 */
[----:B-123--:R-:W-:Y:S05]  /*ca60*/  CALL.REL.NOINC `($__internal_6_$__cuda_sm20_sqrt_rn_f32_slowpath) ;  /* 0x000000b800c87944 */ /* 0x00efea0003c00000 */
[----:B------:R-:W-:Y:S05]  /*ca70*/  BRA `(.L_x_1135) ;  /* 0x0000000000107947 */ /* 0x000fea0003800000 */
.L_x_1134:
[----:B------:R-:W-:Y:S01]  /*ca80*/  FMUL.FTZ R49, R0, R29 ;  /* 0x0000001d00317220 */ /* 0x000fe20000410000 */
[----:B------:R-:W-:-:S03]  /*ca90*/  FMUL.FTZ R2, R29, 0.5 ;  /* 0x3f0000001d027820 */ /* 0x000fc60000410000 */
[----:B------:R-:W-:-:S04]  /*caa0*/  FFMA R0, -R49, R49, R0 ;  /* 0x0000003131007223 */ /* 0x000fc80000000100 */
[----:B------:R-:W-:-:S07]  /*cab0*/  FFMA R49, R0, R2, R49 ;  /* 0x0000000200317223 */ /* 0x000fce0000000031 */
.L_x_1135:
[----:B------:R-:W-:Y:S05]  /*cac0*/  BSYNC.RECONVERGENT B0 ;  /* 0x0000000000007941 */ /* 0x000fea0003800200 */
.L_x_1133:
[----:B------:R-:W0:Y:S01]  /*cad0*/  MUFU.RCP R0, R3 ;  /* 0x0000000300007308 */ /* 0x000e220000001000 */
[----:B------:R-:W-:Y:S07]  /*cae0*/  BSSY.RECONVERGENT B6, `(.L_x_1136) ;  /* 0x000000b000067945 */ /* 0x000fee0003800200 */
[----:B------:R-:W4:Y:S01]  /*caf0*/  FCHK P0, R49, R3 ;  /* 0x0000000331007302 */ /* 0x000f220000000000 */
[----:B0-----:R-:W-:-:S04]  /*cb00*/  FFMA R29, -R3, R0, 1 ;  /* 0x3f800000031d7423 */ /* 0x001fc80000000100 */
[----:B------:R-:W-:-:S04]  /*cb10*/  FFMA R0, R0, R29, R0 ;  /* 0x0000001d00007223 */ /* 0x000fc80000000000 */
[----:B------:R-:W-:-:S04]  /*cb20*/  FFMA R2, R0, R49, RZ ;  /* 0x0000003100027223 */ /* 0x000fc800000000ff */
[----:B------:R-:W-:-:S04]  /*cb30*/  FFMA R29, -R3, R2, R49 ;  /* 0x00000002031d7223 */ /* 0x000fc80000000131 */
[----:B------:R-:W-:Y:S01]  /*cb40*/  FFMA R0, R0, R29, R2 ;  /* 0x0000001d00007223 */ /* 0x000fe20000000002 */
[----:B----4-:R-:W-:Y:S06]  /*cb50*/  @!P0 BRA `(.L_x_1137) ;  /* 0x00000000000c8947 */ /* 0x010fec0003800000 */
[----:B------:R-:W-:Y:S02]  /*cb60*/  MOV R0, R49 ;  /* 0x0000003100007202 */ /* 0x000fe40000000f00 */
[----:B------:R-:W-:-:S07]  /*cb70*/  MOV R2, 0xcb90 ;  /* 0x0000cb9000027802 */ /* 0x000fce0000000f00 */
[----:B-123--:R-:W-:Y:S05]  /*cb80*/  CALL.REL.NOINC `($__internal_7_$__cuda_sm3x_div_rn_noftz_f32_slowpath) ;  /* 0x000000b800d87944 */ /* 0x00efea0003c00000 */
.L_x_1137:
[----:B------:R-:W-:Y:S05]  /*cb90*/  BSYNC.RECONVERGENT B6 ;  /* 0x0000000000067941 */ /* 0x000fea0003800200 */
.L_x_1136:
[----:B------:R-:W4:Y:S02]  /*cba0*/  LDG.E R29, desc[UR6][R26.64] ;  /* 0x000000061a1d7981 */ /* 0x000f24000c1e1900 */
[----:B----4-:R-:W-:-:S13]  /*cbb0*/  FSETP.GEU.AND P0, PT, R0, |R29|, PT ;  /* 0x4000001d0000720b */ /* 0x010fda0003f0e000 */
[----:B------:R-:W-:Y:S01]  /*cbc0*/  @!P0 FMUL R29, R11, R0 ;  /* 0x000000000b1d8220 */ /* 0x000fe20000400000 */
[----:B------:R-:W-:-:S04]  /*cbd0*/  IMAD.MOV.U32 R0, RZ, RZ, 0x1 ;  /* 0x00000001ff007424 */ /* 0x000fc800078e00ff */
[----:B------:R0:W-:Y:S03]  /*cbe0*/  @!P0 STG.E desc[UR6][R26.64], R29 ;  /* 0x0000001d1a008986 */ /* 0x0001e6000c101906 */
.L_x_1132:
[----:B------:R-:W-:Y:S05]  /*cbf0*/  BSYNC.RECONVERGENT B5 ;  /* 0x0000000000057941 */ /* 0x000fea0003800200 */
.L_x_1131:
[----:B------:R-:W-:Y:S02]  /*cc00*/  ISETP.NE.AND P0, PT, R24, 0x1, PT ;  /* 0x000000011800780c */ /* 0x000fe40003f05270 */
[----:B0-----:R-:W-:-:S11]  /*cc10*/  MOV R29, R23 ;  /* 0x00000017001d7202 */ /* 0x001fd60000000f00 */
[----:B------:R-:W-:Y:S05]  /*cc20*/  @!P0 BRA `(.L_x_1130) ;  /* 0x0000000400488947 */ /* 0x000fea0003800000 */
[----:B------:R-:W4:Y:S01]  /*cc30*/  LDG.E.U8 R2, desc[UR6][R36.64+0x1] ;  /* 0x0000010624027981 */ /* 0x000f22000c1e1100 */
[----:B------:R-:W-:Y:S01]  /*cc40*/  BSSY.RECONVERGENT B5, `(.L_x_1138) ;  /* 0x0000025000057945 */ /* 0x000fe20003800200 */
[----:B----4-:R-:W-:-:S13]  /*cc50*/  ISETP.NE.AND P0, PT, R2, RZ, PT ;  /* 0x000000ff0200720c */ /* 0x010fda0003f05270 */
[----:B------:R-:W-:Y:S05]  /*cc60*/  @!P0 BRA `(.L_x_1139) ;  /* 0x0000000000888947 */ /* 0x000fea0003800000 */
[----:B------:R-:W-:Y:S01]  /*cc70*/  FADD R0, R22, R17 ;  /* 0x0000001116007221 */ /* 0x000fe20000000000 */
[----:B------:R-:W-:Y:S03]  /*cc80*/  BSSY.RECONVERGENT B0, `(.L_x_1140) ;  /* 0x000000e000007945 */ /* 0x000fe60003800200 */
[----:B------:R-:W-:-:S04]  /*cc90*/  FADD R0, R15, R0 ;  /* 0x000000000f007221 */ /* 0x000fc80000000000 */
[----:B------:R-:W-:Y:S01]  /*cca0*/  VIADD R2, R0, 0xf3000000 ;  /* 0xf300000000027836 */ /* 0x000fe20000000000 */
[----:B------:R0:W4:Y:S04]  /*ccb0*/  MUFU.RSQ R29, R0 ;  /* 0x00000000001d7308 */ /* 0x0001280000001400 */
[----:B------:R-:W-:-:S13]  /*ccc0*/  ISETP.GT.U32.AND P0, PT, R2, 0x727fffff, PT ;  /* 0x727fffff0200780c */ /* 0x000fda0003f04070 */
[----:B0---4-:R-:W-:Y:S05]  /*ccd0*/  @!P0 BRA `(.L_x_1141) ;  /* 0x0000000000108947 */ /* 0x011fea0003800000 */
[----:B------:R-:W-:Y:S02]  /*cce0*/  MOV R2, R0 ;  /* 0x0000000000027202 */ /* 0x000fe40000000f00 */
[----:B------:R-:W-:-:S07]  /*ccf0*/  MOV R0, 0xcd10 ;  /* 0x0000cd1000007802 */ /* 0x000fce0000000f00 */
[----:B-123--:R-:W-:Y:S05]  /*cd00*/  CALL.REL.NOINC `($__internal_6_$__cuda_sm20_sqrt_rn_f32_slowpath) ;  /* 0x000000b800207944 */ /* 0x00efea0003c00000 */
[----:B------:R-:W-:Y:S05]  /*cd10*/  BRA `(.L_x_1142) ;  /* 0x0000000000107947 */ /* 0x000fea0003800000 */
.L_x_1141:
[----:B------:R-:W-:Y:S01]  /*cd20*/  FMUL.FTZ R49, R0, R29 ;  /* 0x0000001d00317220 */ /* 0x000fe20000410000 */
[----:B------:R-:W-:-:S03]  /*cd30*/  FMUL.FTZ R2, R29, 0.5 ;  /* 0x3f0000001d027820 */ /* 0x000fc60000410000 */
[----:B------:R-:W-:-:S04]  /*cd40*/  FFMA R0, -R49, R49, R0 ;  /* 0x0000003131007223 */ /* 0x000fc80000000100 */
[----:B------:R-:W-:-:S07]  /*cd50*/  FFMA R49, R0, R2, R49 ;  /* 0x0000000200317223 */ /* 0x000fce0000000031 */
.L_x_1142:
[----:B------:R-:W-:Y:S05]  /*cd60*/  BSYNC.RECONVERGENT B0 ;  /* 0x0000000000007941 */ /* 0x000fea0003800200 */
.L_x_1140:
        /* <DEDUP_REMOVED lines=9> */
[----:B------:R-:W-:Y:S01]  /*ce00*/  IMAD.MOV.U32 R0, RZ, RZ, R49 ;  /* 0x000000ffff007224 */ /* 0x000fe200078e0031 */
[----:B------:R-:W-:-:S07]  /*ce10*/  MOV R2, 0xce30 ;  /* 0x0000ce3000027802 */ /* 0x000fce0000000f00 */
[----:B-123--:R-:W-:Y:S05]  /*ce20*/  CALL.REL.NOINC `($__internal_7_$__cuda_sm3x_div_rn_noftz_f32_slowpath) ;  /* 0x000000b800307944 */ /* 0x00efea0003c00000 */
.L_x_1144:
[----:B------:R-:W-:Y:S05]  /*ce30*/  BSYNC.RECONVERGENT B6 ;  /* 0x0000000000067941 */ /* 0x000fea0003800200 */
.L_x_1143:
[----:B------:R-:W4:Y:S02]  /*ce40*/  LDG.E R29, desc[UR6][R26.64] ;  /* 0x000000061a1d7981 */ /* 0x000f24000c1e1900 */
[----:B----4-:R-:W-:-:S13]  /*ce50*/  FSETP.GEU.AND P0, PT, R0, |R29|, PT ;  /* 0x4000001d0000720b */ /* 0x010fda0003f0e000 */
[----:B------:R-:W-:Y:S01]  /*ce60*/  @!P0 FMUL R29, R11, R0 ;  /* 0x000000000b1d8220 */ /* 0x000fe20000400000 */
[----:B------:R-:W-:-:S04]  /*ce70*/  HFMA2 R0, -RZ, RZ, 0, 5.9604644775390625e-08 ;  /* 0x00000001ff007431 */ /* 0x000fc800000001ff */
[----:B------:R0:W-:Y:S03]  /*ce80*/  @!P0 STG.E desc[UR6][R26.64], R29 ;  /* 0x0000001d1a008986 */ /* 0x0001e6000c101906 */
.L_x_1139:
[----:B------:R-:W-:Y:S05]  /*ce90*/  BSYNC.RECONVERGENT B5 ;  /* 0x0000000000057941 */ /* 0x000fea0003800200 */
.L_x_1138:
[----:B------:R-:W-:Y:S01]  /*cea0*/  ISETP.NE.AND P0, PT, R24, 0x2, PT ;  /* 0x000000021800780c */ /* 0x000fe20003f05270 */
[----:B0-----:R-:W-:-:S12]  /*ceb0*/  IMAD.MOV.U32 R29, RZ, RZ, R21 ;  /* 0x000000ffff1d7224 */ /* 0x001fd800078e0015 */
[----:B------:R-:W-:Y:S05]  /*cec0*/  @!P0 BRA `(.L_x_1130) ;  /* 0x0000000000a08947 */ /* 0x000fea0003800000 */
[----:B------:R-:W4:Y:S01]  /*ced0*/  LDG.E.U8 R36, desc[UR6][R36.64+0x2] ;  /* 0x0000020624247981 */ /* 0x000f22000c1e1100 */
[----:B------:R-:W-:Y:S02]  /*cee0*/  MOV R29, R18 ;  /* 0x00000012001d7202 */ /* 0x000fe40000000f00 */
        /* <DEDUP_REMOVED lines=13> */
.L_x_1146:
[----:B------:R-:W-:Y:S01]  /*cfc0*/  FMUL.FTZ R49, R0, R29 ;  /* 0x0000001d00317220 */ /* 0x000fe20000410000 */
[----:B------:R-:W-:-:S03]  /*cfd0*/  FMUL.FTZ R2, R29, 0.5 ;  /* 0x3f0000001d027820 */ /* 0x000fc60000410000 */
[----:B------:R-:W-:-:S04]  /*cfe0*/  FFMA R0, -R49, R49, R0 ;  /* 0x0000003131007223 */ /* 0x000fc80000000100 */
[----:B------:R-:W-:-:S07]  /*cff0*/  FFMA R49, R0, R2, R49 ;  /* 0x0000000200317223 */ /* 0x000fce0000000031 */
.L_x_1147:
[----:B------:R-:W-:Y:S05]  /*d000*/  BSYNC.RECONVERGENT B0 ;  /* 0x0000000000007941 */ /* 0x000fea0003800200 */
.L_x_1145:
        /* <DEDUP_REMOVED lines=12> */
.L_x_1149:
[----:B------:R-:W-:Y:S05]  /*d0d0*/  BSYNC.RECONVERGENT B5 ;  /* 0x0000000000057941 */ /* 0x000fea0003800200 */
.L_x_1148:
[----:B------:R-:W4:Y:S02]  /*d0e0*/  LDG.E R29, desc[UR6][R26.64] ;  /* 0x000000061a1d7981 */ /* 0x000f24000c1e1900 */
[----:B----4-:R-:W-:Y:S02]  /*d0f0*/  FSETP.GEU.AND P0, PT, R0, |R29|, PT ;  /* 0x4000001d0000720b */ /* 0x010fe40003f0e000 */
[----:B------:R-:W-:-:S11]  /*d100*/  MOV R29, R18 ;  /* 0x00000012001d7202 */ /* 0x000fd60000000f00 */
[----:B------:R-:W-:Y:S01]  /*d110*/  @!P0 FMUL R33, R11, R0 ;  /* 0x000000000b218220 */ /* 0x000fe20000400000 */
[----:B------:R-:W-:Y:S01]  /*d120*/  IMAD.MOV.U32 R0, RZ, RZ, 0x1 ;  /* 0x00000001ff007424 */ /* 0x000fe200078e00ff */
[----:B------:R-:W-:-:S03]  /*d130*/  @!P0 MOV R29, R18 ;  /* 0x00000012001d8202 */ /* 0x000fc60000000f00 */
[----:B------:R4:W-:Y:S04]  /*d140*/  @!P0 STG.E desc[UR6][R26.64], R33 ;  /* 0x000000211a008986 */ /* 0x0009e8000c101906 */
.L_x_1130:
[----:B------:R-:W-:Y:S05]  /*d150*/  BSYNC.RECONVERGENT B3 ;  /* 0x0000000000037941 */ /* 0x000fea0003800200 */
.L_x_1129:
[----:B------:R-:W-:-:S13]  /*d160*/  ISETP.GT.U32.AND P0, PT, R16, -0x4, PT ;  /* 0xfffffffc1000780c */ /* 0x000fda0003f04070 */
[----:B------:R-:W-:Y:S05]  /*d170*/  @P0 BRA `(.L_x_1128) ;  /* 0x0000000800c00947 */ /* 0x000fea0003800000 */
.L_x_1178:
[----:B------:R-:W5:Y:S01]  /*d180*/  LDCU.64 UR4, c[0x0][0x388] ;  /* 0x00007100ff0477ac */ /* 0x000f620008000a00 */
[----:B------:R-:W-:-:S05]  /*d190*/  IMAD.IADD R2, R19, 0x1, R29 ;  /* 0x0000000113027824 */ /* 0x000fca00078e021d */
[----:B-----5:R-:W-:-:S04]  /*d1a0*/  IADD3 R36, P0, PT, R2, UR4, RZ ;  /* 0x0000000402247c10 */ /* 0x020fc8000ff1e0ff */
[----:B0-----:R-:W-:-:S05]  /*d1b0*/  LEA.HI.X.SX32 R37, R2, UR5, 0x1, P0 ;  /* 0x0000000502257c11 */ /* 0x001fca00080f0eff */
[----:B------:R-:W5:Y:S01]  /*d1c0*/  LDG.E.U8 R2, desc[UR6][R36.64] ;  /* 0x0000000624027981 */ /* 0x000f62000c1e1100 */
[----:B------:R-:W-:Y:S01]  /*d1d0*/  BSSY.RECONVERGENT B3, `(.L_x_1150) ;  /* 0x0000028000037945 */ /* 0x000fe20003800200 */
[----:B-----5:R-:W-:-:S13]  /*d1e0*/  ISETP.NE.AND P0, PT, R2, RZ, PT ;  /* 0x000000ff0200720c */ /* 0x020fda0003f05270 */
        /* <DEDUP_REMOVED lines=8> */
[----:B----4-:R0:W4:Y:S04]  /*d270*/  MUFU.RSQ R33, R0 ;  /* 0x0000000000217308 */ /* 0x0101280000001400 */
[----:B------:R-:W-:-:S13]  /*d280*/  ISETP.GT.U32.AND P0, PT, R2, 0x727fffff, PT ;  /* 0x727fffff0200780c */ /* 0x000fda0003f04070 */
[----:B0---4-:R-:W-:Y:S05]  /*d290*/  @!P0 BRA `(.L_x_1153) ;  /* 0x0000000000108947 */ /* 0x011fea0003800000 */
[----:B------:R-:W-:Y:S02]  /*d2a0*/  MOV R2, R0 ;  /* 0x0000000000027202 */ /* 0x000fe40000000f00 */
[----:B------:R-:W-:-:S07]  /*d2b0*/  MOV R0, 0xd2d0 ;  /* 0x0000d2d000007802 */ /* 0x000fce0000000f00 */
[----:B-123--:R-:W-:Y:S05]  /*d2c0*/  CALL.REL.NOINC `($__internal_6_$__cuda_sm20_sqrt_rn_f32_slowpath) ;  /* 0x000000b000b07944 */ /* 0x00efea0003c00000 */
[----:B------:R-:W-:Y:S05]  /*d2d0*/  BRA `(.L_x_1154) ;  /* 0x0000000000107947 */ /* 0x000fea0003800000 */
.L_x_1153:
[----:B------:R-:W-:Y:S01]  /*d2e0*/  FMUL.FTZ R49, R0, R33 ;  /* 0x0000002100317220 */ /* 0x000fe20000410000 */
[----:B------:R-:W-:-:S03]  /*d2f0*/  FMUL.FTZ R2, R33, 0.5 ;  /* 0x3f00000021027820 */ /* 0x000fc60000410000 */
[----:B------:R-:W-:-:S04]  /*d300*/  FFMA R0, -R49, R49, R0 ;  /* 0x0000003131007223 */ /* 0x000fc80000000100 */
[----:B------:R-:W-:-:S07]  /*d310*/  FFMA R49, R0, R2, R49 ;  /* 0x0000000200317223 */ /* 0x000fce0000000031 */
.L_x_1154:
[----:B------:R-:W-:Y:S05]  /*d320*/  BSYNC.RECONVERGENT B0 ;  /* 0x0000000000007941 */ /* 0x000fea0003800200 */
.L_x_1152:
        /* <DEDUP_REMOVED lines=12> */
.L_x_1156:
[----:B------:R-:W-:Y:S05]  /*d3f0*/  BSYNC.RECONVERGENT B5 ;  /* 0x0000000000057941 */ /* 0x000fea0003800200 */
.L_x_1155:
[----:B------:R-:W4:Y:S02]  /*d400*/  LDG.E R33, desc[UR6][R26.64] ;  /* 0x000000061a217981 */ /* 0x000f24000c1e1900 */
[----:B----4-:R-:W-:-:S13]  /*d410*/  FSETP.GEU.AND P0, PT, R0, |R33|, PT ;  /* 0x400000210000720b */ /* 0x010fda0003f0e000 */
[----:B------:R-:W-:Y:S01]  /*d420*/  @!P0 FMUL R33, R11, R0 ;  /* 0x000000000b218220 */ /* 0x000fe20000400000 */
[----:B------:R-:W-:-:S04]  /*d430*/  HFMA2 R0, -RZ, RZ, 0, 5.9604644775390625e-08 ;  /* 0x00000001ff007431 */ /* 0x000fc800000001ff */
[----:B------:R0:W-:Y:S03]  /*d440*/  @!P0 STG.E desc[UR6][R26.64], R33 ;  /* 0x000000211a008986 */ /* 0x0001e6000c101906 */
.L_x_1151:
[----:B------:R-:W-:Y:S05]  /*d450*/  BSYNC.RECONVERGENT B3 ;  /* 0x0000000000037941 */ /* 0x000fea0003800200 */
.L_x_1150:
[----:B------:R-:W5:Y:S01]  /*d460*/  LDG.E.U8 R2, desc[UR6][R36.64+0x1] ;  /* 0x0000010624027981 */ /* 0x000f62000c1e1100 */
[----:B------:R-:W-:Y:S01]  /*d470*/  BSSY.RECONVERGENT B3, `(.L_x_1157) ;  /* 0x0000029000037945 */ /* 0x000fe20003800200 */
[----:B-----5:R-:W-:-:S13]  /*d480*/  ISETP.NE.AND P0, PT, R2, RZ, PT ;  /* 0x000000ff0200720c */ /* 0x020fda0003f05270 */
[----:B------:R-:W-:Y:S05]  /*d490*/  @!P0 BRA `(.L_x_1158) ;  /* 0x0000000000988947 */ /* 0x000fea0003800000 */
[----:B0---4-:R-:W-:Y:S01]  /*d4a0*/  LOP3.LUT R33, RZ, R29, RZ, 0x33, !PT ;  /* 0x0000001dff217212 */ /* 0x011fe200078e33ff */
[----:B------:R-:W-:Y:S04]  /*d4b0*/  BSSY.RECONVERGENT B0, `(.L_x_1159) ;  /* 0x0000012000007945 */ /* 0x000fe80003800200 */
[----:B------:R-:W-:-:S05]  /*d4c0*/  IMAD.IADD R33, R12, 0x1, R33 ;  /* 0x000000010c217824 */ /* 0x000fca00078e0221 */
[----:B------:R-:W-:-:S04]  /*d4d0*/  IABS R0, R33 ;  /* 0x0000002100007213 */ /* 0x000fc80000000000 */
[----:B------:R-:W-:-:S05]  /*d4e0*/  I2FP.F32.S32 R0, R0 ;  /* 0x0000000000007245 */ /* 0x000fca0000201400 */
[----:B------:R-:W-:-:S04]  /*d4f0*/  FFMA R0, R0, R0, R17 ;  /* 0x0000000000007223 */ /* 0x000fc80000000011 */
        /* <DEDUP_REMOVED lines=9> */
.L_x_1160:
[----:B------:R-:W-:Y:S01]  /*d590*/  FMUL.FTZ R49, R0, R33 ;  /* 0x0000002100317220 */ /* 0x000fe20000410000 */
[----:B------:R-:W-:-:S03]  /*d5a0*/  FMUL.FTZ R2, R33, 0.5 ;  /* 0x3f00000021027820 */ /* 0x000fc60000410000 */
[----:B------:R-:W-:-:S04]  /*d5b0*/  FFMA R0, -R49, R49, R0 ;  /* 0x0000003131007223 */ /* 0x000fc80000000100 */
[----:B------:R-:W-:-:S07]  /*d5c0*/  FFMA R49, R0, R2, R49 ;  /* 0x0000000200317223 */ /* 0x000fce0000000031 */
.L_x_1161:
[----:B------:R-:W-:Y:S05]  /*d5d0*/  BSYNC.RECONVERGENT B0 ;  /* 0x0000000000007941 */ /* 0x000fea0003800200 */
.L_x_1159:
        /* <DEDUP_REMOVED lines=12> */
.L_x_1163:
[----:B------:R-:W-:Y:S05]  /*d6a0*/  BSYNC.RECONVERGENT B5 ;  /* 0x0000000000057941 */ /* 0x000fea0003800200 */
.L_x_1162:
[----:B------:R-:W4:Y:S02]  /*d6b0*/  LDG.E R33, desc[UR6][R26.64] ;  /* 0x000000061a217981 */ /* 0x000f24000c1e1900 */
[----:B----4-:R-:W-:-:S13]  /*d6c0*/  FSETP.GEU.AND P0, PT, R0, |R33|, PT ;  /* 0x400000210000720b */ /* 0x010fda0003f0e000 */
[----:B------:R-:W-:Y:S01]  /*d6d0*/  @!P0 FMUL R33, R11, R0 ;  /* 0x000000000b218220 */ /* 0x000fe20000400000 */
[----:B------:R-:W-:-:S04]  /*d6e0*/  IMAD.MOV.U32 R0, RZ, RZ, 0x1 ;  /* 0x00000001ff007424 */ /* 0x000fc800078e00ff */
[----:B------:R0:W-:Y:S03]  /*d6f0*/  @!P0 STG.E desc[UR6][R26.64], R33 ;  /* 0x000000211a008986 */ /* 0x0001e6000c101906 */
.L_x_1158:
[----:B------:R-:W-:Y:S05]  /*d700*/  BSYNC.RECONVERGENT B3 ;  /* 0x0000000000037941 */ /* 0x000fea0003800200 */
.L_x_1157:
        /* <DEDUP_REMOVED lines=10> */
[----:B0---4-:R0:W4:Y:S01]  /*d7b0*/  MUFU.RSQ R33, R0 ;  /* 0x0000000000217308 */ /* 0x0111220000001400 */
[----:B------:R-:W-:-:S04]  /*d7c0*/  IADD3 R2, PT, PT, R0, -0xd000000, RZ ;  /* 0xf300000000027810 */ /* 0x000fc80007ffe0ff */
[----:B------:R-:W-:-:S13]  /*d7d0*/  ISETP.GT.U32.AND P0, PT, R2, 0x727fffff, PT ;  /* 0x727fffff0200780c */ /* 0x000fda0003f04070 */
[----:B0---4-:R-:W-:Y:S05]  /*d7e0*/  @!P0 BRA `(.L_x_1167) ;  /* 0x0000000000108947 */ /* 0x011fea0003800000 */
[----:B------:R-:W-:Y:S01]  /*d7f0*/  IMAD.MOV.U32 R2, RZ, RZ, R0 ;  /* 0x000000ffff027224 */ /* 0x000fe200078e0000 */
[----:B------:R-:W-:-:S07]  /*d800*/  MOV R0, 0xd820 ;  /* 0x0000d82000007802 */ /* 0x000fce0000000f00 */
[----:B-123--:R-:W-:Y:S05]  /*d810*/  CALL.REL.NOINC `($__internal_6_$__cuda_sm20_sqrt_rn_f32_slowpath) ;  /* 0x000000ac005c7944 */ /* 0x00efea0003c00000 */
[----:B------:R-:W-:Y:S05]  /*d820*/  BRA `(.L_x_1168) ;  /* 0x0000000000107947 */ /* 0x000fea0003800000 */
.L_x_1167:
[----:B------:R-:W-:Y:S01]  /*d830*/  FMUL.FTZ R49, R0, R33 ;  /* 0x0000002100317220 */ /* 0x000fe20000410000 */
[----:B------:R-:W-:-:S03]  /*d840*/  FMUL.FTZ R2, R33, 0.5 ;  /* 0x3f00000021027820 */ /* 0x000fc60000410000 */
[----:B------:R-:W-:-:S04]  /*d850*/  FFMA R0, -R49, R49, R0 ;  /* 0x0000003131007223 */ /* 0x000fc80000000100 */
[----:B------:R-:W-:-:S07]  /*d860*/  FFMA R49, R0, R2, R49 ;  /* 0x0000000200317223 */ /* 0x000fce0000000031 */
.L_x_1168:
[----:B------:R-:W-:Y:S05]  /*d870*/  BSYNC.RECONVERGENT B0 ;  /* 0x0000000000007941 */ /* 0x000fea0003800200 */
.L_x_1166:
        /* <DEDUP_REMOVED lines=12> */
.L_x_1170:
[----:B------:R-:W-:Y:S05]  /*d940*/  BSYNC.RECONVERGENT B5 ;  /* 0x0000000000057941 */ /* 0x000fea0003800200 */
.L_x_1169:
[----:B------:R-:W4:Y:S02]  /*d950*/  LDG.E R33, desc[UR6][R26.64] ;  /* 0x000000061a217981 */ /* 0x000f24000c1e1900 */
[----:B----4-:R-:W-:-:S13]  /*d960*/  FSETP.GEU.AND P0, PT, R0, |R33|, PT ;  /* 0x400000210000720b */ /* 0x010fda0003f0e000 */
[----:B------:R-:W-:Y:S01]  /*d970*/  @!P0 FMUL R33, R11, R0 ;  /* 0x000000000b218220 */ /* 0x000fe20000400000 */
[----:B------:R-:W-:-:S04]  /*d980*/  IMAD.MOV.U32 R0, RZ, RZ, 0x1 ;  /* 0x00000001ff007424 */ /* 0x000fc800078e00ff */
[----:B------:R0:W-:Y:S03]  /*d990*/  @!P0 STG.E desc[UR6][R26.64], R33 ;  /* 0x000000211a008986 */ /* 0x0001e6000c101906 */
.L_x_1165:
[----:B------:R-:W-:Y:S05]  /*d9a0*/  BSYNC.RECONVERGENT B3 ;  /* 0x0000000000037941 */ /* 0x000fea0003800200 */
.L_x_1164:
        /* <DEDUP_REMOVED lines=18> */
.L_x_1174:
[----:B------:R-:W-:Y:S01]  /*dad0*/  FMUL.FTZ R49, R0, R33 ;  /* 0x0000002100317220 */ /* 0x000fe20000410000 */
[----:B------:R-:W-:-:S03]  /*dae0*/  FMUL.FTZ R2, R33, 0.5 ;  /* 0x3f00000021027820 */ /* 0x000fc60000410000 */
[----:B------:R-:W-:-:S04]  /*daf0*/  FFMA R0, -R49, R49, R0 ;  /* 0x0000003131007223 */ /* 0x000fc80000000100 */
[----:B------:R-:W-:-:S07]  /*db00*/  FFMA R49, R0, R2, R49 ;  /* 0x0000000200317223 */ /* 0x000fce0000000031 */
.L_x_1175:
[----:B------:R-:W-:Y:S05]  /*db10*/  BSYNC.RECONVERGENT B0 ;  /* 0x0000000000007941 */ /* 0x000fea0003800200 */
.L_x_1173:
        /* <DEDUP_REMOVED lines=12> */
.L_x_1177:
[----:B------:R-:W-:Y:S05]  /*dbe0*/  BSYNC.RECONVERGENT B5 ;  /* 0x0000000000057941 */ /* 0x000fea0003800200 */
.L_x_1176:
[----:B------:R-:W4:Y:S02]  /*dbf0*/  LDG.E R33, desc[UR6][R26.64] ;  /* 0x000000061a217981 */ /* 0x000f24000c1e1900 */
[----:B----4-:R-:W-:-:S13]  /*dc00*/  FSETP.GEU.AND P0, PT, R0, |R33|, PT ;  /* 0x400000210000720b */ /* 0x010fda0003f0e000 */
[----:B------:R-:W-:Y:S01]  /*dc10*/  @!P0 FMUL R33, R11, R0 ;  /* 0x000000000b218220 */ /* 0x000fe20000400000 */
[----:B------:R-:W-:-:S04]  /*dc20*/  IMAD.MOV.U32 R0, RZ, RZ, 0x1 ;  /* 0x00000001ff007424 */ /* 0x000fc800078e00ff */
[----:B------:R0:W-:Y:S03]  /*dc30*/  @!P0 STG.E desc[UR6][R26.64], R33 ;  /* 0x000000211a008986 */ /* 0x0001e6000c101906 */
.L_x_1172:
[----:B------:R-:W-:Y:S05]  /*dc40*/  BSYNC.RECONVERGENT B3 ;  /* 0x0000000000037941 */ /* 0x000fea0003800200 */
.L_x_1171:
[----:B------:R-:W-:-:S04]  /*dc50*/  IADD3 R29, PT, PT, R29, 0x4, RZ ;  /* 0x000000041d1d7810 */ /* 0x000fc80007ffe0ff */
[----:B------:R-:W-:-:S13]  /*dc60*/  ISETP.NE.AND P0, PT, R29, R31, PT ;  /* 0x0000001f1d00720c */ /* 0x000fda0003f05270 */
[----:B------:R-:W-:Y:S05]  /*dc70*/  @P0 BRA `(.L_x_1178) ;  /* 0xfffffff400400947 */ /* 0x000fea000383ffff */
.L_x_1128:
[----:B------:R-:W-:Y:S05]  /*dc80*/  BSYNC.RECONVERGENT B4 ;  /* 0x0000000000047941 */ /* 0x000fea0003800200 */
.L_x_1127:
[----:B------:R-:W-:-:S05]  /*dc90*/  VIADD R28, R28, 0x1 ;  /* 0x000000011c1c7836 */ /* 0x000fca0000000000 */
[----:B------:R-:W-:-:S13]  /*dca0*/  ISETP.NE.AND P0, PT, R28, R13, PT ;  /* 0x0000000d1c00720c */ /* 0x000fda0003f05270 */
[----:B------:R-:W-:Y:S05]  /*dcb0*/  @P0 BRA `(.L_x_1179) ;  /* 0xffffffe800f00947 */ /* 0x000fea000383ffff */
.L_x_1071:
[----:B------:R-:W-:-:S13]  /*dcc0*/  ISETP.GE.AND P0, PT, R34, R13, PT ;  /* 0x0000000d2200720c */ /* 0x000fda0003f06270 */
[----:B------:R-:W-:Y:S05]  /*dcd0*/  @P0 BRA `(.L_x_1126) ;  /* 0x00000014007c0947 */ /* 0x000fea0003800000 */
[----:B------:R-:W-:Y:S01]  /*dce0*/  VIADD R17, R32, 0x2 ;  /* 0x0000000220117836 */ /* 0x000fe20000000000 */
[----:B------:R-:W-:Y:S01]  /*dcf0*/  VIADDMNMX R2, R8, R9, R6, PT ;  /* 0x0000000908027246 */ /* 0x000fe20003800106 */
[----:B0-----:R-:W-:Y:S01]  /*dd00*/  VIADD R15, R32, 0x3 ;  /* 0x00000003200f7836 */ /* 0x001fe20000000000 */
[----:B------:R-:W-:Y:S01]  /*dd10*/  VIMNMX R20, PT, PT, R9, R12, PT ;  /* 0x0000000c09147248 */ /* 0x000fe20003fe0100 */
[----:B------:R-:W-:Y:S01]  /*dd20*/  IMAD.IADD R18, R12, 0x1, -R17 ;  /* 0x000000010c127824 */ /* 0x000fe200078e0a11 */
[----:B------:R-:W-:Y:S01]  /*dd30*/  IADD3 R19, PT, PT, R32, 0x1, RZ ;  /* 0x0000000120137810 */ /* 0x000fe20007ffe0ff */
[----:B------:R-:W-:Y:S01]  /*dd40*/  IMAD R25, R5, R2, RZ ;  /* 0x0000000205197224 */ /* 0x000fe200078e02ff */
[----:B------:R-:W-:Y:S01]  /*dd50*/  IABS R20, R20 ;  /* 0x0000001400147213 */ /* 0x000fe20000000000 */
[----:B------:R-:W-:Y:S01]  /*dd60*/  IMAD.IADD R2, R8, 0x1, -R2 ;  /* 0x0000000108027824 */ /* 0x000fe200078e0a02 */
[----:B------:R-:W-:Y:S02]  /*dd70*/  IABS R18, R18 ;  /* 0x0000001200127213 */ /* 0x000fe40000000000 */
[----:B------:R-:W-:-:S02]  /*dd80*/  IADD3 R16, PT, PT, R12, -R19, RZ ;  /* 0x800000130c107210 */ /* 0x000fc40007ffe0ff */
[----:B------:R-:W-:Y:S02]  /*dd90*/  IABS R24, R2 ;  /* 0x0000000200187213 */ /* 0x000fe40000000000 */
[----:B------:R-:W-:Y:S01]  /*dda0*/  MOV R2, R20 ;  /* 0x0000001400027202 */ /* 0x000fe20000000f00 */
[----:B------:R-:W-:Y:S01]  /*ddb0*/  IMAD.MOV.U32 R20, RZ, RZ, R18 ;  /* 0x000000ffff147224 */ /* 0x000fe200078e0012 */
[----:B------:R-:W-:Y:S02]  /*ddc0*/  IABS R22, R16 ;  /* 0x0000001000167213 */ /* 0x000fe40000000000 */
        /* <DEDUP_REMOVED lines=12> */
.L_x_1232:
[----:B------:R-:W-:Y:S01]  /*de90*/  ISETP.GE.AND P0, PT, R32, R31, PT ;  /* 0x0000001f2000720c */ /* 0x000fe20003f06270 */
[----:B------:R-:W-:-:S12]  /*dea0*/  BSSY.RECONVERGENT B4, `(.L_x_1180) ;  /* 0x000013f000047945 */ /* 0x000fd80003800200 */
[----:B0-----:R-:W-:Y:S05]  /*deb0*/  @P0 BRA `(.L_x_1181) ;  /* 0x0000001000f40947 */ /* 0x001fea0003800000 */
        /* <DEDUP_REMOVED lines=27> */
[----:B-1234-:R-:W-:Y:S05]  /*e070*/  CALL.REL.NOINC `($__internal_6_$__cuda_sm20_sqrt_rn_f32_slowpath) ;  /* 0x000000a400447944 */ /* 0x01efea0003c00000 */
[----:B------:R-:W-:Y:S05]  /*e080*/  BRA `(.L_x_1188) ;  /* 0x0000000000107947 */ /* 0x000fea0003800000 */
.L_x_1187:
[----:B------:R-:W-:Y:S01]  /*e090*/  FMUL.FTZ R49, R0, R29 ;  /* 0x0000001d00317220 */ /* 0x000fe20000410000 */
[----:B------:R-:W-:-:S03]  /*e0a0*/  FMUL.FTZ R2, R29, 0.5 ;  /* 0x3f0000001d027820 */ /* 0x000fc60000410000 */
[----:B------:R-:W-:-:S04]  /*e0b0*/  FFMA R0, -R49, R49, R0 ;  /* 0x0000003131007223 */ /* 0x000fc80000000100 */
[----:B------:R-:W-:-:S07]  /*e0c0*/  FFMA R49, R0, R2, R49 ;  /* 0x0000000200317223 */ /* 0x000fce0000000031 */
.L_x_1188:
[----:B------:R-:W-:Y:S05]  /*e0d0*/  BSYNC.RECONVERGENT B0 ;  /* 0x0000000000007941 */ /* 0x000fea0003800200 */
.L_x_1186:
        /* <DEDUP_REMOVED lines=9> */
[----:B------:R-:W-:Y:S02]  /*e170*/  MOV R0, R49 ;  /* 0x0000003100007202 */ /* 0x000fe40000000f00 */
[----:B------:R-:W-:-:S07]  /*e180*/  MOV R2, 0xe1a0 ;  /* 0x0000e1a000027802 */ /* 0x000fce0000000f00 */
[----:B-1234-:R-:W-:Y:S05]  /*e190*/  CALL.REL.NOINC `($__internal_7_$__cuda_sm3x_div_rn_noftz_f32_slowpath) ;  /* 0x000000a400547944 */ /* 0x01efea0003c00000 */
.L_x_1190:
[----:B------:R-:W-:Y:S05]  /*e1a0*/  BSYNC.RECONVERGENT B6 ;  /* 0x0000000000067941 */ /* 0x000fea0003800200 */
.L_x_1189:
[----:B------:R-:W5:Y:S02]  /*e1b0*/  LDG.E R29, desc[UR6][R26.64] ;  /* 0x000000061a1d7981 */ /* 0x000f64000c1e1900 */
[----:B-----5:R-:W-:-:S13]  /*e1c0*/  FSETP.GEU.AND P0, PT, R0, |R29|, PT ;  /* 0x4000001d0000720b */ /* 0x020fda0003f0e000 */
[----:B------:R-:W-:Y:S01]  /*e1d0*/  @!P0 FMUL R29, R11, R0 ;  /* 0x000000000b1d8220 */ /* 0x000fe20000400000 */
[----:B------:R-:W-:-:S04]  /*e1e0*/  IMAD.MOV.U32 R0, RZ, RZ, 0x1 ;  /* 0x00000001ff007424 */ /* 0x000fc800078e00ff */
[----:B------:R0:W-:Y:S03]  /*e1f0*/  @!P0 STG.E desc[UR6][R26.64], R29 ;  /* 0x0000001d1a008986 */ /* 0x0001e6000c101906 */
.L_x_1185:
[----:B------:R-:W-:Y:S05]  /*e200*/  BSYNC.RECONVERGENT B5 ;  /* 0x0000000000057941 */ /* 0x000fea0003800200 */
.L_x_1184:
[----:B------:R-:W-:Y:S02]  /*e210*/  ISETP.NE.AND P0, PT, R18, 0x1, PT ;  /* 0x000000011200780c */ /* 0x000fe40003f05270 */
[----:B0-----:R-:W-:-:S11]  /*e220*/  MOV R29, R19 ;  /* 0x00000013001d7202 */ /* 0x001fd60000000f00 */
        /* <DEDUP_REMOVED lines=14> */
[----:B-1234-:R-:W-:Y:S05]  /*e310*/  CALL.REL.NOINC `($__internal_6_$__cuda_sm20_sqrt_rn_f32_slowpath) ;  /* 0x000000a0009c7944 */ /* 0x01efea0003c00000 */
[----:B------:R-:W-:Y:S05]  /*e320*/  BRA `(.L_x_1195) ;  /* 0x0000000000107947 */ /* 0x000fea0003800000 */
.L_x_1194:
[----:B------:R-:W-:Y:S01]  /*e330*/  FMUL.FTZ R49, R0, R29 ;  /* 0x0000001d00317220 */ /* 0x000fe20000410000 */
[----:B------:R-:W-:-:S03]  /*e340*/  FMUL.FTZ R2, R29, 0.5 ;  /* 0x3f0000001d027820 */ /* 0x000fc60000410000 */
[----:B------:R-:W-:-:S04]  /*e350*/  FFMA R0, -R49, R49, R0 ;  /* 0x0000003131007223 */ /* 0x000fc80000000100 */
[----:B------:R-:W-:-:S07]  /*e360*/  FFMA R49, R0, R2, R49 ;  /* 0x0000000200317223 */ /* 0x000fce0000000031 */
.L_x_1195:
[----:B------:R-:W-:Y:S05]  /*e370*/  BSYNC.RECONVERGENT B0 ;  /* 0x0000000000007941 */ /* 0x000fea0003800200 */
.L_x_1193:
        /* <DEDUP_REMOVED lines=11> */
[----:B-1234-:R-:W-:Y:S05]  /*e430*/  CALL.REL.NOINC `($__internal_7_$__cuda_sm3x_div_rn_noftz_f32_slowpath) ;  /* 0x000000a000ac7944 */ /* 0x01efea0003c00000 */
.L_x_1197:
[----:B------:R-:W-:Y:S05]  /*e440*/  BSYNC.RECONVERGENT B6 ;  /* 0x0000000000067941 */ /* 0x000fea0003800200 */
.L_x_1196:
[----:B------:R-:W5:Y:S02]  /*e450*/  LDG.E R29, desc[UR6][R26.64] ;  /* 0x000000061a1d7981 */ /* 0x000f64000c1e1900 */
[----:B-----5:R-:W-:-:S13]  /*e460*/  FSETP.GEU.AND P0, PT, R0, |R29|, PT ;  /* 0x4000001d0000720b */ /* 0x020fda0003f0e000 */
[----:B------:R-:W-:Y:S01]  /*e470*/  @!P0 FMUL R29, R11, R0 ;  /* 0x000000000b1d8220 */ /* 0x000fe20000400000 */
[----:B------:R-:W-:-:S04]  /*e480*/  HFMA2 R0, -RZ, RZ, 0, 5.9604644775390625e-08 ;  /* 0x00000001ff007431 */ /* 0x000fc800000001ff */
[----:B------:R0:W-:Y:S03]  /*e490*/  @!P0 STG.E desc[UR6][R26.64], R29 ;  /* 0x0000001d1a008986 */ /* 0x0001e6000c101906 */
.L_x_1192:
[----:B------:R-:W-:Y:S05]  /*e4a0*/  BSYNC.RECONVERGENT B5 ;  /* 0x0000000000057941 */ /* 0x000fea0003800200 */
.L_x_1191:
[----:B------:R-:W-:Y:S01]  /*e4b0*/  ISETP.NE.AND P0, PT, R18, 0x2, PT ;  /* 0x000000021200780c */ /* 0x000fe20003f05270 */
[----:B0-----:R-:W-:-:S12]  /*e4c0*/  IMAD.MOV.U32 R29, RZ, RZ, R17 ;  /* 0x000000ffff1d7224 */ /* 0x001fd800078e0011 */
[----:B------:R-:W-:Y:S05]  /*e4d0*/  @!P0 BRA `(.L_x_1183) ;  /* 0x0000000000a08947 */ /* 0x000fea0003800000 */
[----:B------:R-:W5:Y:S01]  /*e4e0*/  LDG.E.U8 R36, desc[UR6][R36.64+0x2] ;  /* 0x0000020624247981 */ /* 0x000f62000c1e1100 */
[----:B------:R-:W-:Y:S02]  /*e4f0*/  MOV R29, R15 ;  /* 0x0000000f001d7202 */ /* 0x000fe40000000f00 */
        /* <DEDUP_REMOVED lines=13> */
.L_x_1199:
[----:B------:R-:W-:Y:S01]  /*e5d0*/  FMUL.FTZ R49, R0, R29 ;  /* 0x0000001d00317220 */ /* 0x000fe20000410000 */
[----:B------:R-:W-:-:S03]  /*e5e0*/  FMUL.FTZ R2, R29, 0.5 ;  /* 0x3f0000001d027820 */ /* 0x000fc60000410000 */
[----:B------:R-:W-:-:S04]  /*e5f0*/  FFMA R0, -R49, R49, R0 ;  /* 0x0000003131007223 */ /* 0x000fc80000000100 */
[----:B------:R-:W-:-:S07]  /*e600*/  FFMA R49, R0, R2, R49 ;  /* 0x0000000200317223 */ /* 0x000fce0000000031 */
.L_x_1200:
[----:B------:R-:W-:Y:S05]  /*e610*/  BSYNC.RECONVERGENT B0 ;  /* 0x0000000000007941 */ /* 0x000fea0003800200 */
.L_x_1198:
        /* <DEDUP_REMOVED lines=12> */
.L_x_1202:
[----:B------:R-:W-:Y:S05]  /*e6e0*/  BSYNC.RECONVERGENT B5 ;  /* 0x0000000000057941 */ /* 0x000fea0003800200 */
.L_x_1201:
[----:B------:R-:W5:Y:S02]  /*e6f0*/  LDG.E R29, desc[UR6][R26.64] ;  /* 0x000000061a1d7981 */ /* 0x000f64000c1e1900 */
[----:B-----5:R-:W-:Y:S02]  /*e700*/  FSETP.GEU.AND P0, PT, R0, |R29|, PT ;  /* 0x4000001d0000720b */ /* 0x020fe40003f0e000 */
[----:B------:R-:W-:-:S11]  /*e710*/  MOV R29, R15 ;  /* 0x0000000f001d7202 */ /* 0x000fd60000000f00 */
[----:B----4-:R-:W-:Y:S01]  /*e720*/  @!P0 FMUL R33, R11, R0 ;  /* 0x000000000b218220 */ /* 0x010fe20000400000 */
[----:B------:R-:W-:Y:S01]  /*e730*/  IMAD.MOV.U32 R0, RZ, RZ, 0x1 ;  /* 0x00000001ff007424 */ /* 0x000fe200078e00ff */
[----:B------:R-:W-:-:S03]  /*e740*/  @!P0 MOV R29, R15 ;  /* 0x0000000f001d8202 */ /* 0x000fc60000000f00 */
[----:B------:R0:W-:Y:S04]  /*e750*/  @!P0 STG.E desc[UR6][R26.64], R33 ;  /* 0x000000211a008986 */ /* 0x0001e8000c101906 */
.L_x_1183:
[----:B------:R-:W-:Y:S05]  /*e760*/  BSYNC.RECONVERGENT B3 ;  /* 0x0000000000037941 */ /* 0x000fea0003800200 */
.L_x_1182:
[----:B------:R-:W-:-:S13]  /*e770*/  ISETP.GT.U32.AND P0, PT, R14, -0x4, PT ;  /* 0xfffffffc0e00780c */ /* 0x000fda0003f04070 */
[----:B------:R-:W-:Y:S05]  /*e780*/  @P0 BRA `(.L_x_1181) ;  /* 0x0000000800c00947 */ /* 0x000fea0003800000 */
.L_x_1231:
[----:B------:R-:W5:Y:S01]  /*e790*/  LDCU.64 UR4, c[0x0][0x388] ;  /* 0x00007100ff0477ac */ /* 0x000f620008000a00 */
[----:B------:R-:W-:-:S05]  /*e7a0*/  IMAD.IADD R2, R23, 0x1, R29 ;  /* 0x0000000117027824 */ /* 0x000fca00078e021d */
[----:B-----5:R-:W-:-:S04]  /*e7b0*/  IADD3 R36, P0, PT, R2, UR4, RZ ;  /* 0x0000000402247c10 */ /* 0x020fc8000ff1e0ff */
[----:B------:R-:W-:-:S05]  /*e7c0*/  LEA.HI.X.SX32 R37, R2, UR5, 0x1, P0 ;  /* 0x0000000502257c11 */ /* 0x000fca00080f0eff */
        /* <DEDUP_REMOVED lines=8> */
[----:B0---4-:R-:W-:-:S04]  /*e850*/  FFMA R33, R0, R0, R21 ;  /* 0x0000000000217223 */ /* 0x011fc80000000015 */
        /* <DEDUP_REMOVED lines=9> */
.L_x_1206:
[----:B------:R-:W-:Y:S01]  /*e8f0*/  FMUL.FTZ R49, R0, R33 ;  /* 0x0000002100317220 */ /* 0x000fe20000410000 */
[----:B------:R-:W-:-:S03]  /*e900*/  FMUL.FTZ R2, R33, 0.5 ;  /* 0x3f00000021027820 */ /* 0x000fc60000410000 */
[----:B------:R-:W-:-:S04]  /*e910*/  FFMA R0, -R49, R49, R0 ;  /* 0x0000003131007223 */ /* 0x000fc80000000100 */
[----:B------:R-:W-:-:S07]  /*e920*/  FFMA R49, R0, R2, R49 ;  /* 0x0000000200317223 */ /* 0x000fce0000000031 */
.L_x_1207:
[----:B------:R-:W-:Y:S05]  /*e930*/  BSYNC.RECONVERGENT B0 ;  /* 0x0000000000007941 */ /* 0x000fea0003800200 */
.L_x_1205:
        /* <DEDUP_REMOVED lines=12> */
.L_x_1209:
[----:B------:R-:W-:Y:S05]  /*ea00*/  BSYNC.RECONVERGENT B5 ;  /* 0x0000000000057941 */ /* 0x000fea0003800200 */
.L_x_1208:
[----:B------:R-:W4:Y:S02]  /*ea10*/  LDG.E R33, desc[UR6][R26.64] ;  /* 0x000000061a217981 */ /* 0x000f24000c1e1900 */
[----:B----4-:R-:W-:-:S13]  /*ea20*/  FSETP.GEU.AND P0, PT, R0, |R33|, PT ;  /* 0x400000210000720b */ /* 0x010fda0003f0e000 */
[----:B------:R-:W-:Y:S01]  /*ea30*/  @!P0 FMUL R33, R11, R0 ;  /* 0x000000000b218220 */ /* 0x000fe20000400000 */
[----:B------:R-:W-:-:S04]  /*ea40*/  HFMA2 R0, -RZ, RZ, 0, 5.9604644775390625e-08 ;  /* 0x00000001ff007431 */ /* 0x000fc800000001ff */
[----:B------:R0:W-:Y:S03]  /*ea50*/  @!P0 STG.E desc[UR6][R26.64], R33 ;  /* 0x000000211a008986 */ /* 0x0001e6000c101906 */
.L_x_1204:
[----:B------:R-:W-:Y:S05]  /*ea60*/  BSYNC.RECONVERGENT B3 ;  /* 0x0000000000037941 */ /* 0x000fea0003800200 */
.L_x_1203:
        /* <DEDUP_REMOVED lines=19> */
.L_x_1213:
[----:B------:R-:W-:Y:S01]  /*eba0*/  FMUL.FTZ R49, R0, R33 ;  /* 0x0000002100317220 */ /* 0x000fe20000410000 */
[----:B------:R-:W-:-:S03]  /*ebb0*/  FMUL.FTZ R2, R33, 0.5 ;  /* 0x3f00000021027820 */ /* 0x000fc60000410000 */
[----:B------:R-:W-:-:S04]  /*ebc0*/  FFMA R0, -R49, R49, R0 ;  /* 0x0000003131007223 */ /* 0x000fc80000000100 */
[----:B------:R-:W-:-:S07]  /*ebd0*/  FFMA R49, R0, R2, R49 ;  /* 0x0000000200317223 */ /* 0x000fce0000000031 */
.L_x_1214:
[----:B------:R-:W-:Y:S05]  /*ebe0*/  BSYNC.RECONVERGENT B0 ;  /* 0x0000000000007941 */ /* 0x000fea0003800200 */
.L_x_1212:
        /* <DEDUP_REMOVED lines=12> */
.L_x_1216:
[----:B------:R-:W-:Y:S05]  /*ecb0*/  BSYNC.RECONVERGENT B5 ;  /* 0x0000000000057941 */ /* 0x000fea0003800200 */
.L_x_1215:
[----:B------:R-:W4:Y:S02]  /*ecc0*/  LDG.E R33, desc[UR6][R26.64] ;  /* 0x000000061a217981 */ /* 0x000f24000c1e1900 */
[----:B----4-:R-:W-:-:S13]  /*ecd0*/  FSETP.GEU.AND P0, PT, R0, |R33|, PT ;  /* 0x400000210000720b */ /* 0x010fda0003f0e000 */
[----:B------:R-:W-:Y:S01]  /*ece0*/  @!P0 FMUL R33, R11, R0 ;  /* 0x000000000b218220 */ /* 0x000fe20000400000 */
[----:B------:R-:W-:-:S04]  /*ecf0*/  IMAD.MOV.U32 R0, RZ, RZ, 0x1 ;  /* 0x00000001ff007424 */ /* 0x000fc800078e00ff */
[----:B------:R0:W-:Y:S03]  /*ed00*/  @!P0 STG.E desc[UR6][R26.64], R33 ;  /* 0x000000211a008986 */ /* 0x0001e6000c101906 */
.L_x_1211:
[----:B------:R-:W-:Y:S05]  /*ed10*/  BSYNC.RECONVERGENT B3 ;  /* 0x0000000000037941 */ /* 0x000fea0003800200 */
.L_x_1210:
        /* <DEDUP_REMOVED lines=8> */
[----:B0---4-:R-:W-:-:S04]  /*eda0*/  FFMA R33, R0, R0, R21 ;  /* 0x0000000000217223 */ /* 0x011fc80000000015 */
        /* <DEDUP_REMOVED lines=9> */
.L_x_1220:
[----:B------:R-:W-:Y:S01]  /*ee40*/  FMUL.FTZ R49, R0, R33 ;  /* 0x0000002100317220 */ /* 0x000fe20000410000 */
[----:B------:R-:W-:-:S03]  /*ee50*/  FMUL.FTZ R2, R33, 0.5 ;  /* 0x3f00000021027820 */ /* 0x000fc60000410000 */
[----:B------:R-:W-:-:S04]  /*ee60*/  FFMA R0, -R49, R49, R0 ;  /* 0x0000003131007223 */ /* 0x000fc80000000100 */
[----:B------:R-:W-:-:S07]  /*ee70*/  FFMA R49, R0, R2, R49 ;  /* 0x0000000200317223 */ /* 0x000fce0000000031 */
.L_x_1221:
[----:B------:R-:W-:Y:S05]  /*ee80*/  BSYNC.RECONVERGENT B0 ;  /* 0x0000000000007941 */ /* 0x000fea0003800200 */
.L_x_1219:
        /* <DEDUP_REMOVED lines=12> */
.L_x_1223:
[----:B------:R-:W-:Y:S05]  /*ef50*/  BSYNC.RECONVERGENT B5 ;  /* 0x0000000000057941 */ /* 0x000fea0003800200 */
.L_x_1222:
[----:B------:R-:W4:Y:S02]  /*ef60*/  LDG.E R33, desc[UR6][R26.64] ;  /* 0x000000061a217981 */ /* 0x000f24000c1e1900 */
[----:B----4-:R-:W-:-:S13]  /*ef70*/  FSETP.GEU.AND P0, PT, R0, |R33|, PT ;  /* 0x400000210000720b */ /* 0x010fda0003f0e000 */
[----:B------:R-:W-:Y:S01]  /*ef80*/  @!P0 FMUL R33, R11, R0 ;  /* 0x000000000b218220 */ /* 0x000fe20000400000 */
[----:B------:R-:W-:-:S04]  /*ef90*/  IMAD.MOV.U32 R0, RZ, RZ, 0x1 ;  /* 0x00000001ff007424 */ /* 0x000fc800078e00ff */
[----:B------:R0:W-:Y:S03]  /*efa0*/  @!P0 STG.E desc[UR6][R26.64], R33 ;  /* 0x000000211a008986 */ /* 0x0001e6000c101906 */
.L_x_1218:
[----:B------:R-:W-:Y:S05]  /*efb0*/  BSYNC.RECONVERGENT B3 ;  /* 0x0000000000037941 */ /* 0x000fea0003800200 */
.L_x_1217:
        /* <DEDUP_REMOVED lines=18> */
.L_x_1227:
[----:B------:R-:W-:Y:S01]  /*f0e0*/  FMUL.FTZ R49, R0, R33 ;  /* 0x0000002100317220 */ /* 0x000fe20000410000 */
[----:B------:R-:W-:-:S03]  /*f0f0*/  FMUL.FTZ R2, R33, 0.5 ;  /* 0x3f00000021027820 */ /* 0x000fc60000410000 */
[----:B------:R-:W-:-:S04]  /*f100*/  FFMA R0, -R49, R49, R0 ;  /* 0x0000003131007223 */ /* 0x000fc80000000100 */
[----:B------:R-:W-:-:S07]  /*f110*/  FFMA R49, R0, R2, R49 ;  /* 0x0000000200317223 */ /* 0x000fce0000000031 */
.L_x_1228:
[----:B------:R-:W-:Y:S05]  /*f120*/  BSYNC.RECONVERGENT B0 ;  /* 0x0000000000007941 */ /* 0x000fea0003800200 */
.L_x_1226:
        /* <DEDUP_REMOVED lines=12> */
.L_x_1230:
[----:B------:R-:W-:Y:S05]  /*f1f0*/  BSYNC.RECONVERGENT B5 ;  /* 0x0000000000057941 */ /* 0x000fea0003800200 */
.L_x_1229:
[----:B------:R-:W4:Y:S02]  /*f200*/  LDG.E R33, desc[UR6][R26.64] ;  /* 0x000000061a217981 */ /* 0x000f24000c1e1900 */
[----:B----4-:R-:W-:-:S13]  /*f210*/  FSETP.GEU.AND P0, PT, R0, |R33|, PT ;  /* 0x400000210000720b */ /* 0x010fda0003f0e000 */
[----:B------:R-:W-:Y:S01]  /*f220*/  @!P0 FMUL R33, R11, R0 ;  /* 0x000000000b218220 */ /* 0x000fe20000400000 */
[----:B------:R-:W-:-:S04]  /*f230*/  IMAD.MOV.U32 R0, RZ, RZ, 0x1 ;  /* 0x00000001ff007424 */ /* 0x000fc800078e00ff */
[----:B------:R0:W-:Y:S03]  /*f240*/  @!P0 STG.E desc[UR6][R26.64], R33 ;  /* 0x000000211a008986 */ /* 0x0001e6000c101906 */
.L_x_1225:
[----:B------:R-:W-:Y:S05]  /*f250*/  BSYNC.RECONVERGENT B3 ;  /* 0x0000000000037941 */ /* 0x000fea0003800200 */
.L_x_1224:
[----:B------:R-:W-:-:S04]  /*f260*/  IADD3 R29, PT, PT, R29, 0x4, RZ ;  /* 0x000000041d1d7810 */ /* 0x000fc80007ffe0ff */
[----:B------:R-:W-:-:S13]  /*f270*/  ISETP.NE.AND P0, PT, R29, R31, PT ;  /* 0x0000001f1d00720c */ /* 0x000fda0003f05270 */
[----:B------:R-:W-:Y:S05]  /*f280*/  @P0 BRA `(.L_x_1231) ;  /* 0xfffffff400400947 */ /* 0x000fea000383ffff */
.L_x_1181:
[----:B------:R-:W-:Y:S05]  /*f290*/  BSYNC.RECONVERGENT B4 ;  /* 0x0000000000047941 */ /* 0x000fea0003800200 */
.L_x_1180:
[----:B------:R-:W-:-:S05]  /*f2a0*/  VIADD R34, R34, 0x1 ;  /* 0x0000000122227836 */ /* 0x000fca0000000000 */
[----:B------:R-:W-:-:S13]  /*f2b0*/  ISETP.NE.AND P0, PT, R34, R13, PT ;  /* 0x0000000d2200720c */ /* 0x000fda0003f05270 */
[----:B------:R-:W-:Y:S05]  /*f2c0*/  @P0 BRA `(.L_x_1232) ;  /* 0xffffffe800f00947 */ /* 0x000fea000383ffff */
.L_x_1126:
[----:B------:R-:W-:Y:S05]  /*f2d0*/  BSYNC.RECONVERGENT B2 ;  /* 0x0000000000027941 */ /* 0x000fea0003800200 */
.L_x_1070:
[----:B------:R-:W-:-:S04]  /*f2e0*/  ISETP.GE.AND P0, PT, R9, 0x2, PT ;  /* 0x000000020900780c */ /* 0x000fc80003f06270 */
[----:B------:R-:W-:-:S13]  /*f2f0*/  ISETP.EQ.OR P0, PT, R0, RZ, !P0 ;  /* 0x000000ff0000720c */ /* 0x000fda0004702670 */
[----:B------:R-:W-:Y:S05]  /*f300*/  @P0 EXIT ;  /* 0x000000000000094d */ /* 0x000fea0003800000 */
[----:B------:R-:W-:Y:S01]  /*f310*/  HFMA2 R17, -RZ, RZ, 0, 0 ;  /* 0x00000000ff117431 */ /* 0x000fe200000001ff */
[----:B------:R-:W-:Y:S01]  /*f320*/  IADD3 R13, PT, PT, R8, 0x1, RZ ;  /* 0x00000001080d7810 */ /* 0x000fe20007ffe0ff */
[----:B0-----:R-:W-:Y:S01]  /*f330*/  IMAD.MOV.U32 R15, RZ, RZ, 0x1 ;  /* 0x00000001ff0f7424 */ /* 0x001fe200078e00ff */
[----:B------:R-:W-:-:S07]  /*f340*/  I2FP.F32.U32 R3, R9 ;  /* 0x0000000900037245 */ /* 0x000fce0000201000 */
.L_x_1562:
[----:B------:R-:W-:Y:S01]  /*f350*/  IADD3 R21, PT, PT, R15, 0x1, R12 ;  /* 0x000000010f157810 */ /* 0x000fe20007ffe00c */
[----:B------:R-:W-:Y:S01]  /*f360*/  BSSY.RECONVERGENT B4, `(.L_x_1233) ;  /* 0x0000186000047945 */ /* 0x000fe20003800200 */
[----:B------:R-:W-:Y:S01]  /*f370*/  VIADDMNMX R19, R12, -R15, RZ, !PT ;  /* 0x8000000f0c137246 */ /* 0x000fe200078001ff */
[----:B------:R-:W-:Y:S01]  /*f380*/  IMAD.MOV.U32 R16, RZ, RZ, R15 ;  /* 0x000000ffff107224 */ /* 0x000fe200078e000f */
[----:B------:R-:W-:Y:S02]  /*f390*/  VIMNMX R14, PT, PT, R4, R21, PT ;  /* 0x00000015040e7248 */ /* 0x000fe40003fe0100 */
[----:B------:R-:W-:Y:S02]  /*f3a0*/  IADD3 R21, PT, PT, R8, 0x2, R17 ;  /* 0x0000000208157810 */ /* 0x000fe40007ffe011 */
[----:B------:R-:W-:Y:S02]  /*f3b0*/  ISETP.GE.AND P0, PT, R19, R14, PT ;  /* 0x0000000e1300720c */ /* 0x000fe40003f06270 */
[----:B------:R-:W-:-:S02]  /*f3c0*/  LOP3.LUT R25, RZ, R17, RZ, 0x33, !PT ;  /* 0x00000011ff197212 */ /* 0x000fc400078e33ff */
[----:B------:R-:W-:Y:S02]  /*f3d0*/  VIMNMX R20, PT, PT, R6, R21, PT ;  /* 0x0000001506147248 */ /* 0x000fe40003fe0100 */
[----:B------:R-:W-:Y:S02]  /*f3e0*/  VIADDMNMX R21, R8, R25, RZ, !PT ;  /* 0x0000001908157246 */ /* 0x000fe400078001ff */
[----:B------:R-:W-:Y:S02]  /*f3f0*/  IADD3 R23, PT, PT, R12, 0x2, R17 ;  /* 0x000000020c177810 */ /* 0x000fe40007ffe011 */
[----:B------:R-:W-:Y:S01]  /*f400*/  VIADDMNMX R18, R10, -R15, RZ, !PT ;  /* 0x8000000f0a127246 */ /* 0x000fe200078001ff */
[----:B------:R-:W-:Y:S01]  /*f410*/  IMAD.IADD R24, R20, 0x1, -R21 ;  /* 0x0000000114187824 */ /* 0x000fe200078e0a15 */
[----:B------:R-:W-:Y:S02]  /*f420*/  MOV R0, RZ ;  /* 0x000000ff00007202 */ /* 0x000fe40000000f00 */
[----:B------:R-:W-:-:S02]  /*f430*/  VIADDMNMX R22, R12, R25, RZ, !PT ;  /* 0x000000190c167246 */ /* 0x000fc400078001ff */
[----:B------:R-:W-:Y:S01]  /*f440*/  VIMNMX R23, PT, PT, R4, R23, PT ;  /* 0x0000001704177248 */ /* 0x000fe20003fe0100 */
[----:B01234-:R-:W-:Y:S06]  /*f450*/  @P0 BRA `(.L_x_1234) ;  /* 0x0000001400d80947 */ /* 0x01ffec0003800000 */
[CC--:B------:R-:W-:Y:S01]  /*f460*/  VIADDMNMX R25, R8.reuse, -R15.reuse, RZ, !PT ;  /* 0x8000000f08197246 */ /* 0x0c0fe200078001ff */
[----:B-123--:R-:W-:Y:S01]  /*f470*/  IMAD.MOV.U32 R35, RZ, RZ, R19 ;  /* 0x000000ffff237224 */ /* 0x00efe200078e0013 */
[-C--:B------:R-:W-:Y:S02]  /*f480*/  VIMNMX R30, PT, PT, R8, R15.reuse, PT ;  /* 0x0000000f081e7248 */ /* 0x080fe40003fe0100 */
[C---:B------:R-:W-:Y:S01]  /*f490*/  IADD3 R31, PT, PT, R25.reuse, 0x1, RZ ;  /* 0x00000001191f7810 */ /* 0x040fe20007ffe0ff */
[----:B----4-:R-:W-:Y:S01]  /*f4a0*/  VIADD R33, R25, 0x2 ;  /* 0x0000000219217836 */ /* 0x010fe20000000000 */
[----:B------:R-:W-:Y:S02]  /*f4b0*/  VIMNMX R2, PT, PT, R10, R15, PT ;  /* 0x0000000f0a027248 */ /* 0x000fe40003fe0100 */
[----:B------:R-:W-:Y:S01]  /*f4c0*/  IABS R30, R30 ;  /* 0x0000001e001e7213 */ /* 0x000fe20000000000 */
[C---:B------:R-:W-:Y:S01]  /*f4d0*/  IMAD.IADD R34, R8.reuse, 0x1, -R33 ;  /* 0x0000000108227824 */ /* 0x040fe200078e0a21 */
[----:B------:R-:W-:-:S02]  /*f4e0*/  IADD3 R32, PT, PT, R8, -R31, RZ ;  /* 0x8000001f08207210 */ /* 0x000fc40007ffe0ff */
[----:B------:R-:W-:Y:S02]  /*f4f0*/  IABS R2, R2 ;  /* 0x0000000200027213 */ /* 0x000fe40000000000 */
[----:B------:R-:W-:Y:S01]  /*f500*/  IABS R37, R34 ;  /* 0x0000002200257213 */ /* 0x000fe20000000000 */
[----:B------:R-:W-:Y:S01]  /*f510*/  IMAD.MOV.U32 R34, RZ, RZ, R30 ;  /* 0x000000ffff227224 */ /* 0x000fe200078e001e */
[----:B------:R-:W-:Y:S02]  /*f520*/  IABS R36, R32 ;  /* 0x0000002000247213 */ /* 0x000fe40000000000 */
[----:B------:R-:W-:Y:S02]  /*f530*/  MOV R32, R2 ;  /* 0x0000000200207202 */ /* 0x000fe40000000f00 */
[----:B------:R-:W-:Y:S02]  /*f540*/  I2FP.F32.S32 R34, R34 ;  /* 0x0000002200227245 */ /* 0x000fe40000201400 */
[----:B------:R-:W-:-:S02]  /*f550*/  I2FP.F32.S32 R32, R32 ;  /* 0x0000002000207245 */ /* 0x000fc40000201400 */
[----:B------:R-:W-:Y:S01]  /*f560*/  I2FP.F32.S32 R36, R36 ;  /* 0x0000002400247245 */ /* 0x000fe20000201400 */
[----:B------:R-:W-:Y:S01]  /*f570*/  FMUL R34, R34, R34 ;  /* 0x0000002222227220 */ /* 0x000fe20000400000 */
[----:B------:R-:W-:Y:S01]  /*f580*/  I2FP.F32.S32 R37, R37 ;  /* 0x0000002500257245 */ /* 0x000fe20000201400 */
[----:B------:R-:W-:Y:S01]  /*f590*/  FMUL R32, R32, R32 ;  /* 0x0000002020207220 */ /* 0x000fe20000400000 */
[----:B------:R-:W-:Y:S01]  /*f5a0*/  VIADDMNMX R28, R13, R15, R6, PT ;  /* 0x0000000f0d1c7246 */ /* 0x000fe20003800106 */
[----:B------:R-:W-:Y:S01]  /*f5b0*/  FMUL R36, R36, R36 ;  /* 0x0000002424247220 */ /* 0x000fe20000400000 */
[----:B------:R-:W-:Y:S01]  /*f5c0*/  LOP3.LUT R29, R24, 0x3, RZ, 0xc0, !PT ;  /* 0x00000003181d7812 */ /* 0x000fe200078ec0ff */
[----:B------:R-:W-:Y:S01]  /*f5d0*/  FMUL R37, R37, R37 ;  /* 0x0000002525257220 */ /* 0x000fe20000400000 */
[----:B------:R-:W-:Y:S02]  /*f5e0*/  MOV R0, RZ ;  /* 0x000000ff00007202 */ /* 0x000fe40000000f00 */
[----:B------:R-:W-:-:S07]  /*f5f0*/  IADD3 R30, PT, PT, R25, 0x3, RZ ;  /* 0x00000003191e7810 */ /* 0x000fce0007ffe0ff */
.L_x_1287:
        /* <DEDUP_REMOVED lines=12> */
[----:B------:R-:W-:-:S04]  /*f6c0*/  IMAD R38, R5, R25, R18 ;  /* 0x0000001905267224 */ /* 0x000fc800078e0212 */
        /* <DEDUP_REMOVED lines=17> */
.L_x_1242:
[----:B------:R-:W-:Y:S01]  /*f7e0*/  FMUL.FTZ R49, R0, R39 ;  /* 0x0000002700317220 */ /* 0x000fe20000410000 */
[----:B------:R-:W-:-:S03]  /*f7f0*/  FMUL.FTZ R2, R39, 0.5 ;  /* 0x3f00000027027820 */ /* 0x000fc60000410000 */
[----:B------:R-:W-:-:S04]  /*f800*/  FFMA R0, -R49, R49, R0 ;  /* 0x0000003131007223 */ /* 0x000fc80000000100 */
[----:B------:R-:W-:-:S07]  /*f810*/  FFMA R49, R0, R2, R49 ;  /* 0x0000000200317223 */ /* 0x000fce0000000031 */
.L_x_1243:
[----:B------:R-:W-:Y:S05]  /*f820*/  BSYNC.RECONVERGENT B0 ;  /* 0x0000000000007941 */ /* 0x000fea0003800200 */
.L_x_1241:
        /* <DEDUP_REMOVED lines=12> */
.L_x_1245:
[----:B------:R-:W-:Y:S05]  /*f8f0*/  BSYNC.RECONVERGENT B6 ;  /* 0x0000000000067941 */ /* 0x000fea0003800200 */
.L_x_1244:
[----:B------:R-:W2:Y:S02]  /*f900*/  LDG.E R39, desc[UR6][R26.64] ;  /* 0x000000061a277981 */ /* 0x000ea4000c1e1900 */
[----:B--2---:R-:W-:-:S13]  /*f910*/  FSETP.GEU.AND P0, PT, R0, |R39|, PT ;  /* 0x400000270000720b */ /* 0x004fda0003f0e000 */
[----:B------:R-:W-:Y:S01]  /*f920*/  @!P0 FMUL R39, R11, R0 ;  /* 0x000000000b278220 */ /* 0x000fe20000400000 */
[----:B------:R-:W-:-:S04]  /*f930*/  HFMA2 R0, -RZ, RZ, 0, 5.9604644775390625e-08 ;  /* 0x00000001ff007431 */ /* 0x000fc800000001ff */
[----:B------:R0:W-:Y:S03]  /*f940*/  @!P0 STG.E desc[UR6][R26.64], R39 ;  /* 0x000000271a008986 */ /* 0x0001e6000c101906 */
.L_x_1240:
[----:B------:R-:W-:Y:S05]  /*f950*/  BSYNC.RECONVERGENT B5 ;  /* 0x0000000000057941 */ /* 0x000fea0003800200 */
.L_x_1239:
        /* <DEDUP_REMOVED lines=21> */
.L_x_1249:
[----:B------:R-:W-:Y:S01]  /*fab0*/  FMUL.FTZ R49, R0, R39 ;  /* 0x0000002700317220 */ /* 0x000fe20000410000 */
[----:B------:R-:W-:-:S03]  /*fac0*/  FMUL.FTZ R2, R39, 0.5 ;  /* 0x3f00000027027820 */ /* 0x000fc60000410000 */
[----:B------:R-:W-:-:S04]  /*fad0*/  FFMA R0, -R49, R49, R0 ;  /* 0x0000003131007223 */ /* 0x000fc80000000100 */
[----:B------:R-:W-:-:S07]  /*fae0*/  FFMA R49, R0, R2, R49 ;  /* 0x0000000200317223 */ /* 0x000fce0000000031 */
.L_x_1250:
[----:B------:R-:W-:Y:S05]  /*faf0*/  BSYNC.RECONVERGENT B0 ;  /* 0x0000000000007941 */ /* 0x000fea0003800200 */
.L_x_1248:
        /* <DEDUP_REMOVED lines=12> */
.L_x_1252:
[----:B------:R-:W-:Y:S05]  /*fbc0*/  BSYNC.RECONVERGENT B6 ;  /* 0x0000000000067941 */ /* 0x000fea0003800200 */
.L_x_1251:
[----:B------:R-:W2:Y:S02]  /*fbd0*/  LDG.E R39, desc[UR6][R26.64] ;  /* 0x000000061a277981 */ /* 0x000ea4000c1e1900 */
[----:B--2---:R-:W-:-:S13]  /*fbe0*/  FSETP.GEU.AND P0, PT, R0, |R39|, PT ;  /* 0x400000270000720b */ /* 0x004fda0003f0e000 */
[----:B------:R-:W-:Y:S01]  /*fbf0*/  @!P0 FMUL R39, R11, R0 ;  /* 0x000000000b278220 */ /* 0x000fe20000400000 */
[----:B------:R-:W-:-:S04]  /*fc00*/  HFMA2 R0, -RZ, RZ, 0, 5.9604644775390625e-08 ;  /* 0x00000001ff007431 */ /* 0x000fc800000001ff */
[----:B------:R0:W-:Y:S03]  /*fc10*/  @!P0 STG.E desc[UR6][R26.64], R39 ;  /* 0x000000271a008986 */ /* 0x0001e6000c101906 */
.L_x_1247:
[----:B------:R-:W-:Y:S05]  /*fc20*/  BSYNC.RECONVERGENT B5 ;  /* 0x0000000000057941 */ /* 0x000fea0003800200 */
.L_x_1246:
        /* <DEDUP_REMOVED lines=21> */
.L_x_1254:
[----:B------:R-:W-:Y:S01]  /*fd80*/  FMUL.FTZ R49, R0, R39 ;  /* 0x0000002700317220 */ /* 0x000fe20000410000 */
[----:B------:R-:W-:-:S03]  /*fd90*/  FMUL.FTZ R2, R39, 0.5 ;  /* 0x3f00000027027820 */ /* 0x000fc60000410000 */
[----:B------:R-:W-:-:S04]  /*fda0*/  FFMA R0, -R49, R49, R0 ;  /* 0x0000003131007223 */ /* 0x000fc80000000100 */
[----:B------:R-:W-:-:S07]  /*fdb0*/  FFMA R49, R0, R2, R49 ;  /* 0x0000000200317223 */ /* 0x000fce0000000031 */
.L_x_1255:
[----:B------:R-:W-:Y:S05]  /*fdc0*/  BSYNC.RECONVERGENT B0 ;  /* 0x0000000000007941 */ /* 0x000fea0003800200 */
.L_x_1253:
        /* <DEDUP_REMOVED lines=12> */
.L_x_1257:
[----:B------:R-:W-:Y:S05]  /*fe90*/  BSYNC.RECONVERGENT B5 ;  /* 0x0000000000057941 */ /* 0x000fea0003800200 */
.L_x_1256:
[----:B------:R-:W2:Y:S02]  /*fea0*/  LDG.E R39, desc[UR6][R26.64] ;  /* 0x000000061a277981 */ /* 0x000ea4000c1e1900 */
[----:B--2---:R-:W-:Y:S01]  /*feb0*/  FSETP.GEU.AND P0, PT, R0, |R39|, PT ;  /* 0x400000270000720b */ /* 0x004fe20003f0e000 */
[----:B------:R-:W-:-:S12]  /*fec0*/  IMAD.MOV.U32 R39, RZ, RZ, R30 ;  /* 0x000000ffff277224 */ /* 0x000fd800078e001e */
[----:B------:R-:W-:Y:S01]  /*fed0*/  @!P0 FMUL R43, R11, R0 ;  /* 0x000000000b2b8220 */ /* 0x000fe20000400000 */
[----:B------:R-:W-:Y:S02]  /*fee0*/  HFMA2 R0, -RZ, RZ, 0, 5.9604644775390625e-08 ;  /* 0x00000001ff007431 */ /* 0x000fe400000001ff */
[----:B------:R-:W-:Y:S02]  /*fef0*/  @!P0 IMAD.MOV.U32 R39, RZ, RZ, R30 ;  /* 0x000000ffff278224 */ /* 0x000fe400078e001e */
[----:B------:R0:W-:Y:S05]  /*ff00*/  @!P0 STG.E desc[UR6][R26.64], R43 ;  /* 0x0000002b1a008986 */ /* 0x0001ea000c101906 */
.L_x_1238:
[----:B------:R-:W-:Y:S05]  /*ff10*/  BSYNC.RECONVERGENT B2 ;  /* 0x0000000000027941 */ /* 0x000fea0003800200 */
.L_x_1237:
[----:B------:R-:W-:-:S04]  /*ff20*/  IADD3 R2, PT, PT, -R20, R21, RZ ;  /* 0x0000001514027210 */ /* 0x000fc80007ffe1ff */
[----:B------:R-:W-:-:S13]  /*ff30*/  ISETP.GT.U32.AND P0, PT, R2, -0x4, PT ;  /* 0xfffffffc0200780c */ /* 0x000fda0003f04070 */
[----:B------:R-:W-:Y:S05]  /*ff40*/  @P0 BRA `(.L_x_1236) ;  /* 0x0000000c000c0947 */ /* 0x000fea0003800000 */
[----:B------:R-:W-:Y:S01]  /*ff50*/  IADD3 R40, PT, PT, R39, 0x3, RZ ;  /* 0x0000000327287810 */ /* 0x000fe20007ffe0ff */
[-C--:B0-----:R-:W-:Y:S01]  /*ff60*/  IMAD R43, R5, R39.reuse, R5 ;  /* 0x00000027052b7224 */ /* 0x081fe200078e0205 */
[----:B------:R-:W-:Y:S01]  /*ff70*/  IADD3 R38, PT, PT, R8, -0x3, -R39 ;  /* 0xfffffffd08267810 */ /* 0x000fe20007ffe827 */
[----:B------:R-:W-:Y:S02]  /*ff80*/  VIADD R2, R39, 0x2 ;  /* 0x0000000227027836 */ /* 0x000fe40000000000 */
[C-C-:B------:R-:W-:Y:S02]  /*ff90*/  IMAD R42, R5.reuse, R39, R18.reuse ;  /* 0x00000027052a7224 */ /* 0x140fe400078e0212 */
[----:B------:R-:W-:Y:S02]  /*ffa0*/  IMAD.IADD R43, R18, 0x1, R43 ;  /* 0x00000001122b7824 */ /* 0x000fe400078e022b */
[C-C-:B------:R-:W-:Y:S02]  /*ffb0*/  IMAD R2, R5.reuse, R2, R18.reuse ;  /* 0x0000000205027224 */ /* 0x140fe400078e0212 */
[----:B------:R-:W-:-:S02]  /*ffc0*/  IMAD R46, R5, R40, R18 ;  /* 0x00000028052e7224 */ /* 0x000fc400078e0212 */
[C-C-:B------:R-:W-:Y:S02]  /*ffd0*/  IMAD R40, R4.reuse, R42, R35.reuse ;  /* 0x0000002a04287224 */ /* 0x140fe400078e0223 */
[C-C-:B------:R-:W-:Y:S02]  /*ffe0*/  IMAD R42, R4.reuse, R43, R35.reuse ;  /* 0x0000002b042a7224 */ /* 0x140fe400078e0223 */
[C-C-:B------:R-:W-:Y:S02]  /*fff0*/  IMAD R44, R4.reuse, R2, R35.reuse ;  /* 0x00000002042c7224 */ /* 0x140fe400078e0223 */
[----:B------:R-:W-:-:S07]  /*10000*/  IMAD R46, R4, R46, R35 ;  /* 0x0000002e042e7224 */ /* 0x000fce00078e0223 */
.L_x_1286:
[----:B0-----:R-:W0:Y:S02]  /*10010*/  LDCU.64 UR4, c[0x0][0x388] ;  /* 0x00007100ff0477ac */ /* 0x001e240008000a00 */
[----:B0-----:R-:W-:-:S04]  /*10020*/  IADD3 R48, P0, PT, R40, UR4, RZ ;  /* 0x0000000428307c10 */ /* 0x001fc8000ff1e0ff */
[----:B------:R-:W-:-:S05]  /*10030*/  LEA.HI.X.SX32 R49, R40, UR5, 0x1, P0 ;  /* 0x0000000528317c11 */ /* 0x000fca00080f0eff */
[----:B--2---:R-:W2:Y:S01]  /*10040*/  LDG.E.U8 R48, desc[UR6][R48.64] ;  /* 0x0000000630307981 */ /* 0x004ea2000c1e1100 */
[----:B------:R-:W-:Y:S01]  /*10050*/  BSSY.RECONVERGENT B2, `(.L_x_1258) ;  /* 0x0000027000027945 */ /* 0x000fe20003800200 */
[----:B--2---:R-:W-:-:S13]  /*10060*/  ISETP.NE.AND P0, PT, R48, RZ, PT ;  /* 0x000000ff3000720c */ /* 0x004fda0003f05270 */
[----:B-1-3--:R-:W-:Y:S05]  /*10070*/  @!P0 BRA `(.L_x_1259) ;  /* 0x0000000000908947 */ /* 0x00afea0003800000 */
        /* <DEDUP_REMOVED lines=13> */
.L_x_1261:
[----:B------:R-:W-:Y:S01]  /*10150*/  FMUL.FTZ R49, R0, R43 ;  /* 0x0000002b00317220 */ /* 0x000fe20000410000 */
[----:B------:R-:W-:-:S03]  /*10160*/  FMUL.FTZ R2, R43, 0.5 ;  /* 0x3f0000002b027820 */ /* 0x000fc60000410000 */
[----:B------:R-:W-:-:S04]  /*10170*/  FFMA R0, -R49, R49, R0 ;  /* 0x0000003131007223 */ /* 0x000fc80000000100 */
[----:B------:R-:W-:-:S07]  /*10180*/  FFMA R49, R0, R2, R49 ;  /* 0x0000000200317223 */ /* 0x000fce0000000031 */
.L_x_1262:
[----:B------:R-:W-:Y:S05]  /*10190*/  BSYNC.RECONVERGENT B0 ;  /* 0x0000000000007941 */ /* 0x000fea0003800200 */
.L_x_1260:
        /* <DEDUP_REMOVED lines=12> */
.L_x_1264:
[----:B------:R-:W-:Y:S05]  /*10260*/  BSYNC.RECONVERGENT B5 ;  /* 0x0000000000057941 */ /* 0x000fea0003800200 */
.L_x_1263:
[----:B------:R-:W2:Y:S02]  /*10270*/  LDG.E R43, desc[UR6][R26.64] ;  /* 0x000000061a2b7981 */ /* 0x000ea4000c1e1900 */
[----:B--2---:R-:W-:-:S13]  /*10280*/  FSETP.GEU.AND P0, PT, R0, |R43|, PT ;  /* 0x4000002b0000720b */ /* 0x004fda0003f0e000 */
[----:B------:R-:W-:Y:S01]  /*10290*/  @!P0 FMUL R43, R11, R0 ;  /* 0x000000000b2b8220 */ /* 0x000fe20000400000 */
[----:B------:R-:W-:-:S04]  /*102a0*/  HFMA2 R0, -RZ, RZ, 0, 5.9604644775390625e-08 ;  /* 0x00000001ff007431 */ /* 0x000fc800000001ff */
[----:B------:R0:W-:Y:S03]  /*102b0*/  @!P0 STG.E desc[UR6][R26.64], R43 ;  /* 0x0000002b1a008986 */ /* 0x0001e6000c101906 */
.L_x_1259:
[----:B------:R-:W-:Y:S05]  /*102c0*/  BSYNC.RECONVERGENT B2 ;  /* 0x0000000000027941 */ /* 0x000fea0003800200 */
.L_x_1258:
        /* <DEDUP_REMOVED lines=9> */
[----:B------:R-:W-:-:S04]  /*10360*/  IABS R0, R0 ;  /* 0x0000000000007213 */ /* 0x000fc80000000000 */
[----:B------:R-:W-:-:S05]  /*10370*/  I2FP.F32.S32 R0, R0 ;  /* 0x0000000000007245 */ /* 0x000fca0000201400 */
[----:B------:R-:W-:-:S04]  /*10380*/  FFMA R0, R0, R0, R41 ;  /* 0x0000000000007223 */ /* 0x000fc80000000029 */
[----:B0-----:R0:W1:Y:S01]  /*10390*/  MUFU.RSQ R43, R0 ;  /* 0x00000000002b7308 */ /* 0x0010620000001400 */
[----:B------:R-:W-:-:S04]  /*103a0*/  IADD3 R2, PT, PT, R0, -0xd000000, RZ ;  /* 0xf300000000027810 */ /* 0x000fc80007ffe0ff */
[----:B------:R-:W-:-:S13]  /*103b0*/  ISETP.GT.U32.AND P0, PT, R2, 0x727fffff, PT ;  /* 0x727fffff0200780c */ /* 0x000fda0003f04070 */
[----:B01----:R-:W-:Y:S05]  /*103c0*/  @!P0 BRA `(.L_x_1268) ;  /* 0x0000000000108947 */ /* 0x003fea0003800000 */
[----:B------:R-:W-:Y:S01]  /*103d0*/  IMAD.MOV.U32 R2, RZ, RZ, R0 ;  /* 0x000000ffff027224 */ /* 0x000fe200078e0000 */
[----:B------:R-:W-:-:S07]  /*103e0*/  MOV R0, 0x10400 ;  /* 0x0001040000007802 */ /* 0x000fce0000000f00 */
[----:B------:R-:W-:Y:S05]  /*103f0*/  CALL.REL.NOINC `($__internal_6_$__cuda_sm20_sqrt_rn_f32_slowpath) ;  /* 0x0000008000647944 */ /* 0x000fea0003c00000 */
[----:B------:R-:W-:Y:S05]  /*10400*/  BRA `(.L_x_1269) ;  /* 0x0000000000107947 */ /* 0x000fea0003800000 */
.L_x_1268:
[----:B------:R-:W-:Y:S01]  /*10410*/  FMUL.FTZ R49, R0, R43 ;  /* 0x0000002b00317220 */ /* 0x000fe20000410000 */
[----:B------:R-:W-:-:S03]  /*10420*/  FMUL.FTZ R2, R43, 0.5 ;  /* 0x3f0000002b027820 */ /* 0x000fc60000410000 */
[----:B------:R-:W-:-:S04]  /*10430*/  FFMA R0, -R49, R49, R0 ;  /* 0x0000003131007223 */ /* 0x000fc80000000100 */
[----:B------:R-:W-:-:S07]  /*10440*/  FFMA R49, R0, R2, R49 ;  /* 0x0000000200317223 */ /* 0x000fce0000000031 */
.L_x_1269:
[----:B------:R-:W-:Y:S05]  /*10450*/  BSYNC.RECONVERGENT B0 ;  /* 0x0000000000007941 */ /* 0x000fea0003800200 */
.L_x_1267:
        /* <DEDUP_REMOVED lines=12> */
.L_x_1271:
[----:B------:R-:W-:Y:S05]  /*10520*/  BSYNC.RECONVERGENT B5 ;  /* 0x0000000000057941 */ /* 0x000fea0003800200 */
.L_x_1270:
[----:B------:R-:W2:Y:S02]  /*10530*/  LDG.E R43, desc[UR6][R26.64] ;  /* 0x000000061a2b7981 */ /* 0x000ea4000c1e1900 */
[----:B--2---:R-:W-:-:S13]  /*10540*/  FSETP.GEU.AND P0, PT, R0, |R43|, PT ;  /* 0x4000002b0000720b */ /* 0x004fda0003f0e000 */
[----:B------:R-:W-:Y:S01]  /*10550*/  @!P0 FMUL R43, R11, R0 ;  /* 0x000000000b2b8220 */ /* 0x000fe20000400000 */
[----:B------:R-:W-:-:S04]  /*10560*/  IMAD.MOV.U32 R0, RZ, RZ, 0x1 ;  /* 0x00000001ff007424 */ /* 0x000fc800078e00ff */
[----:B------:R1:W-:Y:S03]  /*10570*/  @!P0 STG.E desc[UR6][R26.64], R43 ;  /* 0x0000002b1a008986 */ /* 0x0003e6000c101906 */
.L_x_1266:
[----:B------:R-:W-:Y:S05]  /*10580*/  BSYNC.RECONVERGENT B2 ;  /* 0x0000000000027941 */ /* 0x000fea0003800200 */
.L_x_1265:
        /* <DEDUP_REMOVED lines=20> */
.L_x_1275:
[----:B------:R-:W-:Y:S01]  /*106d0*/  FMUL.FTZ R49, R0, R43 ;  /* 0x0000002b00317220 */ /* 0x000fe20000410000 */
[----:B------:R-:W-:-:S03]  /*106e0*/  FMUL.FTZ R2, R43, 0.5 ;  /* 0x3f0000002b027820 */ /* 0x000fc60000410000 */
[----:B------:R-:W-:-:S04]  /*106f0*/  FFMA R0, -R49, R49, R0 ;  /* 0x0000003131007223 */ /* 0x000fc80000000100 */
[----:B------:R-:W-:-:S07]  /*10700*/  FFMA R49, R0, R2, R49 ;  /* 0x0000000200317223 */ /* 0x000fce0000000031 */
.L_x_1276:
[----:B------:R-:W-:Y:S05]  /*10710*/  BSYNC.RECONVERGENT B0 ;  /* 0x0000000000007941 */ /* 0x000fea0003800200 */
.L_x_1274:
        /* <DEDUP_REMOVED lines=12> */
.L_x_1278:
[----:B------:R-:W-:Y:S05]  /*107e0*/  BSYNC.RECONVERGENT B5 ;  /* 0x0000000000057941 */ /* 0x000fea0003800200 */
.L_x_1277:
[----:B------:R-:W2:Y:S02]  /*107f0*/  LDG.E R43, desc[UR6][R26.64] ;  /* 0x000000061a2b7981 */ /* 0x000ea4000c1e1900 */
[----:B--2---:R-:W-:-:S13]  /*10800*/  FSETP.GEU.AND P0, PT, R0, |R43|, PT ;  /* 0x4000002b0000720b */ /* 0x004fda0003f0e000 */
[----:B------:R-:W-:Y:S01]  /*10810*/  @!P0 FMUL R43, R11, R0 ;  /* 0x000000000b2b8220 */ /* 0x000fe20000400000 */
[----:B------:R-:W-:-:S04]  /*10820*/  HFMA2 R0, -RZ, RZ, 0, 5.9604644775390625e-08 ;  /* 0x00000001ff007431 */ /* 0x000fc800000001ff */
[----:B------:R2:W-:Y:S03]  /*10830*/  @!P0 STG.E desc[UR6][R26.64], R43 ;  /* 0x0000002b1a008986 */ /* 0x0005e6000c101906 */
.L_x_1273:
[----:B------:R-:W-:Y:S05]  /*10840*/  BSYNC.RECONVERGENT B2 ;  /* 0x0000000000027941 */ /* 0x000fea0003800200 */
.L_x_1272:
[----:B------:R-:W3:Y:S02]  /*10850*/  LDCU.64 UR4, c[0x0][0x388] ;  /* 0x00007100ff0477ac */ /* 0x000ee40008000a00 */
[----:B---3--:R-:W-:-:S04]  /*10860*/  IADD3 R48, P0, PT, R46, UR4, RZ ;  /* 0x000000042e307c10 */ /* 0x008fc8000ff1e0ff */
[----:B------:R-:W-:-:S05]  /*10870*/  LEA.HI.X.SX32 R49, R46, UR5, 0x1, P0 ;  /* 0x000000052e317c11 */ /* 0x000fca00080f0eff */
[----:B------:R-:W3:Y:S01]  /*10880*/  LDG.E.U8 R48, desc[UR6][R48.64] ;  /* 0x0000000630307981 */ /* 0x000ee2000c1e1100 */
[----:B------:R-:W-:Y:S01]  /*10890*/  BSSY.RECONVERGENT B2, `(.L_x_1279) ;  /* 0x0000026000027945 */ /* 0x000fe20003800200 */
[----:B---3--:R-:W-:-:S13]  /*108a0*/  ISETP.NE.AND P0, PT, R48, RZ, PT ;  /* 0x000000ff3000720c */ /* 0x008fda0003f05270 */
[----:B------:R-:W-:Y:S05]  /*108b0*/  @!P0 BRA `(.L_x_1280) ;  /* 0x00000000008c8947 */ /* 0x000fea0003800000 */
[----:B------:R-:W-:Y:S01]  /*108c0*/  IABS R0, R38 ;  /* 0x0000002600007213 */ /* 0x000fe20000000000 */
[----:B------:R-:W-:Y:S03]  /*108d0*/  BSSY.RECONVERGENT B0, `(.L_x_1281) ;  /* 0x000000f000007945 */ /* 0x000fe60003800200 */
[----:B------:R-:W-:-:S05]  /*108e0*/  I2FP.F32.S32 R0, R0 ;  /* 0x0000000000007245 */ /* 0x000fca0000201400 */
[----:B------:R-:W-:-:S04]  /*108f0*/  FFMA R0, R0, R0, R41 ;  /* 0x0000000000007223 */ /* 0x000fc80000000029 */
[----:B------:R-:W-:Y:S01]  /*10900*/  VIADD R2, R0, 0xf3000000 ;  /* 0xf300000000027836 */ /* 0x000fe20000000000 */
[----:B012---:R0:W1:Y:S04]  /*10910*/  MUFU.RSQ R43, R0 ;  /* 0x00000000002b7308 */ /* 0x0070680000001400 */
[----:B------:R-:W-:-:S13]  /*10920*/  ISETP.GT.U32.AND P0, PT, R2, 0x727fffff, PT ;  /* 0x727fffff0200780c */ /* 0x000fda0003f04070 */
[----:B01----:R-:W-:Y:S05]  /*10930*/  @!P0 BRA `(.L_x_1282) ;  /* 0x0000000000108947 */ /* 0x003fea0003800000 */
[----:B------:R-:W-:Y:S02]  /*10940*/  MOV R2, R0 ;  /* 0x0000000000027202 */ /* 0x000fe40000000f00 */
[----:B------:R-:W-:-:S07]  /*10950*/  MOV R0, 0x10970 ;  /* 0x0001097000007802 */ /* 0x000fce0000000f00 */
[----:B------:R-:W-:Y:S05]  /*10960*/  CALL.REL.NOINC `($__internal_6_$__cuda_sm20_sqrt_rn_f32_slowpath) ;  /* 0x0000007c00087944 */ /* 0x000fea0003c00000 */
[----:B------:R-:W-:Y:S05]  /*10970*/  BRA `(.L_x_1283) ;  /* 0x0000000000107947 */ /* 0x000fea0003800000 */
.L_x_1282:
[----:B------:R-:W-:Y:S01]  /*10980*/  FMUL.FTZ R49, R0, R43 ;  /* 0x0000002b00317220 */ /* 0x000fe20000410000 */
[----:B------:R-:W-:-:S03]  /*10990*/  FMUL.FTZ R2, R43, 0.5 ;  /* 0x3f0000002b027820 */ /* 0x000fc60000410000 */
[----:B------:R-:W-:-:S04]  /*109a0*/  FFMA R0, -R49, R49, R0 ;  /* 0x0000003131007223 */ /* 0x000fc80000000100 */
[----:B------:R-:W-:-:S07]  /*109b0*/  FFMA R49, R0, R2, R49 ;  /* 0x0000000200317223 */ /* 0x000fce0000000031 */
.L_x_1283:
[----:B------:R-:W-:Y:S05]  /*109c0*/  BSYNC.RECONVERGENT B0 ;  /* 0x0000000000007941 */ /* 0x000fea0003800200 */
.L_x_1281:
        /* <DEDUP_REMOVED lines=12> */
.L_x_1285:
[----:B------:R-:W-:Y:S05]  /*10a90*/  BSYNC.RECONVERGENT B5 ;  /* 0x0000000000057941 */ /* 0x000fea0003800200 */
.L_x_1284:
[----:B------:R-:W2:Y:S02]  /*10aa0*/  LDG.E R43, desc[UR6][R26.64] ;  /* 0x000000061a2b7981 */ /* 0x000ea4000c1e1900 */
[----:B--2---:R-:W-:-:S13]  /*10ab0*/  FSETP.GEU.AND P0, PT, R0, |R43|, PT ;  /* 0x4000002b0000720b */ /* 0x004fda0003f0e000 */
[----:B------:R-:W-:Y:S01]  /*10ac0*/  @!P0 FMUL R43, R11, R0 ;  /* 0x000000000b2b8220 */ /* 0x000fe20000400000 */
[----:B------:R-:W-:-:S04]  /*10ad0*/  HFMA2 R0, -RZ, RZ, 0, 5.9604644775390625e-08 ;  /* 0x00000001ff007431 */ /* 0x000fc800000001ff */
[----:B------:R3:W-:Y:S03]  /*10ae0*/  @!P0 STG.E desc[UR6][R26.64], R43 ;  /* 0x0000002b1a008986 */ /* 0x0007e6000c101906 */
.L_x_1280:
[----:B------:R-:W-:Y:S05]  /*10af0*/  BSYNC.RECONVERGENT B2 ;  /* 0x0000000000027941 */ /* 0x000fea0003800200 */
.L_x_1279:
[----:B------:R-:W-:Y:S01]  /*10b00*/  VIADD R39, R39, 0x4 ;  /* 0x0000000427277836 */ /* 0x000fe20000000000 */
[----:B------:R-:W-:Y:S01]  /*10b10*/  IADD3 R38, PT, PT, R38, -0x4, RZ ;  /* 0xfffffffc26267810 */ /* 0x000fe20007ffe0ff */
[C---:B------:R-:W-:Y:S01]  /*10b20*/  IMAD R42, R7.reuse, 0x4, R42 ;  /* 0x00000004072a7824 */ /* 0x040fe200078e022a */
[C---:B------:R-:W-:Y:S01]  /*10b30*/  LEA R44, R7.reuse, R44, 0x2 ;  /* 0x0000002c072c7211 */ /* 0x040fe200078e10ff */
[----:B------:R-:W-:Y:S01]  /*10b40*/  IMAD R46, R7, 0x4, R46 ;  /* 0x00000004072e7824 */ /* 0x000fe200078e022e */
[----:B------:R-:W-:Y:S02]  /*10b50*/  ISETP.GE.AND P0, PT, R39, R28, PT ;  /* 0x0000001c2700720c */ /* 0x000fe40003f06270 */
[----:B------:R-:W-:-:S11]  /*10b60*/  LEA R40, R7, R40, 0x2 ;  /* 0x0000002807287211 */ /* 0x000fd600078e10ff */
[----:B------:R-:W-:Y:S05]  /*10b70*/  @!P0 BRA `(.L_x_1286) ;  /* 0xfffffff400248947 */ /* 0x000fea000383ffff */
.L_x_1236:
[----:B------:R-:W-:Y:S05]  /*10b80*/  BSYNC.RECONVERGENT B3 ;  /* 0x0000000000037941 */ /* 0x000fea0003800200 */
.L_x_1235:
[----:B------:R-:W-:-:S05]  /*10b90*/  VIADD R35, R35, 0x1 ;  /* 0x0000000123237836 */ /* 0x000fca0000000000 */
[----:B------:R-:W-:-:S13]  /*10ba0*/  ISETP.GE.AND P0, PT, R35, R14, PT ;  /* 0x0000000e2300720c */ /* 0x000fda0003f06270 */
[----:B------:R-:W-:Y:S05]  /*10bb0*/  @!P0 BRA `(.L_x_1287) ;  /* 0xffffffe800908947 */ /* 0x000fea000383ffff */
.L_x_1234:
[----:B------:R-:W-:Y:S05]  /*10bc0*/  BSYNC.RECONVERGENT B4 ;  /* 0x0000000000047941 */ /* 0x000fea0003800200 */
.L_x_1233:
[----:B------:R-:W-:Y:S01]  /*10bd0*/  ISETP.GE.AND P0, PT, R19, R14, PT ;  /* 0x0000000e1300720c */ /* 0x000fe20003f06270 */
[----:B------:R-:W-:Y:S01]  /*10be0*/  BSSY.RECONVERGENT B4, `(.L_x_1288) ;  /* 0x000016e000047945 */ /* 0x000fe20003800200 */
[----:B------:R-:W-:-:S11]  /*10bf0*/  IADD3 R40, PT, PT, R10, R15, RZ ;  /* 0x0000000f0a287210 */ /* 0x000fd60007ffe0ff */
[----:B------:R-:W-:Y:S05]  /*10c00*/  @P0 BRA `(.L_x_1289) ;  /* 0x0000001400ac0947 */ /* 0x000fea0003800000 */
[CC--:B------:R-:W-:Y:S01]  /*10c10*/  VIADDMNMX R30, R8.reuse, -R15.reuse, RZ, !PT ;  /* 0x8000000f081e7246 */ /* 0x0c0fe200078001ff */
[----:B------:R-:W-:Y:S01]  /*10c20*/  IMAD.MOV.U32 R53, RZ, RZ, R19 ;  /* 0x000000ffff357224 */ /* 0x000fe200078e0013 */
[----:B------:R-:W-:Y:S02]  /*10c30*/  VIMNMX R38, PT, PT, R5, R40, PT ;  /* 0x0000002805267248 */ /* 0x000fe40003fe0100 */
[----:B------:R-:W-:Y:S01]  /*10c40*/  VIMNMX R32, PT, PT, R8, R15, PT ;  /* 0x0000000f08207248 */ /* 0x000fe20003fe0100 */
[C---:B------:R-:W-:Y:S01]  /*10c50*/  VIADD R39, R30.reuse, 0x1 ;  /* 0x000000011e277836 */ /* 0x040fe20000000000 */
[----:B-123--:R-:W-:Y:S02]  /*10c60*/  IADD3 R35, PT, PT, R30, 0x2, RZ ;  /* 0x000000021e237810 */ /* 0x00efe40007ffe0ff */
[----:B------:R-:W-:Y:S01]  /*10c70*/  IADD3 R2, PT, PT, R10, -R38, RZ ;  /* 0x800000260a027210 */ /* 0x000fe20007ffe0ff */
[----:B------:R-:W-:Y:S01]  /*10c80*/  IMAD.IADD R25, R8, 0x1, -R39 ;  /* 0x0000000108197824 */ /* 0x000fe200078e0a27 */
[----:B------:R-:W-:-:S02]  /*10c90*/  IABS R32, R32 ;  /* 0x0000002000207213 */ /* 0x000fc40000000000 */
[----:B------:R-:W-:Y:S02]  /*10ca0*/  IADD3 R31, PT, PT, R8, -R35, RZ ;  /* 0x80000023081f7210 */ /* 0x000fe40007ffe0ff */
[----:B------:R-:W-:Y:S01]  /*10cb0*/  IABS R36, R2 ;  /* 0x0000000200247213 */ /* 0x000fe20000000000 */
[----:B------:R-:W-:Y:S01]  /*10cc0*/  IMAD.MOV.U32 R2, RZ, RZ, R32 ;  /* 0x000000ffff027224 */ /* 0x000fe200078e0020 */
[----:B------:R-:W-:Y:S02]  /*10cd0*/  IABS R37, R25 ;  /* 0x0000001900257213 */ /* 0x000fe40000000000 */
[----:B----4-:R-:W-:Y:S02]  /*10ce0*/  IABS R33, R31 ;  /* 0x0000001f00217213 */ /* 0x010fe40000000000 */
        /* <DEDUP_REMOVED lines=10> */
[----:B------:R-:W-:-:S07]  /*10d90*/  IADD3 R31, PT, PT, R30, 0x3, RZ ;  /* 0x000000031e1f7810 */ /* 0x000fce0007ffe0ff */
.L_x_1342:
[----:B------:R-:W-:Y:S01]  /*10da0*/  ISETP.GE.AND P0, PT, R30, R29, PT ;  /* 0x0000001d1e00720c */ /* 0x000fe20003f06270 */
[----:B------:R-:W-:-:S12]  /*10db0*/  BSSY.RECONVERGENT B3, `(.L_x_1290) ;  /* 0x000014d000037945 */ /* 0x000fd80003800200 */
[----:B------:R-:W-:Y:S05]  /*10dc0*/  @P0 BRA `(.L_x_1291) ;  /* 0x00000014002c0947 */ /* 0x000fea0003800000 */
[----:B------:R-:W-:Y:S01]  /*10dd0*/  ISETP.NE.AND P0, PT, R28, RZ, PT ;  /* 0x000000ff1c00720c */ /* 0x000fe20003f05270 */
[----:B------:R-:W-:Y:S01]  /*10de0*/  IMAD.IADD R2, R12, 0x1, -R53 ;  /* 0x000000010c027824 */ /* 0x000fe200078e0a35 */
[----:B------:R-:W-:Y:S01]  /*10df0*/  BSSY.RECONVERGENT B2, `(.L_x_1292) ;  /* 0x000008c000027945 */ /* 0x000fe20003800200 */
[----:B------:R-:W-:-:S03]  /*10e00*/  MOV R41, R30 ;  /* 0x0000001e00297202 */ /* 0x000fc60000000f00 */
[----:B0-----:R-:W-:-:S04]  /*10e10*/  IABS R43, R2 ;  /* 0x00000002002b7213 */ /* 0x001fc80000000000 */
        /* <DEDUP_REMOVED lines=22> */
.L_x_1297:
[----:B------:R-:W-:Y:S01]  /*10f80*/  FMUL.FTZ R49, R0, R41 ;  /* 0x0000002900317220 */ /* 0x000fe20000410000 */
[----:B------:R-:W-:-:S03]  /*10f90*/  FMUL.FTZ R2, R41, 0.5 ;  /* 0x3f00000029027820 */ /* 0x000fc60000410000 */
[----:B------:R-:W-:-:S04]  /*10fa0*/  FFMA R0, -R49, R49, R0 ;  /* 0x0000003131007223 */ /* 0x000fc80000000100 */
[----:B------:R-:W-:-:S07]  /*10fb0*/  FFMA R49, R0, R2, R49 ;  /* 0x0000000200317223 */ /* 0x000fce0000000031 */
.L_x_1298:
[----:B------:R-:W-:Y:S05]  /*10fc0*/  BSYNC.RECONVERGENT B0 ;  /* 0x0000000000007941 */ /* 0x000fea0003800200 */
.L_x_1296:
        /* <DEDUP_REMOVED lines=12> */
.L_x_1300:
[----:B------:R-:W-:Y:S05]  /*11090*/  BSYNC.RECONVERGENT B6 ;  /* 0x0000000000067941 */ /* 0x000fea0003800200 */
.L_x_1299:
[----:B------:R-:W2:Y:S02]  /*110a0*/  LDG.E R41, desc[UR6][R26.64] ;  /* 0x000000061a297981 */ /* 0x000ea4000c1e1900 */
[----:B--2---:R-:W-:-:S13]  /*110b0*/  FSETP.GEU.AND P0, PT, R0, |R41|, PT ;  /* 0x400000290000720b */ /* 0x004fda0003f0e000 */
[----:B------:R-:W-:Y:S01]  /*110c0*/  @!P0 FMUL R41, R11, R0 ;  /* 0x000000000b298220 */ /* 0x000fe20000400000 */
[----:B------:R-:W-:-:S04]  /*110d0*/  HFMA2 R0, -RZ, RZ, 0, 5.9604644775390625e-08 ;  /* 0x00000001ff007431 */ /* 0x000fc800000001ff */
[----:B------:R0:W-:Y:S03]  /*110e0*/  @!P0 STG.E desc[UR6][R26.64], R41 ;  /* 0x000000291a008986 */ /* 0x0001e6000c101906 */
.L_x_1295:
[----:B------:R-:W-:Y:S05]  /*110f0*/  BSYNC.RECONVERGENT B5 ;  /* 0x0000000000057941 */ /* 0x000fea0003800200 */
.L_x_1294:
        /* <DEDUP_REMOVED lines=21> */
.L_x_1304:
[----:B------:R-:W-:Y:S01]  /*11250*/  FMUL.FTZ R49, R0, R41 ;  /* 0x0000002900317220 */ /* 0x000fe20000410000 */
[----:B------:R-:W-:-:S03]  /*11260*/  FMUL.FTZ R2, R41, 0.5 ;  /* 0x3f00000029027820 */ /* 0x000fc60000410000 */
[----:B------:R-:W-:-:S04]  /*11270*/  FFMA R0, -R49, R49, R0 ;  /* 0x0000003131007223 */ /* 0x000fc80000000100 */
[----:B------:R-:W-:-:S07]  /*11280*/  FFMA R49, R0, R2, R49 ;  /* 0x0000000200317223 */ /* 0x000fce0000000031 */
.L_x_1305:
[----:B------:R-:W-:Y:S05]  /*11290*/  BSYNC.RECONVERGENT B0 ;  /* 0x0000000000007941 */ /* 0x000fea0003800200 */
.L_x_1303:
        /* <DEDUP_REMOVED lines=12> */
.L_x_1307:
[----:B------:R-:W-:Y:S05]  /*11360*/  BSYNC.RECONVERGENT B6 ;  /* 0x0000000000067941 */ /* 0x000fea0003800200 */
.L_x_1306:
[----:B------:R-:W2:Y:S02]  /*11370*/  LDG.E R41, desc[UR6][R26.64] ;  /* 0x000000061a297981 */ /* 0x000ea4000c1e1900 */
[----:B--2---:R-:W-:-:S13]  /*11380*/  FSETP.GEU.AND P0, PT, R0, |R41|, PT ;  /* 0x400000290000720b */ /* 0x004fda0003f0e000 */
[----:B------:R-:W-:Y:S01]  /*11390*/  @!P0 FMUL R41, R11, R0 ;  /* 0x000000000b298220 */ /* 0x000fe20000400000 */
[----:B------:R-:W-:-:S04]  /*113a0*/  HFMA2 R0, -RZ, RZ, 0, 5.9604644775390625e-08 ;  /* 0x00000001ff007431 */ /* 0x000fc800000001ff */
[----:B------:R0:W-:Y:S03]  /*113b0*/  @!P0 STG.E desc[UR6][R26.64], R41 ;  /* 0x000000291a008986 */ /* 0x0001e6000c101906 */
.L_x_1302:
[----:B------:R-:W-:Y:S05]  /*113c0*/  BSYNC.RECONVERGENT B5 ;  /* 0x0000000000057941 */ /* 0x000fea0003800200 */
.L_x_1301:
        /* <DEDUP_REMOVED lines=21> */
.L_x_1309:
[----:B------:R-:W-:Y:S01]  /*11520*/  FMUL.FTZ R49, R0, R41 ;  /* 0x0000002900317220 */ /* 0x000fe20000410000 */
[----:B------:R-:W-:-:S03]  /*11530*/  FMUL.FTZ R2, R41, 0.5 ;  /* 0x3f00000029027820 */ /* 0x000fc60000410000 */
[----:B------:R-:W-:-:S04]  /*11540*/  FFMA R0, -R49, R49, R0 ;  /* 0x0000003131007223 */ /* 0x000fc80000000100 */
[----:B------:R-:W-:-:S07]  /*11550*/  FFMA R49, R0, R2, R49 ;  /* 0x0000000200317223 */ /* 0x000fce0000000031 */
.L_x_1310:
[----:B------:R-:W-:Y:S05]  /*11560*/  BSYNC.RECONVERGENT B0 ;  /* 0x0000000000007941 */ /* 0x000fea0003800200 */
.L_x_1308:
        /* <DEDUP_REMOVED lines=12> */
.L_x_1312:
[----:B------:R-:W-:Y:S05]  /*11630*/  BSYNC.RECONVERGENT B5 ;  /* 0x0000000000057941 */ /* 0x000fea0003800200 */
.L_x_1311:
[----:B------:R-:W2:Y:S02]  /*11640*/  LDG.E R41, desc[UR6][R26.64] ;  /* 0x000000061a297981 */ /* 0x000ea4000c1e1900 */
[----:B--2---:R-:W-:Y:S01]  /*11650*/  FSETP.GEU.AND P0, PT, R0, |R41|, PT ;  /* 0x400000290000720b */ /* 0x004fe20003f0e000 */
[----:B------:R-:W-:-:S12]  /*11660*/  IMAD.MOV.U32 R41, RZ, RZ, R31 ;  /* 0x000000ffff297224 */ /* 0x000fd800078e001f */
[----:B------:R-:W-:Y:S01]  /*11670*/  @!P0 FMUL R43, R11, R0 ;  /* 0x000000000b2b8220 */ /* 0x000fe20000400000 */
[----:B------:R-:W-:Y:S02]  /*11680*/  HFMA2 R0, -RZ, RZ, 0, 5.9604644775390625e-08 ;  /* 0x00000001ff007431 */ /* 0x000fe400000001ff */
[----:B------:R-:W-:Y:S02]  /*11690*/  @!P0 IMAD.MOV.U32 R41, RZ, RZ, R31 ;  /* 0x000000ffff298224 */ /* 0x000fe400078e001f */
[----:B------:R0:W-:Y:S05]  /*116a0*/  @!P0 STG.E desc[UR6][R26.64], R43 ;  /* 0x0000002b1a008986 */ /* 0x0001ea000c101906 */
.L_x_1293:
[----:B------:R-:W-:Y:S05]  /*116b0*/  BSYNC.RECONVERGENT B2 ;  /* 0x0000000000027941 */ /* 0x000fea0003800200 */
.L_x_1292:
[----:B------:R-:W-:-:S04]  /*116c0*/  IADD3 R2, PT, PT, -R20, R21, RZ ;  /* 0x0000001514027210 */ /* 0x000fc80007ffe1ff */
[----:B------:R-:W-:-:S13]  /*116d0*/  ISETP.GT.U32.AND P0, PT, R2, -0x4, PT ;  /* 0xfffffffc0200780c */ /* 0x000fda0003f04070 */
[----:B------:R-:W-:Y:S05]  /*116e0*/  @P0 BRA `(.L_x_1291) ;  /* 0x0000000800e40947 */ /* 0x000fea0003800000 */
.L_x_1341:
        /* <DEDUP_REMOVED lines=22> */
.L_x_1316:
[----:B------:R-:W-:Y:S01]  /*11850*/  FMUL.FTZ R49, R0, R43 ;  /* 0x0000002b00317220 */ /* 0x000fe20000410000 */
[----:B------:R-:W-:-:S03]  /*11860*/  FMUL.FTZ R2, R43, 0.5 ;  /* 0x3f0000002b027820 */ /* 0x000fc60000410000 */
[----:B------:R-:W-:-:S04]  /*11870*/  FFMA R0, -R49, R49, R0 ;  /* 0x0000003131007223 */ /* 0x000fc80000000100 */
[----:B------:R-:W-:-:S07]  /*11880*/  FFMA R49, R0, R2, R49 ;  /* 0x0000000200317223 */ /* 0x000fce0000000031 */
.L_x_1317:
[----:B------:R-:W-:Y:S05]  /*11890*/  BSYNC.RECONVERGENT B0 ;  /* 0x0000000000007941 */ /* 0x000fea0003800200 */
.L_x_1315:
        /* <DEDUP_REMOVED lines=12> */
.L_x_1319:
[----:B------:R-:W-:Y:S05]  /*11960*/  BSYNC.RECONVERGENT B5 ;  /* 0x0000000000057941 */ /* 0x000fea0003800200 */
.L_x_1318:
[----:B------:R-:W2:Y:S02]  /*11970*/  LDG.E R43, desc[UR6][R26.64] ;  /* 0x000000061a2b7981 */ /* 0x000ea4000c1e1900 */
[----:B--2---:R-:W-:-:S13]  /*11980*/  FSETP.GEU.AND P0, PT, R0, |R43|, PT ;  /* 0x4000002b0000720b */ /* 0x004fda0003f0e000 */
[----:B------:R-:W-:Y:S01]  /*11990*/  @!P0 FMUL R43, R11, R0 ;  /* 0x000000000b2b8220 */ /* 0x000fe20000400000 */
[----:B------:R-:W-:-:S04]  /*119a0*/  IMAD.MOV.U32 R0, RZ, RZ, 0x1 ;  /* 0x00000001ff007424 */ /* 0x000fc800078e00ff */
[----:B------:R0:W-:Y:S03]  /*119b0*/  @!P0 STG.E desc[UR6][R26.64], R43 ;  /* 0x0000002b1a008986 */ /* 0x0001e6000c101906 */
.L_x_1314:
[----:B------:R-:W-:Y:S05]  /*119c0*/  BSYNC.RECONVERGENT B2 ;  /* 0x0000000000027941 */ /* 0x000fea0003800200 */
.L_x_1313:
        /* <DEDUP_REMOVED lines=22> */
.L_x_1323:
[----:B------:R-:W-:Y:S01]  /*11b30*/  FMUL.FTZ R49, R0, R43 ;  /* 0x0000002b00317220 */ /* 0x000fe20000410000 */
[----:B------:R-:W-:-:S03]  /*11b40*/  FMUL.FTZ R2, R43, 0.5 ;  /* 0x3f0000002b027820 */ /* 0x000fc60000410000 */
[----:B------:R-:W-:-:S04]  /*11b50*/  FFMA R0, -R49, R49, R0 ;  /* 0x0000003131007223 */ /* 0x000fc80000000100 */
[----:B------:R-:W-:-:S07]  /*11b60*/  FFMA R49, R0, R2, R49 ;  /* 0x0000000200317223 */ /* 0x000fce0000000031 */
.L_x_1324:
[----:B------:R-:W-:Y:S05]  /*11b70*/  BSYNC.RECONVERGENT B0 ;  /* 0x0000000000007941 */ /* 0x000fea0003800200 */
.L_x_1322:
        /* <DEDUP_REMOVED lines=12> */
.L_x_1326:
[----:B------:R-:W-:Y:S05]  /*11c40*/  BSYNC.RECONVERGENT B5 ;  /* 0x0000000000057941 */ /* 0x000fea0003800200 */
.L_x_1325:
[----:B------:R-:W2:Y:S02]  /*11c50*/  LDG.E R43, desc[UR6][R26.64] ;  /* 0x000000061a2b7981 */ /* 0x000ea4000c1e1900 */
[----:B--2---:R-:W-:-:S13]  /*11c60*/  FSETP.GEU.AND P0, PT, R0, |R43|, PT ;  /* 0x4000002b0000720b */ /* 0x004fda0003f0e000 */
[----:B------:R-:W-:Y:S01]  /*11c70*/  @!P0 FMUL R43, R11, R0 ;  /* 0x000000000b2b8220 */ /* 0x000fe20000400000 */
[----:B------:R-:W-:-:S04]  /*11c80*/  IMAD.MOV.U32 R0, RZ, RZ, 0x1 ;  /* 0x00000001ff007424 */ /* 0x000fc800078e00ff */
[----:B------:R0:W-:Y:S03]  /*11c90*/  @!P0 STG.E desc[UR6][R26.64], R43 ;  /* 0x0000002b1a008986 */ /* 0x0001e6000c101906 */
.L_x_1321:
[----:B------:R-:W-:Y:S05]  /*11ca0*/  BSYNC.RECONVERGENT B2 ;  /* 0x0000000000027941 */ /* 0x000fea0003800200 */
.L_x_1320:
        /* <DEDUP_REMOVED lines=21> */
.L_x_1330:
[----:B------:R-:W-:Y:S01]  /*11e00*/  FMUL.FTZ R49, R0, R43 ;  /* 0x0000002b00317220 */ /* 0x000fe20000410000 */
[----:B------:R-:W-:-:S03]  /*11e10*/  FMUL.FTZ R2, R43, 0.5 ;  /* 0x3f0000002b027820 */ /* 0x000fc60000410000 */
[----:B------:R-:W-:-:S04]  /*11e20*/  FFMA R0, -R49, R49, R0 ;  /* 0x0000003131007223 */ /* 0x000fc80000000100 */
[----:B------:R-:W-:-:S07]  /*11e30*/  FFMA R49, R0, R2, R49 ;  /* 0x0000000200317223 */ /* 0x000fce0000000031 */
.L_x_1331:
[----:B------:R-:W-:Y:S05]  /*11e40*/  BSYNC.RECONVERGENT B0 ;  /* 0x0000000000007941 */ /* 0x000fea0003800200 */
.L_x_1329:
        /* <DEDUP_REMOVED lines=12> */
.L_x_1333:
[----:B------:R-:W-:Y:S05]  /*11f10*/  BSYNC.RECONVERGENT B5 ;  /* 0x0000000000057941 */ /* 0x000fea0003800200 */
.L_x_1332:
[----:B------:R-:W2:Y:S02]  /*11f20*/  LDG.E R43, desc[UR6][R26.64] ;  /* 0x000000061a2b7981 */ /* 0x000ea4000c1e1900 */
[----:B--2---:R-:W-:-:S13]  /*11f30*/  FSETP.GEU.AND P0, PT, R0, |R43|, PT ;  /* 0x4000002b0000720b */ /* 0x004fda0003f0e000 */
[----:B------:R-:W-:Y:S01]  /*11f40*/  @!P0 FMUL R43, R11, R0 ;  /* 0x000000000b2b8220 */ /* 0x000fe20000400000 */
[----:B------:R-:W-:-:S04]  /*11f50*/  HFMA2 R0, -RZ, RZ, 0, 5.9604644775390625e-08 ;  /* 0x00000001ff007431 */ /* 0x000fc800000001ff */
[----:B------:R0:W-:Y:S03]  /*11f60*/  @!P0 STG.E desc[UR6][R26.64], R43 ;  /* 0x0000002b1a008986 */ /* 0x0001e6000c101906 */
.L_x_1328:
[----:B------:R-:W-:Y:S05]  /*11f70*/  BSYNC.RECONVERGENT B2 ;  /* 0x0000000000027941 */ /* 0x000fea0003800200 */
.L_x_1327:
        /* <DEDUP_REMOVED lines=21> */
.L_x_1337:
[----:B------:R-:W-:Y:S01]  /*120d0*/  FMUL.FTZ R49, R0, R43 ;  /* 0x0000002b00317220 */ /* 0x000fe20000410000 */
[----:B------:R-:W-:-:S03]  /*120e0*/  FMUL.FTZ R2, R43, 0.5 ;  /* 0x3f0000002b027820 */ /* 0x000fc60000410000 */
[----:B------:R-:W-:-:S04]  /*120f0*/  FFMA R0, -R49, R49, R0 ;  /* 0x0000003131007223 */ /* 0x000fc80000000100 */
[----:B------:R-:W-:-:S07]  /*12100*/  FFMA R49, R0, R2, R49 ;  /* 0x0000000200317223 */ /* 0x000fce0000000031 */
.L_x_1338:
[----:B------:R-:W-:Y:S05]  /*12110*/  BSYNC.RECONVERGENT B0 ;  /* 0x0000000000007941 */ /* 0x000fea0003800200 */
.L_x_1336:
        /* <DEDUP_REMOVED lines=12> */
.L_x_1340:
[----:B------:R-:W-:Y:S05]  /*121e0*/  BSYNC.RECONVERGENT B5 ;  /* 0x0000000000057941 */ /* 0x000fea0003800200 */
.L_x_1339:
[----:B------:R-:W2:Y:S02]  /*121f0*/  LDG.E R43, desc[UR6][R26.64] ;  /* 0x000000061a2b7981 */ /* 0x000ea4000c1e1900 */
[----:B--2---:R-:W-:-:S13]  /*12200*/  FSETP.GEU.AND P0, PT, R0, |R43|, PT ;  /* 0x4000002b0000720b */ /* 0x004fda0003f0e000 */
[----:B------:R-:W-:Y:S01]  /*12210*/  @!P0 FMUL R43, R11, R0 ;  /* 0x000000000b2b8220 */ /* 0x000fe20000400000 */
[----:B------:R-:W-:-:S04]  /*12220*/  IMAD.MOV.U32 R0, RZ, RZ, 0x1 ;  /* 0x00000001ff007424 */ /* 0x000fc800078e00ff */
[----:B------:R0:W-:Y:S03]  /*12230*/  @!P0 STG.E desc[UR6][R26.64], R43 ;  /* 0x0000002b1a008986 */ /* 0x0001e6000c101906 */
.L_x_1335:
[----:B------:R-:W-:Y:S05]  /*12240*/  BSYNC.RECONVERGENT B2 ;  /* 0x0000000000027941 */ /* 0x000fea0003800200 */
.L_x_1334:
[----:B------:R-:W-:-:S04]  /*12250*/  IADD3 R41, PT, PT, R41, 0x4, RZ ;  /* 0x0000000429297810 */ /* 0x000fc80007ffe0ff */
[----:B------:R-:W-:-:S13]  /*12260*/  ISETP.GE.AND P0, PT, R41, R29, PT ;  /* 0x0000001d2900720c */ /* 0x000fda0003f06270 */
[----:B------:R-:W-:Y:S05]  /*12270*/  @!P0 BRA `(.L_x_1341) ;  /* 0xfffffff4001c8947 */ /* 0x000fea000383ffff */
.L_x_1291:
[----:B------:R-:W-:Y:S05]  /*12280*/  BSYNC.RECONVERGENT B3 ;  /* 0x0000000000037941 */ /* 0x000fea0003800200 */
.L_x_1290:
[----:B------:R-:W-:-:S05]  /*12290*/  VIADD R53, R53, 0x1 ;  /* 0x0000000135357836 */ /* 0x000fca0000000000 */
[----:B------:R-:W-:-:S13]  /*122a0*/  ISETP.GE.AND P0, PT, R53, R14, PT ;  /* 0x0000000e3500720c */ /* 0x000fda0003f06270 */
[----:B------:R-:W-:Y:S05]  /*122b0*/  @!P0 BRA `(.L_x_1342) ;  /* 0xffffffe800b88947 */ /* 0x000fea000383ffff */
.L_x_1289:
[----:B------:R-:W-:Y:S05]  /*122c0*/  BSYNC.RECONVERGENT B4 ;  /* 0x0000000000047941 */ /* 0x000fea0003800200 */
.L_x_1288:
[----:B------:R-:W-:Y:S01]  /*122d0*/  VIADDMNMX R41, R40, 0x1, R5, PT ;  /* 0x0000000128297846 */ /* 0x000fe20003800105 */
[----:B------:R-:W-:Y:S03]  /*122e0*/  BSSY.RECONVERGENT B4, `(.L_x_1343) ;  /* 0x000016c000047945 */ /* 0x000fe60003800200 */
[----:B------:R-:W-:-:S13]  /*122f0*/  ISETP.GE.AND P0, PT, R18, R41, PT ;  /* 0x000000291200720c */ /* 0x000fda0003f06270 */
[----:B------:R-:W-:Y:S05]  /*12300*/  @P0 BRA `(.L_x_1344) ;  /* 0x0000001400a40947 */ /* 0x000fea0003800000 */
[-C--:B------:R-:W-:Y:S02]  /*12310*/  VIADDMNMX R30, R8, -R15.reuse, RZ, !PT ;  /* 0x8000000f081e7246 */ /* 0x080fe400078001ff */
[-C--:B------:R-:W-:Y:S02]  /*12320*/  VIMNMX R2, PT, PT, R12, R15.reuse, PT ;  /* 0x0000000f0c027248 */ /* 0x080fe40003fe0100 */
[C---:B------:R-:W-:Y:S01]  /*12330*/  IADD3 R39, PT, PT, R30.reuse, 0x1, RZ ;  /* 0x000000011e277810 */ /* 0x040fe20007ffe0ff */
[----:B-123--:R-:W-:Y:S01]  /*12340*/  VIADD R35, R30, 0x2 ;  /* 0x000000021e237836 */ /* 0x00efe20000000000 */
[C---:B------:R-:W-:Y:S02]  /*12350*/  VIMNMX R32, PT, PT, R8.reuse, R15, PT ;  /* 0x0000000f08207248 */ /* 0x040fe40003fe0100 */
[----:B------:R-:W-:Y:S01]  /*12360*/  IABS R36, R2 ;  /* 0x0000000200247213 */ /* 0x000fe20000000000 */
[C---:B------:R-:W-:Y:S01]  /*12370*/  IMAD.IADD R25, R8.reuse, 0x1, -R39 ;  /* 0x0000000108197824 */ /* 0x040fe200078e0a27 */
[----:B------:R-:W-:-:S02]  /*12380*/  IADD3 R31, PT, PT, R8, -R35, RZ ;  /* 0x80000023081f7210 */ /* 0x000fc40007ffe0ff */
[----:B------:R-:W-:Y:S02]  /*12390*/  IABS R2, R32 ;  /* 0x0000002000027213 */ /* 0x000fe40000000000 */
[----:B------:R-:W-:Y:S02]  /*123a0*/  IABS R37, R25 ;  /* 0x0000001900257213 */ /* 0x000fe40000000000 */
[----:B----4-:R-:W-:Y:S01]  /*123b0*/  IABS R33, R31 ;  /* 0x0000001f00217213 */ /* 0x010fe20000000000 */
[----:B------:R-:W-:Y:S01]  /*123c0*/  VIADD R31, R30, 0x3 ;  /* 0x000000031e1f7836 */ /* 0x000fe20000000000 */
[----:B------:R-:W-:Y:S02]  /*123d0*/  I2FP.F32.S32 R36, R36 ;  /* 0x0000002400247245 */ /* 0x000fe40000201400 */
[----:B------:R-:W-:Y:S02]  /*123e0*/  I2FP.F32.S32 R2, R2 ;  /* 0x0000000200027245 */ /* 0x000fe40000201400 */
        /* <DEDUP_REMOVED lines=8> */
[----:B------:R-:W-:-:S07]  /*12470*/  MOV R38, R18 ;  /* 0x0000001200267202 */ /* 0x000fce0000000f00 */
.L_x_1397:
[----:B------:R-:W-:Y:S01]  /*12480*/  ISETP.GE.AND P0, PT, R30, R29, PT ;  /* 0x0000001d1e00720c */ /* 0x000fe20003f06270 */
[----:B------:R-:W-:-:S12]  /*12490*/  BSSY.RECONVERGENT B3, `(.L_x_1345) ;  /* 0x000014d000037945 */ /* 0x000fd80003800200 */
[----:B-1----:R-:W-:Y:S05]  /*124a0*/  @P0 BRA `(.L_x_1346) ;  /* 0x00000014002c0947 */ /* 0x002fea0003800000 */
[----:B------:R-:W-:Y:S01]  /*124b0*/  ISETP.NE.AND P0, PT, R28, RZ, PT ;  /* 0x000000ff1c00720c */ /* 0x000fe20003f05270 */
[----:B------:R-:W-:Y:S01]  /*124c0*/  BSSY.RECONVERGENT B2, `(.L_x_1347) ;  /* 0x000008d000027945 */ /* 0x000fe20003800200 */
[----:B------:R-:W-:Y:S01]  /*124d0*/  IADD3 R2, PT, PT, R10, -R38, RZ ;  /* 0x800000260a027210 */ /* 0x000fe20007ffe0ff */
[----:B------:R-:W-:-:S03]  /*124e0*/  IMAD.MOV.U32 R53, RZ, RZ, R30 ;  /* 0x000000ffff357224 */ /* 0x000fc600078e001e */
        /* <DEDUP_REMOVED lines=23> */
.L_x_1352:
[----:B------:R-:W-:Y:S01]  /*12660*/  FMUL.FTZ R49, R0, R43 ;  /* 0x0000002b00317220 */ /* 0x000fe20000410000 */
[----:B------:R-:W-:-:S03]  /*12670*/  FMUL.FTZ R2, R43, 0.5 ;  /* 0x3f0000002b027820 */ /* 0x000fc60000410000 */
[----:B------:R-:W-:-:S04]  /*12680*/  FFMA R0, -R49, R49, R0 ;  /* 0x0000003131007223 */ /* 0x000fc80000000100 */
[----:B------:R-:W-:-:S07]  /*12690*/  FFMA R49, R0, R2, R49 ;  /* 0x0000000200317223 */ /* 0x000fce0000000031 */
.L_x_1353:
[----:B------:R-:W-:Y:S05]  /*126a0*/  BSYNC.RECONVERGENT B0 ;  /* 0x0000000000007941 */ /* 0x000fea0003800200 */
.L_x_1351:
        /* <DEDUP_REMOVED lines=12> */
.L_x_1355:
[----:B------:R-:W-:Y:S05]  /*12770*/  BSYNC.RECONVERGENT B6 ;  /* 0x0000000000067941 */ /* 0x000fea0003800200 */
.L_x_1354:
[----:B------:R-:W2:Y:S02]  /*12780*/  LDG.E R43, desc[UR6][R26.64] ;  /* 0x000000061a2b7981 */ /* 0x000ea4000c1e1900 */
[----:B--2---:R-:W-:-:S13]  /*12790*/  FSETP.GEU.AND P0, PT, R0, |R43|, PT ;  /* 0x4000002b0000720b */ /* 0x004fda0003f0e000 */
[----:B------:R-:W-:Y:S01]  /*127a0*/  @!P0 FMUL R43, R11, R0 ;  /* 0x000000000b2b8220 */ /* 0x000fe20000400000 */
[----:B------:R-:W-:-:S04]  /*127b0*/  IMAD.MOV.U32 R0, RZ, RZ, 0x1 ;  /* 0x00000001ff007424 */ /* 0x000fc800078e00ff */
[----:B------:R0:W-:Y:S03]  /*127c0*/  @!P0 STG.E desc[UR6][R26.64], R43 ;  /* 0x0000002b1a008986 */ /* 0x0001e6000c101906 */
.L_x_1350:
[----:B------:R-:W-:Y:S05]  /*127d0*/  BSYNC.RECONVERGENT B5 ;  /* 0x0000000000057941 */ /* 0x000fea0003800200 */
.L_x_1349:
[----:B------:R-:W-:Y:S02]  /*127e0*/  ISETP.NE.AND P0, PT, R28, 0x1, PT ;  /* 0x000000011c00780c */ /* 0x000fe40003f05270 */
[----:B------:R-:W-:-:S11]  /*127f0*/  MOV R53, R39 ;  /* 0x0000002700357202 */ /* 0x000fd60000000f00 */
[----:B------:R-:W-:Y:S05]  /*12800*/  @!P0 BRA `(.L_x_1348) ;  /* 0x0000000400608947 */ /* 0x000fea0003800000 */
        /* <DEDUP_REMOVED lines=18> */
.L_x_1359:
[----:B------:R-:W-:Y:S01]  /*12930*/  FMUL.FTZ R49, R0, R43 ;  /* 0x0000002b00317220 */ /* 0x000fe20000410000 */
[----:B------:R-:W-:-:S03]  /*12940*/  FMUL.FTZ R2, R43, 0.5 ;  /* 0x3f0000002b027820 */ /* 0x000fc60000410000 */
[----:B------:R-:W-:-:S04]  /*12950*/  FFMA R0, -R49, R49, R0 ;  /* 0x0000003131007223 */ /* 0x000fc80000000100 */
[----:B------:R-:W-:-:S07]  /*12960*/  FFMA R49, R0, R2, R49 ;  /* 0x0000000200317223 */ /* 0x000fce0000000031 */
.L_x_1360:
[----:B------:R-:W-:Y:S05]  /*12970*/  BSYNC.RECONVERGENT B0 ;  /* 0x0000000000007941 */ /* 0x000fea0003800200 */
.L_x_1358:
        /* <DEDUP_REMOVED lines=12> */
.L_x_1362:
[----:B------:R-:W-:Y:S05]  /*12a40*/  BSYNC.RECONVERGENT B6 ;  /* 0x0000000000067941 */ /* 0x000fea0003800200 */
.L_x_1361:
[----:B------:R-:W2:Y:S02]  /*12a50*/  LDG.E R43, desc[UR6][R26.64] ;  /* 0x000000061a2b7981 */ /* 0x000ea4000c1e1900 */
[----:B--2---:R-:W-:-:S13]  /*12a60*/  FSETP.GEU.AND P0, PT, R0, |R43|, PT ;  /* 0x4000002b0000720b */ /* 0x004fda0003f0e000 */
[----:B------:R-:W-:Y:S01]  /*12a70*/  @!P0 FMUL R43, R11, R0 ;  /* 0x000000000b2b8220 */ /* 0x000fe20000400000 */
[----:B------:R-:W-:-:S04]  /*12a80*/  IMAD.MOV.U32 R0, RZ, RZ, 0x1 ;  /* 0x00000001ff007424 */ /* 0x000fc800078e00ff */
[----:B------:R0:W-:Y:S03]  /*12a90*/  @!P0 STG.E desc[UR6][R26.64], R43 ;  /* 0x0000002b1a008986 */ /* 0x0001e6000c101906 */
.L_x_1357:
[----:B------:R-:W-:Y:S05]  /*12aa0*/  BSYNC.RECONVERGENT B5 ;  /* 0x0000000000057941 */ /* 0x000fea0003800200 */
.L_x_1356:
        /* <DEDUP_REMOVED lines=21> */
.L_x_1364:
[----:B------:R-:W-:Y:S01]  /*12c00*/  FMUL.FTZ R49, R0, R43 ;  /* 0x0000002b00317220 */ /* 0x000fe20000410000 */
[----:B------:R-:W-:-:S03]  /*12c10*/  FMUL.FTZ R2, R43, 0.5 ;  /* 0x3f0000002b027820 */ /* 0x000fc60000410000 */
[----:B------:R-:W-:-:S04]  /*12c20*/  FFMA R0, -R49, R49, R0 ;  /* 0x0000003131007223 */ /* 0x000fc80000000100 */
[----:B------:R-:W-:-:S07]  /*12c30*/  FFMA R49, R0, R2, R49 ;  /* 0x0000000200317223 */ /* 0x000fce0000000031 */
.L_x_1365:
[----:B------:R-:W-:Y:S05]  /*12c40*/  BSYNC.RECONVERGENT B0 ;  /* 0x0000000000007941 */ /* 0x000fea0003800200 */
.L_x_1363:
        /* <DEDUP_REMOVED lines=12> */
.L_x_1367:
[----:B------:R-:W-:Y:S05]  /*12d10*/  BSYNC.RECONVERGENT B5 ;  /* 0x0000000000057941 */ /* 0x000fea0003800200 */
.L_x_1366:
[----:B------:R-:W2:Y:S01]  /*12d20*/  LDG.E R43, desc[UR6][R26.64] ;  /* 0x000000061a2b7981 */ /* 0x000ea2000c1e1900 */
[----:B------:R-:W-:Y:S02]  /*12d30*/  MOV R53, R31 ;  /* 0x0000001f00357202 */ /* 0x000fe40000000f00 */
[----:B--2---:R-:W-:-:S13]  /*12d40*/  FSETP.GEU.AND P0, PT, R0, |R43|, PT ;  /* 0x4000002b0000720b */ /* 0x004fda0003f0e000 */
[----:B------:R-:W-:Y:S01]  /*12d50*/  @!P0 FMUL R43, R11, R0 ;  /* 0x000000000b2b8220 */ /* 0x000fe20000400000 */
[----:B------:R-:W-:Y:S01]  /*12d60*/  IMAD.MOV.U32 R0, RZ, RZ, 0x1 ;  /* 0x00000001ff007424 */ /* 0x000fe200078e00ff */
[----:B------:R-:W-:-:S03]  /*12d70*/  @!P0 MOV R53, R31 ;  /* 0x0000001f00358202 */ /* 0x000fc60000000f00 */
[----:B------:R1:W-:Y:S04]  /*12d80*/  @!P0 STG.E desc[UR6][R26.64], R43 ;  /* 0x0000002b1a008986 */ /* 0x0003e8000c101906 */
.L_x_1348:
[----:B------:R-:W-:Y:S05]  /*12d90*/  BSYNC.RECONVERGENT B2 ;  /* 0x0000000000027941 */ /* 0x000fea0003800200 */
.L_x_1347:
[----:B------:R-:W-:-:S05]  /*12da0*/  IMAD.IADD R2, R21, 0x1, -R20 ;  /* 0x0000000115027824 */ /* 0x000fca00078e0a14 */
[----:B------:R-:W-:-:S13]  /*12db0*/  ISETP.GT.U32.AND P0, PT, R2, -0x4, PT ;  /* 0xfffffffc0200780c */ /* 0x000fda0003f04070 */
[----:B------:R-:W-:Y:S05]  /*12dc0*/  @P0 BRA `(.L_x_1346) ;  /* 0x0000000800e40947 */ /* 0x000fea0003800000 */
.L_x_1396:
[----:B------:R-:W2:Y:S01]  /*12dd0*/  LDCU.64 UR4, c[0x0][0x388] ;  /* 0x00007100ff0477ac */ /* 0x000ea20008000a00 */
[----:B------:R-:W-:-:S04]  /*12de0*/  IMAD R32, R5, R53, R38 ;  /* 0x0000003505207224 */ /* 0x000fc800078e0226 */
[----:B------:R-:W-:-:S05]  /*12df0*/  IMAD R32, R4, R32, R19 ;  /* 0x0000002004207224 */ /* 0x000fca00078e0213 */
[----:B--2---:R-:W-:-:S04]  /*12e00*/  IADD3 R42, P0, PT, R32, UR4, RZ ;  /* 0x00000004202a7c10 */ /* 0x004fc8000ff1e0ff */
[----:B01----:R-:W-:-:S05]  /*12e10*/  LEA.HI.X.SX32 R43, R32, UR5, 0x1, P0 ;  /* 0x00000005202b7c11 */ /* 0x003fca00080f0eff */
        /* <DEDUP_REMOVED lines=17> */
.L_x_1371:
[----:B------:R-:W-:Y:S01]  /*12f30*/  FMUL.FTZ R49, R0, R43 ;  /* 0x0000002b00317220 */ /* 0x000fe20000410000 */
[----:B------:R-:W-:-:S03]  /*12f40*/  FMUL.FTZ R2, R43, 0.5 ;  /* 0x3f0000002b027820 */ /* 0x000fc60000410000 */
[----:B------:R-:W-:-:S04]  /*12f50*/  FFMA R0, -R49, R49, R0 ;  /* 0x0000003131007223 */ /* 0x000fc80000000100 */
[----:B------:R-:W-:-:S07]  /*12f60*/  FFMA R49, R0, R2, R49 ;  /* 0x0000000200317223 */ /* 0x000fce0000000031 */
.L_x_1372:
[----:B------:R-:W-:Y:S05]  /*12f70*/  BSYNC.RECONVERGENT B0 ;  /* 0x0000000000007941 */ /* 0x000fea0003800200 */
.L_x_1370:
        /* <DEDUP_REMOVED lines=12> */
.L_x_1374:
[----:B------:R-:W-:Y:S05]  /*13040*/  BSYNC.RECONVERGENT B5 ;  /* 0x0000000000057941 */ /* 0x000fea0003800200 */
.L_x_1373:
[----:B------:R-:W2:Y:S02]  /*13050*/  LDG.E R43, desc[UR6][R26.64] ;  /* 0x000000061a2b7981 */ /* 0x000ea4000c1e1900 */
[----:B--2---:R-:W-:-:S13]  /*13060*/  FSETP.GEU.AND P0, PT, R0, |R43|, PT ;  /* 0x4000002b0000720b */ /* 0x004fda0003f0e000 */
[----:B------:R-:W-:Y:S01]  /*13070*/  @!P0 FMUL R43, R11, R0 ;  /* 0x000000000b2b8220 */ /* 0x000fe20000400000 */
[----:B------:R-:W-:-:S04]  /*13080*/  HFMA2 R0, -RZ, RZ, 0, 5.9604644775390625e-08 ;  /* 0x00000001ff007431 */ /* 0x000fc800000001ff */
[----:B------:R0:W-:Y:S03]  /*13090*/  @!P0 STG.E desc[UR6][R26.64], R43 ;  /* 0x0000002b1a008986 */ /* 0x0001e6000c101906 */
.L_x_1369:
[----:B------:R-:W-:Y:S05]  /*130a0*/  BSYNC.RECONVERGENT B2 ;  /* 0x0000000000027941 */ /* 0x000fea0003800200 */
.L_x_1368:
        /* <DEDUP_REMOVED lines=22> */
.L_x_1378:
[----:B------:R-:W-:Y:S01]  /*13210*/  FMUL.FTZ R49, R0, R43 ;  /* 0x0000002b00317220 */ /* 0x000fe20000410000 */
[----:B------:R-:W-:-:S03]  /*13220*/  FMUL.FTZ R2, R43, 0.5 ;  /* 0x3f0000002b027820 */ /* 0x000fc60000410000 */
[----:B------:R-:W-:-:S04]  /*13230*/  FFMA R0, -R49, R49, R0 ;  /* 0x0000003131007223 */ /* 0x000fc80000000100 */
[----:B------:R-:W-:-:S07]  /*13240*/  FFMA R49, R0, R2, R49 ;  /* 0x0000000200317223 */ /* 0x000fce0000000031 */
.L_x_1379:
[----:B------:R-:W-:Y:S05]  /*13250*/  BSYNC.RECONVERGENT B0 ;  /* 0x0000000000007941 */ /* 0x000fea0003800200 */
.L_x_1377:
        /* <DEDUP_REMOVED lines=12> */
.L_x_1381:
[----:B------:R-:W-:Y:S05]  /*13320*/  BSYNC.RECONVERGENT B5 ;  /* 0x0000000000057941 */ /* 0x000fea0003800200 */
.L_x_1380:
[----:B------:R-:W2:Y:S02]  /*13330*/  LDG.E R43, desc[UR6][R26.64] ;  /* 0x000000061a2b7981 */ /* 0x000ea4000c1e1900 */
[----:B--2---:R-:W-:-:S13]  /*13340*/  FSETP.GEU.AND P0, PT, R0, |R43|, PT ;  /* 0x4000002b0000720b */ /* 0x004fda0003f0e000 */
[----:B------:R-:W-:Y:S01]  /*13350*/  @!P0 FMUL R43, R11, R0 ;  /* 0x000000000b2b8220 */ /* 0x000fe20000400000 */
[----:B------:R-:W-:-:S04]  /*13360*/  HFMA2 R0, -RZ, RZ, 0, 5.9604644775390625e-08 ;  /* 0x00000001ff007431 */ /* 0x000fc800000001ff */
[----:B------:R0:W-:Y:S03]  /*13370*/  @!P0 STG.E desc[UR6][R26.64], R43 ;  /* 0x0000002b1a008986 */ /* 0x0001e6000c101906 */
.L_x_1376:
[----:B------:R-:W-:Y:S05]  /*13380*/  BSYNC.RECONVERGENT B2 ;  /* 0x0000000000027941 */ /* 0x000fea0003800200 */
.L_x_1375:
        /* <DEDUP_REMOVED lines=21> */
.L_x_1385:
[----:B------:R-:W-:Y:S01]  /*134e0*/  FMUL.FTZ R49, R0, R43 ;  /* 0x0000002b00317220 */ /* 0x000fe20000410000 */
[----:B------:R-:W-:-:S03]  /*134f0*/  FMUL.FTZ R2, R43, 0.5 ;  /* 0x3f0000002b027820 */ /* 0x000fc60000410000 */
[----:B------:R-:W-:-:S04]  /*13500*/  FFMA R0, -R49, R49, R0 ;  /* 0x0000003131007223 */ /* 0x000fc80000000100 */
[----:B------:R-:W-:-:S07]  /*13510*/  FFMA R49, R0, R2, R49 ;  /* 0x0000000200317223 */ /* 0x000fce0000000031 */
.L_x_1386:
[----:B------:R-:W-:Y:S05]  /*13520*/  BSYNC.RECONVERGENT B0 ;  /* 0x0000000000007941 */ /* 0x000fea0003800200 */
.L_x_1384:
        /* <DEDUP_REMOVED lines=12> */
.L_x_1388:
[----:B------:R-:W-:Y:S05]  /*135f0*/  BSYNC.RECONVERGENT B5 ;  /* 0x0000000000057941 */ /* 0x000fea0003800200 */
.L_x_1387:
[----:B------:R-:W2:Y:S02]  /*13600*/  LDG.E R43, desc[UR6][R26.64] ;  /* 0x000000061a2b7981 */ /* 0x000ea4000c1e1900 */
[----:B--2---:R-:W-:-:S13]  /*13610*/  FSETP.GEU.AND P0, PT, R0, |R43|, PT ;  /* 0x4000002b0000720b */ /* 0x004fda0003f0e000 */
[----:B------:R-:W-:Y:S01]  /*13620*/  @!P0 FMUL R43, R11, R0 ;  /* 0x000000000b2b8220 */ /* 0x000fe20000400000 */
[----:B------:R-:W-:-:S04]  /*13630*/  IMAD.MOV.U32 R0, RZ, RZ, 0x1 ;  /* 0x00000001ff007424 */ /* 0x000fc800078e00ff */
[----:B------:R0:W-:Y:S03]  /*13640*/  @!P0 STG.E desc[UR6][R26.64], R43 ;  /* 0x0000002b1a008986 */ /* 0x0001e6000c101906 */
.L_x_1383:
[----:B------:R-:W-:Y:S05]  /*13650*/  BSYNC.RECONVERGENT B2 ;  /* 0x0000000000027941 */ /* 0x000fea0003800200 */
.L_x_1382:
        /* <DEDUP_REMOVED lines=21> */
.L_x_1392:
[----:B------:R-:W-:Y:S01]  /*137b0*/  FMUL.FTZ R49, R0, R43 ;  /* 0x0000002b00317220 */ /* 0x000fe20000410000 */
[----:B------:R-:W-:-:S03]  /*137c0*/  FMUL.FTZ R2, R43, 0.5 ;  /* 0x3f0000002b027820 */ /* 0x000fc60000410000 */
[----:B------:R-:W-:-:S04]  /*137d0*/  FFMA R0, -R49, R49, R0 ;  /* 0x0000003131007223 */ /* 0x000fc80000000100 */
[----:B------:R-:W-:-:S07]  /*137e0*/  FFMA R49, R0, R2, R49 ;  /* 0x0000000200317223 */ /* 0x000fce0000000031 */
.L_x_1393:
[----:B------:R-:W-:Y:S05]  /*137f0*/  BSYNC.RECONVERGENT B0 ;  /* 0x0000000000007941 */ /* 0x000fea0003800200 */
.L_x_1391:
        /* <DEDUP_REMOVED lines=12> */
.L_x_1395:
[----:B------:R-:W-:Y:S05]  /*138c0*/  BSYNC.RECONVERGENT B5 ;  /* 0x0000000000057941 */ /* 0x000fea0003800200 */
.L_x_1394:
[----:B------:R-:W2:Y:S02]  /*138d0*/  LDG.E R43, desc[UR6][R26.64] ;  /* 0x000000061a2b7981 */ /* 0x000ea4000c1e1900 */
[----:B--2---:R-:W-:-:S13]  /*138e0*/  FSETP.GEU.AND P0, PT, R0, |R43|, PT ;  /* 0x4000002b0000720b */ /* 0x004fda0003f0e000 */
[----:B------:R-:W-:Y:S01]  /*138f0*/  @!P0 FMUL R43, R11, R0 ;  /* 0x000000000b2b8220 */ /* 0x000fe20000400000 */
[----:B------:R-:W-:-:S04]  /*13900*/  HFMA2 R0, -RZ, RZ, 0, 5.9604644775390625e-08 ;  /* 0x00000001ff007431 */ /* 0x000fc800000001ff */
[----:B------:R0:W-:Y:S03]  /*13910*/  @!P0 STG.E desc[UR6][R26.64], R43 ;  /* 0x0000002b1a008986 */ /* 0x0001e6000c101906 */
.L_x_1390:
[----:B------:R-:W-:Y:S05]  /*13920*/  BSYNC.RECONVERGENT B2 ;  /* 0x0000000000027941 */ /* 0x000fea0003800200 */
.L_x_1389:
[----:B------:R-:W-:-:S05]  /*13930*/  VIADD R53, R53, 0x4 ;  /* 0x0000000435357836 */ /* 0x000fca0000000000 */
[----:B------:R-:W-:-:S13]  /*13940*/  ISETP.GE.AND P0, PT, R53, R29, PT ;  /* 0x0000001d3500720c */ /* 0x000fda0003f06270 */
[----:B------:R-:W-:Y:S05]  /*13950*/  @!P0 BRA `(.L_x_1396) ;  /* 0xfffffff4001c8947 */ /* 0x000fea000383ffff */
.L_x_1346:
[----:B------:R-:W-:Y:S05]  /*13960*/  BSYNC.RECONVERGENT B3 ;  /* 0x0000000000037941 */ /* 0x000fea0003800200 */
.L_x_1345:
[----:B------:R-:W-:-:S04]  /*13970*/  IADD3 R38, PT, PT, R38, 0x1, RZ ;  /* 0x0000000126267810 */ /* 0x000fc80007ffe0ff */
[----:B------:R-:W-:-:S13]  /*13980*/  ISETP.GE.AND P0, PT, R38, R41, PT ;  /* 0x000000292600720c */ /* 0x000fda0003f06270 */
[----:B------:R-:W-:Y:S05]  /*13990*/  @!P0 BRA `(.L_x_1397) ;  /* 0xffffffe800b88947 */ /* 0x000fea000383ffff */
.L_x_1344:
[----:B------:R-:W-:Y:S05]  /*139a0*/  BSYNC.RECONVERGENT B4 ;  /* 0x0000000000047941 */ /* 0x000fea0003800200 */
.L_x_1343:
[----:B------:R-:W-:Y:S01]  /*139b0*/  ISETP.GE.AND P0, PT, R18, R41, PT ;  /* 0x000000291200720c */ /* 0x000fe20003f06270 */
[----:B------:R-:W-:-:S12]  /*139c0*/  BSSY.RECONVERGENT B2, `(.L_x_1398) ;  /* 0x00002d0000027945 */ /* 0x000fd80003800200 */
[----:B------:R-:W-:Y:S05]  /*139d0*/  @P0 BRA `(.L_x_1399) ;  /* 0x0000002c00380947 */ /* 0x000fea0003800000 */
[CC--:B------:R-:W-:Y:S01]  /*139e0*/  VIADDMNMX R28, R8.reuse, -R15.reuse, RZ, !PT ;  /* 0x8000000f081c7246 */ /* 0x0c0fe200078001ff */
[----:B------:R-:W-:Y:S01]  /*139f0*/  IMAD.IADD R20, R21, 0x1, -R20 ;  /* 0x0000000115147824 */ /* 0x000fe200078e0a14 */
[----:B------:R-:W-:Y:S01]  /*13a00*/  VIADDMNMX R39, R15, R12, R4, PT ;  /* 0x0000000c0f277246 */ /* 0x000fe20003800104 */
[----:B------:R-:W-:Y:S01]  /*13a10*/  BSSY.RECONVERGENT B5, `(.L_x_1400) ;  /* 0x0000169000057945 */ /* 0x000fe20003800200 */
[----:B------:R-:W-:Y:S01]  /*13a20*/  VIMNMX R30, PT, PT, R8, R15, PT ;  /* 0x0000000f081e7248 */ /* 0x000fe20003fe0100 */
[C---:B----4-:R-:W-:Y:S01]  /*13a30*/  VIADD R33, R28.reuse, 0x2 ;  /* 0x000000021c217836 */ /* 0x050fe20000000000 */
[----:B------:R-:W-:Y:S01]  /*13a40*/  IADD3 R37, PT, PT, R28, 0x1, RZ ;  /* 0x000000011c257810 */ /* 0x000fe20007ffe0ff */
[----:B------:R-:W-:Y:S01]  /*13a50*/  IMAD.IADD R2, R12, 0x1, -R39 ;  /* 0x000000010c027824 */ /* 0x000fe200078e0a27 */
[----:B------:R-:W-:Y:S01]  /*13a60*/  IABS R30, R30 ;  /* 0x0000001e001e7213 */ /* 0x000fe20000000000 */
[C---:B------:R-:W-:Y:S01]  /*13a70*/  IMAD.IADD R29, R8.reuse, 0x1, -R33 ;  /* 0x00000001081d7824 */ /* 0x040fe200078e0a21 */
[----:B------:R-:W-:-:S02]  /*13a80*/  IADD3 R21, PT, PT, R8, -R37, RZ ;  /* 0x8000002508157210 */ /* 0x000fc40007ffe0ff */
[----:B------:R-:W-:Y:S02]  /*13a90*/  IABS R34, R2 ;  /* 0x0000000200227213 */ /* 0x000fe40000000000 */
[----:B-123--:R-:W-:Y:S02]  /*13aa0*/  IABS R35, R21 ;  /* 0x0000001500237213 */ /* 0x00efe40000000000 */
[----:B------:R-:W-:Y:S01]  /*13ab0*/  IABS R31, R29 ;  /* 0x0000001d001f7213 */ /* 0x000fe20000000000 */
[----:B------:R-:W-:Y:S01]  /*13ac0*/  VIADD R29, R28, 0x3 ;  /* 0x000000031c1d7836 */ /* 0x000fe20000000000 */
[----:B------:R-:W-:Y:S02]  /*13ad0*/  MOV R2, R30 ;  /* 0x0000001e00027202 */ /* 0x000fe40000000f00 */
[----:B------:R-:W-:Y:S02]  /*13ae0*/  I2FP.F32.S32 R34, R34 ;  /* 0x0000002200227245 */ /* 0x000fe40000201400 */
[----:B------:R-:W-:-:S02]  /*13af0*/  I2FP.F32.S32 R2, R2 ;  /* 0x0000000200027245 */ /* 0x000fc40000201400 */
[----:B------:R-:W-:Y:S01]  /*13b00*/  I2FP.F32.S32 R35, R35 ;  /* 0x0000002300237245 */ /* 0x000fe20000201400 */
[----:B------:R-:W-:Y:S01]  /*13b10*/  FMUL R34, R34, R34 ;  /* 0x0000002222227220 */ /* 0x000fe20000400000 */
[----:B------:R-:W-:Y:S01]  /*13b20*/  I2FP.F32.S32 R31, R31 ;  /* 0x0000001f001f7245 */ /* 0x000fe20000201400 */
[----:B------:R-:W-:Y:S01]  /*13b30*/  FMUL R21, R2, R2 ;  /* 0x0000000202157220 */ /* 0x000fe20000400000 */
[----:B------:R-:W-:Y:S01]  /*13b40*/  LOP3.LUT R24, R24, 0x3, RZ, 0xc0, !PT ;  /* 0x0000000318187812 */ /* 0x000fe200078ec0ff */
[----:B------:R-:W-:Y:S01]  /*13b50*/  FMUL R35, R35, R35 ;  /* 0x0000002323237220 */ /* 0x000fe20000400000 */
[----:B------:R-:W-:Y:S01]  /*13b60*/  VIADDMNMX R25, R13, R15, R6, PT ;  /* 0x0000000f0d197246 */ /* 0x000fe20003800106 */
[----:B------:R-:W-:Y:S01]  /*13b70*/  FMUL R31, R31, R31 ;  /* 0x0000001f1f1f7220 */ /* 0x000fe20000400000 */
[----:B------:R-:W-:-:S07]  /*13b80*/  MOV R36, R18 ;  /* 0x0000001200247202 */ /* 0x000fce0000000f00 */
.L_x_1453:
        /* <DEDUP_REMOVED lines=30> */
.L_x_1408:
[----:B------:R-:W-:Y:S01]  /*13d70*/  FMUL.FTZ R49, R0, R43 ;  /* 0x0000002b00317220 */ /* 0x000fe20000410000 */
[----:B------:R-:W-:-:S03]  /*13d80*/  FMUL.FTZ R2, R43, 0.5 ;  /* 0x3f0000002b027820 */ /* 0x000fc60000410000 */
[----:B------:R-:W-:-:S04]  /*13d90*/  FFMA R0, -R49, R49, R0 ;  /* 0x0000003131007223 */ /* 0x000fc80000000100 */
[----:B------:R-:W-:-:S07]  /*13da0*/  FFMA R49, R0, R2, R49 ;  /* 0x0000000200317223 */ /* 0x000fce0000000031 */
.L_x_1409:
[----:B------:R-:W-:Y:S05]  /*13db0*/  BSYNC.RECONVERGENT B0 ;  /* 0x0000000000007941 */ /* 0x000fea0003800200 */
.L_x_1407:
        /* <DEDUP_REMOVED lines=12> */
.L_x_1411:
[----:B------:R-:W-:Y:S05]  /*13e80*/  BSYNC.RECONVERGENT B7 ;  /* 0x0000000000077941 */ /* 0x000fea0003800200 */
.L_x_1410:
[----:B------:R-:W2:Y:S02]  /*13e90*/  LDG.E R43, desc[UR6][R26.64] ;  /* 0x000000061a2b7981 */ /* 0x000ea4000c1e1900 */
[----:B--2---:R-:W-:-:S13]  /*13ea0*/  FSETP.GEU.AND P0, PT, R0, |R43|, PT ;  /* 0x4000002b0000720b */ /* 0x004fda0003f0e000 */
[----:B------:R-:W-:Y:S01]  /*13eb0*/  @!P0 FMUL R43, R11, R0 ;  /* 0x000000000b2b8220 */ /* 0x000fe20000400000 */
[----:B------:R-:W-:-:S04]  /*13ec0*/  IMAD.MOV.U32 R0, RZ, RZ, 0x1 ;  /* 0x00000001ff007424 */ /* 0x000fc800078e00ff */
[----:B------:R0:W-:Y:S03]  /*13ed0*/  @!P0 STG.E desc[UR6][R26.64], R43 ;  /* 0x0000002b1a008986 */ /* 0x0001e6000c101906 */
.L_x_1406:
[----:B------:R-:W-:Y:S05]  /*13ee0*/  BSYNC.RECONVERGENT B6 ;  /* 0x0000000000067941 */ /* 0x000fea0003800200 */
.L_x_1405:
        /* <DEDUP_REMOVED lines=21> */
.L_x_1415:
[----:B------:R-:W-:Y:S01]  /*14040*/  FMUL.FTZ R49, R0, R43 ;  /* 0x0000002b00317220 */ /* 0x000fe20000410000 */
[----:B------:R-:W-:-:S03]  /*14050*/  FMUL.FTZ R2, R43, 0.5 ;  /* 0x3f0000002b027820 */ /* 0x000fc60000410000 */
[----:B------:R-:W-:-:S04]  /*14060*/  FFMA R0, -R49, R49, R0 ;  /* 0x0000003131007223 */ /* 0x000fc80000000100 */
[----:B------:R-:W-:-:S07]  /*14070*/  FFMA R49, R0, R2, R49 ;  /* 0x0000000200317223 */ /* 0x000fce0000000031 */
.L_x_1416:
[----:B------:R-:W-:Y:S05]  /*14080*/  BSYNC.RECONVERGENT B0 ;  /* 0x0000000000007941 */ /* 0x000fea0003800200 */
.L_x_1414:
        /* <DEDUP_REMOVED lines=12> */
.L_x_1418:
[----:B------:R-:W-:Y:S05]  /*14150*/  BSYNC.RECONVERGENT B7 ;  /* 0x0000000000077941 */ /* 0x000fea0003800200 */
.L_x_1417:
[----:B------:R-:W2:Y:S02]  /*14160*/  LDG.E R43, desc[UR6][R26.64] ;  /* 0x000000061a2b7981 */ /* 0x000ea4000c1e1900 */
[----:B--2---:R-:W-:-:S13]  /*14170*/  FSETP.GEU.AND P0, PT, R0, |R43|, PT ;  /* 0x4000002b0000720b */ /* 0x004fda0003f0e000 */
[----:B------:R-:W-:Y:S01]  /*14180*/  @!P0 FMUL R43, R11, R0 ;  /* 0x000000000b2b8220 */ /* 0x000fe20000400000 */
[----:B------:R-:W-:-:S04]  /*14190*/  IMAD.MOV.U32 R0, RZ, RZ, 0x1 ;  /* 0x00000001ff007424 */ /* 0x000fc800078e00ff */
[----:B------:R0:W-:Y:S03]  /*141a0*/  @!P0 STG.E desc[UR6][R26.64], R43 ;  /* 0x0000002b1a008986 */ /* 0x0001e6000c101906 */
.L_x_1413:
[----:B------:R-:W-:Y:S05]  /*141b0*/  BSYNC.RECONVERGENT B6 ;  /* 0x0000000000067941 */ /* 0x000fea0003800200 */
.L_x_1412:
        /* <DEDUP_REMOVED lines=21> */
.L_x_1420:
[----:B------:R-:W-:Y:S01]  /*14310*/  FMUL.FTZ R49, R0, R43 ;  /* 0x0000002b00317220 */ /* 0x000fe20000410000 */
[----:B------:R-:W-:-:S03]  /*14320*/  FMUL.FTZ R2, R43, 0.5 ;  /* 0x3f0000002b027820 */ /* 0x000fc60000410000 */
[----:B------:R-:W-:-:S04]  /*14330*/  FFMA R0, -R49, R49, R0 ;  /* 0x0000003131007223 */ /* 0x000fc80000000100 */
[----:B------:R-:W-:-:S07]  /*14340*/  FFMA R49, R0, R2, R49 ;  /* 0x0000000200317223 */ /* 0x000fce0000000031 */
.L_x_1421:
[----:B------:R-:W-:Y:S05]  /*14350*/  BSYNC.RECONVERGENT B0 ;  /* 0x0000000000007941 */ /* 0x000fea0003800200 */
.L_x_1419:
        /* <DEDUP_REMOVED lines=12> */
.L_x_1423:
[----:B------:R-:W-:Y:S05]  /*14420*/  BSYNC.RECONVERGENT B6 ;  /* 0x0000000000067941 */ /* 0x000fea0003800200 */
.L_x_1422:
[----:B------:R-:W2:Y:S01]  /*14430*/  LDG.E R43, desc[UR6][R26.64] ;  /* 0x000000061a2b7981 */ /* 0x000ea2000c1e1900 */
[----:B------:R-:W-:Y:S02]  /*14440*/  MOV R53, R29 ;  /* 0x0000001d00357202 */ /* 0x000fe40000000f00 */
[----:B--2---:R-:W-:-:S13]  /*14450*/  FSETP.GEU.AND P0, PT, R0, |R43|, PT ;  /* 0x4000002b0000720b */ /* 0x004fda0003f0e000 */
[----:B------:R-:W-:Y:S01]  /*14460*/  @!P0 FMUL R43, R11, R0 ;  /* 0x000000000b2b8220 */ /* 0x000fe20000400000 */
[----:B------:R-:W-:Y:S01]  /*14470*/  IMAD.MOV.U32 R0, RZ, RZ, 0x1 ;  /* 0x00000001ff007424 */ /* 0x000fe200078e00ff */
[----:B------:R-:W-:-:S03]  /*14480*/  @!P0 MOV R53, R29 ;  /* 0x0000001d00358202 */ /* 0x000fc60000000f00 */
[----:B------:R1:W-:Y:S04]  /*14490*/  @!P0 STG.E desc[UR6][R26.64], R43 ;  /* 0x0000002b1a008986 */ /* 0x0003e8000c101906 */
.L_x_1404:
[----:B------:R-:W-:Y:S05]  /*144a0*/  BSYNC.RECONVERGENT B3 ;  /* 0x0000000000037941 */ /* 0x000fea0003800200 */
.L_x_1403:
[----:B------:R-:W-:-:S13]  /*144b0*/  ISETP.GT.U32.AND P0, PT, R20, -0x4, PT ;  /* 0xfffffffc1400780c */ /* 0x000fda0003f04070 */
[----:B------:R-:W-:Y:S05]  /*144c0*/  @P0 BRA `(.L_x_1402) ;  /* 0x0000000800e40947 */ /* 0x000fea0003800000 */
.L_x_1452:
        /* <DEDUP_REMOVED lines=22> */
.L_x_1427:
[----:B------:R-:W-:Y:S01]  /*14630*/  FMUL.FTZ R49, R0, R43 ;  /* 0x0000002b00317220 */ /* 0x000fe20000410000 */
[----:B------:R-:W-:-:S03]  /*14640*/  FMUL.FTZ R2, R43, 0.5 ;  /* 0x3f0000002b027820 */ /* 0x000fc60000410000 */
[----:B------:R-:W-:-:S04]  /*14650*/  FFMA R0, -R49, R49, R0 ;  /* 0x0000003131007223 */ /* 0x000fc80000000100 */
[----:B------:R-:W-:-:S07]  /*14660*/  FFMA R49, R0, R2, R49 ;  /* 0x0000000200317223 */ /* 0x000fce0000000031 */
.L_x_1428:
[----:B------:R-:W-:Y:S05]  /*14670*/  BSYNC.RECONVERGENT B0 ;  /* 0x0000000000007941 */ /* 0x000fea0003800200 */
.L_x_1426:
        /* <DEDUP_REMOVED lines=12> */
.L_x_1430:
[----:B------:R-:W-:Y:S05]  /*14740*/  BSYNC.RECONVERGENT B6 ;  /* 0x0000000000067941 */ /* 0x000fea0003800200 */
.L_x_1429:
[----:B------:R-:W2:Y:S02]  /*14750*/  LDG.E R43, desc[UR6][R26.64] ;  /* 0x000000061a2b7981 */ /* 0x000ea4000c1e1900 */
[----:B--2---:R-:W-:-:S13]  /*14760*/  FSETP.GEU.AND P0, PT, R0, |R43|, PT ;  /* 0x4000002b0000720b */ /* 0x004fda0003f0e000 */
[----:B------:R-:W-:Y:S01]  /*14770*/  @!P0 FMUL R43, R11, R0 ;  /* 0x000000000b2b8220 */ /* 0x000fe20000400000 */
[----:B------:R-:W-:-:S04]  /*14780*/  IMAD.MOV.U32 R0, RZ, RZ, 0x1 ;  /* 0x00000001ff007424 */ /* 0x000fc800078e00ff */
[----:B------:R0:W-:Y:S03]  /*14790*/  @!P0 STG.E desc[UR6][R26.64], R43 ;  /* 0x0000002b1a008986 */ /* 0x0001e6000c101906 */
.L_x_1425:
[----:B------:R-:W-:Y:S05]  /*147a0*/  BSYNC.RECONVERGENT B3 ;  /* 0x0000000000037941 */ /* 0x000fea0003800200 */
.L_x_1424:
        /* <DEDUP_REMOVED lines=22> */
.L_x_1434:
[----:B------:R-:W-:Y:S01]  /*14910*/  FMUL.FTZ R49, R0, R43 ;  /* 0x0000002b00317220 */ /* 0x000fe20000410000 */
[----:B------:R-:W-:-:S03]  /*14920*/  FMUL.FTZ R2, R43, 0.5 ;  /* 0x3f0000002b027820 */ /* 0x000fc60000410000 */
[----:B------:R-:W-:-:S04]  /*14930*/  FFMA R0, -R49, R49, R0 ;  /* 0x0000003131007223 */ /* 0x000fc80000000100 */
[----:B------:R-:W-:-:S07]  /*14940*/  FFMA R49, R0, R2, R49 ;  /* 0x0000000200317223 */ /* 0x000fce0000000031 */
.L_x_1435:
[----:B------:R-:W-:Y:S05]  /*14950*/  BSYNC.RECONVERGENT B0 ;  /* 0x0000000000007941 */ /* 0x000fea0003800200 */
.L_x_1433:
        /* <DEDUP_REMOVED lines=12> */
.L_x_1437:
[----:B------:R-:W-:Y:S05]  /*14a20*/  BSYNC.RECONVERGENT B6 ;  /* 0x0000000000067941 */ /* 0x000fea0003800200 */
.L_x_1436:
[----:B------:R-:W2:Y:S02]  /*14a30*/  LDG.E R43, desc[UR6][R26.64] ;  /* 0x000000061a2b7981 */ /* 0x000ea4000c1e1900 */
[----:B--2---:R-:W-:-:S13]  /*14a40*/  FSETP.GEU.AND P0, PT, R0, |R43|, PT ;  /* 0x4000002b0000720b */ /* 0x004fda0003f0e000 */
[----:B------:R-:W-:Y:S01]  /*14a50*/  @!P0 FMUL R43, R11, R0 ;  /* 0x000000000b2b8220 */ /* 0x000fe20000400000 */
[----:B------:R-:W-:-:S04]  /*14a60*/  IMAD.MOV.U32 R0, RZ, RZ, 0x1 ;  /* 0x00000001ff007424 */ /* 0x000fc800078e00ff */
[----:B------:R0:W-:Y:S03]  /*14a70*/  @!P0 STG.E desc[UR6][R26.64], R43 ;  /* 0x0000002b1a008986 */ /* 0x0001e6000c101906 */
.L_x_1432:
[----:B------:R-:W-:Y:S05]  /*14a80*/  BSYNC.RECONVERGENT B3 ;  /* 0x0000000000037941 */ /* 0x000fea0003800200 */
.L_x_1431:
        /* <DEDUP_REMOVED lines=21> */
.L_x_1441:
[----:B------:R-:W-:Y:S01]  /*14be0*/  FMUL.FTZ R49, R0, R43 ;  /* 0x0000002b00317220 */ /* 0x000fe20000410000 */
[----:B------:R-:W-:-:S03]  /*14bf0*/  FMUL.FTZ R2, R43, 0.5 ;  /* 0x3f0000002b027820 */ /* 0x000fc60000410000 */
[----:B------:R-:W-:-:S04]  /*14c00*/  FFMA R0, -R49, R49, R0 ;  /* 0x0000003131007223 */ /* 0x000fc80000000100 */
[----:B------:R-:W-:-:S07]  /*14c10*/  FFMA R49, R0, R2, R49 ;  /* 0x0000000200317223 */ /* 0x000fce0000000031 */
.L_x_1442:
[----:B------:R-:W-:Y:S05]  /*14c20*/  BSYNC.RECONVERGENT B0 ;  /* 0x0000000000007941 */ /* 0x000fea0003800200 */
.L_x_1440:
        /* <DEDUP_REMOVED lines=12> */
.L_x_1444:
[----:B------:R-:W-:Y:S05]  /*14cf0*/  BSYNC.RECONVERGENT B6 ;  /* 0x0000000000067941 */ /* 0x000fea0003800200 */
.L_x_1443:
[----:B------:R-:W2:Y:S02]  /*14d00*/  LDG.E R43, desc[UR6][R26.64] ;  /* 0x000000061a2b7981 */ /* 0x000ea4000c1e1900 */
[----:B--2---:R-:W-:-:S13]  /*14d10*/  FSETP.GEU.AND P0, PT, R0, |R43|, PT ;  /* 0x4000002b0000720b */ /* 0x004fda0003f0e000 */
[----:B------:R-:W-:Y:S01]  /*14d20*/  @!P0 FMUL R43, R11, R0 ;  /* 0x000000000b2b8220 */ /* 0x000fe20000400000 */
[----:B------:R-:W-:-:S04]  /*14d30*/  HFMA2 R0, -RZ, RZ, 0, 5.9604644775390625e-08 ;  /* 0x00000001ff007431 */ /* 0x000fc800000001ff */
[----:B------:R0:W-:Y:S03]  /*14d40*/  @!P0 STG.E desc[UR6][R26.64], R43 ;  /* 0x0000002b1a008986 */ /* 0x0001e6000c101906 */
.L_x_1439:
[----:B------:R-:W-:Y:S05]  /*14d50*/  BSYNC.RECONVERGENT B3 ;  /* 0x0000000000037941 */ /* 0x000fea0003800200 */
.L_x_1438:
        /* <DEDUP_REMOVED lines=21> */
.L_x_1448:
[----:B------:R-:W-:Y:S01]  /*14eb0*/  FMUL.FTZ R49, R0, R43 ;  /* 0x0000002b00317220 */ /* 0x000fe20000410000 */
[----:B------:R-:W-:-:S03]  /*14ec0*/  FMUL.FTZ R2, R43, 0.5 ;  /* 0x3f0000002b027820 */ /* 0x000fc60000410000 */
[----:B------:R-:W-:-:S04]  /*14ed0*/  FFMA R0, -R49, R49, R0 ;  /* 0x0000003131007223 */ /* 0x000fc80000000100 */
[----:B------:R-:W-:-:S07]  /*14ee0*/  FFMA R49, R0, R2, R49 ;  /* 0x0000000200317223 */ /* 0x000fce0000000031 */
.L_x_1449:
[----:B------:R-:W-:Y:S05]  /*14ef0*/  BSYNC.RECONVERGENT B0 ;  /* 0x0000000000007941 */ /* 0x000fea0003800200 */
.L_x_1447:
        /* <DEDUP_REMOVED lines=12> */
.L_x_1451:
[----:B------:R-:W-:Y:S05]  /*14fc0*/  BSYNC.RECONVERGENT B6 ;  /* 0x0000000000067941 */ /* 0x000fea0003800200 */
.L_x_1450:
[----:B------:R-:W2:Y:S02]  /*14fd0*/  LDG.E R43, desc[UR6][R26.64] ;  /* 0x000000061a2b7981 */ /* 0x000ea4000c1e1900 */
[----:B--2---:R-:W-:-:S13]  /*14fe0*/  FSETP.GEU.AND P0, PT, R0, |R43|, PT ;  /* 0x4000002b0000720b */ /* 0x004fda0003f0e000 */
[----:B------:R-:W-:Y:S01]  /*14ff0*/  @!P0 FMUL R43, R11, R0 ;  /* 0x000000000b2b8220 */ /* 0x000fe20000400000 */
[----:B------:R-:W-:-:S04]  /*15000*/  IMAD.MOV.U32 R0, RZ, RZ, 0x1 ;  /* 0x00000001ff007424 */ /* 0x000fc800078e00ff */
[----:B------:R0:W-:Y:S03]  /*15010*/  @!P0 STG.E desc[UR6][R26.64], R43 ;  /* 0x0000002b1a008986 */ /* 0x0001e6000c101906 */
.L_x_1446:
[----:B------:R-:W-:Y:S05]  /*15020*/  BSYNC.RECONVERGENT B3 ;  /* 0x0000000000037941 */ /* 0x000fea0003800200 */
.L_x_1445:
[----:B------:R-:W-:-:S04]  /*15030*/  IADD3 R53, PT, PT, R53, 0x4, RZ ;  /* 0x0000000435357810 */ /* 0x000fc80007ffe0ff */
[----:B------:R-:W-:-:S13]  /*15040*/  ISETP.GE.AND P0, PT, R53, R25, PT ;  /* 0x000000193500720c */ /* 0x000fda0003f06270 */
[----:B------:R-:W-:Y:S05]  /*15050*/  @!P0 BRA `(.L_x_1452) ;  /* 0xfffffff4001c8947 */ /* 0x000fea000383ffff */
.L_x_1402:
[----:B------:R-:W-:Y:S05]  /*15060*/  BSYNC.RECONVERGENT B4 ;  /* 0x0000000000047941 */ /* 0x000fea0003800200 */
.L_x_1401:
[----:B------:R-:W-:-:S05]  /*15070*/  VIADD R36, R36, 0x1 ;  /* 0x0000000124247836 */ /* 0x000fca0000000000 */
[----:B------:R-:W-:-:S13]  /*15080*/  ISETP.GE.AND P0, PT, R36, R41, PT ;  /* 0x000000292400720c */ /* 0x000fda0003f06270 */
[----:B------:R-:W-:Y:S05]  /*15090*/  @!P0 BRA `(.L_x_1453) ;  /* 0xffffffe800bc8947 */ /* 0x000fea000383ffff */
[----:B------:R-:W-:Y:S05]  /*150a0*/  BSYNC.RECONVERGENT B5 ;  /* 0x0000000000057941 */ /* 0x000fea0003800200 */
.L_x_1400:
[----:B------:R-:W-:-:S13]  /*150b0*/  ISETP.GE.AND P0, PT, R18, R41, PT ;  /* 0x000000291200720c */ /* 0x000fda0003f06270 */
[----:B------:R-:W-:Y:S05]  /*150c0*/  @P0 BRA `(.L_x_1399) ;  /* 0x00000014007c0947 */ /* 0x000fea0003800000 */
[C---:B------:R-:W-:Y:S01]  /*150d0*/  VIADD R31, R19.reuse, 0x2 ;  /* 0x00000002131f7836 */ /* 0x040fe20000000000 */
[-C--:B------:R-:W-:Y:S01]  /*150e0*/  VIMNMX R2, PT, PT, R8, R15.reuse, PT ;  /* 0x0000000f08027248 */ /* 0x080fe20003fe0100 */
[C---:B------:R-:W-:Y:S01]  /*150f0*/  VIADD R29, R19.reuse, 0x3 ;  /* 0x00000003131d7836 */ /* 0x040fe20000000000 */
[C---:B------:R-:W-:Y:S01]  /*15100*/  VIMNMX R21, PT, PT, R12.reuse, R15, PT ;  /* 0x0000000f0c157248 */ /* 0x040fe20003fe0100 */
[C---:B------:R-:W-:Y:S01]  /*15110*/  IMAD.IADD R20, R12.reuse, 0x1, -R31 ;  /* 0x000000010c147824 */ /* 0x040fe200078e0a1f */
        /* <DEDUP_REMOVED lines=12> */
[----:B------:R-:W-:Y:S01]  /*151e0*/  IMAD R35, R5, R24, RZ ;  /* 0x0000001805237224 */ /* 0x000fe200078e02ff */
[----:B------:R-:W-:Y:S01]  /*151f0*/  I2FP.F32.S32 R32, R32 ;  /* 0x0000002000207245 */ /* 0x000fe20000201400 */
[----:B------:R-:W-:Y:S01]  /*15200*/  FMUL R21, R2, R2 ;  /* 0x0000000202157220 */ /* 0x000fe20000400000 */
[----:B------:R-:W-:Y:S01]  /*15210*/  I2FP.F32.S32 R30, R30 ;  /* 0x0000001e001e7245 */ /* 0x000fe20000201400 */
[----:B------:R-:W-:Y:S01]  /*15220*/  FMUL R20, R20, R20 ;  /* 0x0000001414147220 */ /* 0x000fe20000400000 */
[C---:B------:R-:W-:Y:S01]  /*15230*/  IADD3 R34, PT, PT, R23.reuse, -R22, RZ ;  /* 0x8000001617227210 */ /* 0x040fe20007ffe0ff */
[----:B------:R-:W-:Y:S01]  /*15240*/  FMUL R32, R32, R32 ;  /* 0x0000002020207220 */ /* 0x000fe20000400000 */
[----:B------:R-:W-:Y:S01]  /*15250*/  IADD3 R28, PT, PT, -R23, R22, RZ ;  /* 0x00000016171c7210 */ /* 0x000fe20007ffe1ff */
[----:B------:R-:W-:Y:S01]  /*15260*/  FMUL R30, R30, R30 ;  /* 0x0000001e1e1e7220 */ /* 0x000fe20000400000 */
[----:B------:R-:W-:-:S07]  /*15270*/  LOP3.LUT R34, R34, 0x3, RZ, 0xc0, !PT ;  /* 0x0000000322227812 */ /* 0x000fce00078ec0ff */
.L_x_1506:
[----:B------:R-:W-:Y:S01]  /*15280*/  ISETP.GE.AND P0, PT, R19, R14, PT ;  /* 0x0000000e1300720c */ /* 0x000fe20003f06270 */
[----:B------:R-:W-:-:S12]  /*15290*/  BSSY.RECONVERGENT B4, `(.L_x_1454) ;  /* 0x000013f000047945 */ /* 0x000fd80003800200 */
[----:B0-234-:R-:W-:Y:S05]  /*152a0*/  @P0 BRA `(.L_x_1455) ;  /* 0x0000001000f40947 */ /* 0x01dfea0003800000 */
        /* <DEDUP_REMOVED lines=10> */
[----:B------:R-:W2:Y:S01]  /*15350*/  LDCU.64 UR4, c[0x0][0x388] ;  /* 0x00007100ff0477ac */ /* 0x000ea20008000a00 */
[----:B------:R-:W-:-:S05]  /*15360*/  IMAD.IADD R2, R19, 0x1, R24 ;  /* 0x0000000113027824 */ /* 0x000fca00078e0218 */
[----:B--2---:R-:W-:-:S04]  /*15370*/  IADD3 R38, P0, PT, R2, UR4, RZ ;  /* 0x0000000402267c10 */ /* 0x004fc8000ff1e0ff */
        /* <DEDUP_REMOVED lines=8> */
[----:B------:R2:W3:Y:S01]  /*15400*/  MUFU.RSQ R37, R0 ;  /* 0x0000000000257308 */ /* 0x0004e20000001400 */
[----:B------:R-:W-:-:S04]  /*15410*/  IADD3 R2, PT, PT, R0, -0xd000000, RZ ;  /* 0xf300000000027810 */ /* 0x000fc80007ffe0ff */
[----:B------:R-:W-:-:S13]  /*15420*/  ISETP.GT.U32.AND P0, PT, R2, 0x727fffff, PT ;  /* 0x727fffff0200780c */ /* 0x000fda0003f04070 */
[----:B--23--:R-:W-:Y:S05]  /*15430*/  @!P0 BRA `(.L_x_1461) ;  /* 0x0000000000108947 */ /* 0x00cfea0003800000 */
[----:B------:R-:W-:Y:S01]  /*15440*/  IMAD.MOV.U32 R2, RZ, RZ, R0 ;  /* 0x000000ffff027224 */ /* 0x000fe200078e0000 */
[----:B------:R-:W-:-:S07]  /*15450*/  MOV R0, 0x15470 ;  /* 0x0001547000007802 */ /* 0x000fce0000000f00 */
[----:B01----:R-:W-:Y:S05]  /*15460*/  CALL.REL.NOINC `($__internal_6_$__cuda_sm20_sqrt_rn_f32_slowpath) ;  /* 0x0000003000487944 */ /* 0x003fea0003c00000 */
[----:B------:R-:W-:Y:S05]  /*15470*/  BRA `(.L_x_1462) ;  /* 0x0000000000107947 */ /* 0x000fea0003800000 */
.L_x_1461:
[----:B------:R-:W-:Y:S01]  /*15480*/  FMUL.FTZ R49, R0, R37 ;  /* 0x0000002500317220 */ /* 0x000fe20000410000 */
[----:B------:R-:W-:-:S03]  /*15490*/  FMUL.FTZ R2, R37, 0.5 ;  /* 0x3f00000025027820 */ /* 0x000fc60000410000 */
[----:B------:R-:W-:-:S04]  /*154a0*/  FFMA R0, -R49, R49, R0 ;  /* 0x0000003131007223 */ /* 0x000fc80000000100 */
[----:B------:R-:W-:-:S07]  /*154b0*/  FFMA R49, R0, R2, R49 ;  /* 0x0000000200317223 */ /* 0x000fce0000000031 */
.L_x_1462:
[----:B------:R-:W-:Y:S05]  /*154c0*/  BSYNC.RECONVERGENT B0 ;  /* 0x0000000000007941 */ /* 0x000fea0003800200 */
.L_x_1460:
[----:B------:R-:W2:Y:S01]  /*154d0*/  MUFU.RCP R0, R3 ;  /* 0x0000000300007308 */ /* 0x000ea20000001000 */
[----:B------:R-:W-:Y:S07]  /*154e0*/  BSSY.RECONVERGENT B6, `(.L_x_1463) ;  /* 0x000000b000067945 */ /* 0x000fee0003800200 */
[----:B------:R-:W3:Y:S01]  /*154f0*/  FCHK P0, R49, R3 ;  /* 0x0000000331007302 */ /* 0x000ee20000000000 */
[----:B--2---:R-:W-:-:S04]  /*15500*/  FFMA R37, -R3, R0, 1 ;  /* 0x3f80000003257423 */ /* 0x004fc80000000100 */
[----:B------:R-:W-:-:S04]  /*15510*/  FFMA R0, R0, R37, R0 ;  /* 0x0000002500007223 */ /* 0x000fc80000000000 */
[----:B------:R-:W-:-:S04]  /*15520*/  FFMA R2, R0, R49, RZ ;  /* 0x0000003100027223 */ /* 0x000fc800000000ff */
[----:B------:R-:W-:-:S04]  /*15530*/  FFMA R37, -R3, R2, R49 ;  /* 0x0000000203257223 */ /* 0x000fc80000000131 */
[----:B------:R-:W-:Y:S01]  /*15540*/  FFMA R0, R0, R37, R2 ;  /* 0x0000002500007223 */ /* 0x000fe20000000002 */
[----:B---3--:R-:W-:Y:S06]  /*15550*/  @!P0 BRA `(.L_x_1464) ;  /* 0x00000000000c8947 */ /* 0x008fec0003800000 */
[----:B------:R-:W-:Y:S02]  /*15560*/  MOV R0, R49 ;  /* 0x0000003100007202 */ /* 0x000fe40000000f00 */
[----:B------:R-:W-:-:S07]  /*15570*/  MOV R2, 0x15590 ;  /* 0x0001559000027802 */ /* 0x000fce0000000f00 */
[----:B01----:R-:W-:Y:S05]  /*15580*/  CALL.REL.NOINC `($__internal_7_$__cuda_sm3x_div_rn_noftz_f32_slowpath) ;  /* 0x0000003000587944 */ /* 0x003fea0003c00000 */
.L_x_1464:
[----:B------:R-:W-:Y:S05]  /*15590*/  BSYNC.RECONVERGENT B6 ;  /* 0x0000000000067941 */ /* 0x000fea0003800200 */
.L_x_1463:
[----:B------:R-:W2:Y:S02]  /*155a0*/  LDG.E R37, desc[UR6][R26.64] ;  /* 0x000000061a257981 */ /* 0x000ea4000c1e1900 */
[----:B--2---:R-:W-:-:S13]  /*155b0*/  FSETP.GEU.AND P0, PT, R0, |R37|, PT ;  /* 0x400000250000720b */ /* 0x004fda0003f0e000 */
[----:B------:R-:W-:Y:S01]  /*155c0*/  @!P0 FMUL R37, R11, R0 ;  /* 0x000000000b258220 */ /* 0x000fe20000400000 */
[----:B------:R-:W-:-:S04]  /*155d0*/  IMAD.MOV.U32 R0, RZ, RZ, 0x1 ;  /* 0x00000001ff007424 */ /* 0x000fc800078e00ff */
[----:B------:R2:W-:Y:S03]  /*155e0*/  @!P0 STG.E desc[UR6][R26.64], R37 ;  /* 0x000000251a008986 */ /* 0x0005e6000c101906 */
.L_x_1459:
[----:B------:R-:W-:Y:S05]  /*155f0*/  BSYNC.RECONVERGENT B5 ;  /* 0x0000000000057941 */ /* 0x000fea0003800200 */
.L_x_1458:
[----:B------:R-:W-:Y:S02]  /*15600*/  ISETP.NE.AND P0, PT, R34, 0x1, PT ;  /* 0x000000012200780c */ /* 0x000fe40003f05270 */
[----:B--2---:R-:W-:-:S11]  /*15610*/  MOV R37, R33 ;  /* 0x0000002100257202 */ /* 0x004fd60000000f00 */
        /* <DEDUP_REMOVED lines=9> */
[----:B------:R2:W3:Y:S04]  /*156b0*/  MUFU.RSQ R37, R0 ;  /* 0x0000000000257308 */ /* 0x0004e80000001400 */
[----:B------:R-:W-:-:S13]  /*156c0*/  ISETP.GT.U32.AND P0, PT, R2, 0x727fffff, PT ;  /* 0x727fffff0200780c */ /* 0x000fda0003f04070 */
[----:B--23--:R-:W-:Y:S05]  /*156d0*/  @!P0 BRA `(.L_x_1468) ;  /* 0x0000000000108947 */ /* 0x00cfea0003800000 */
[----:B------:R-:W-:Y:S02]  /*156e0*/  MOV R2, R0 ;  /* 0x0000000000027202 */ /* 0x000fe40000000f00 */
[----:B------:R-:W-:-:S07]  /*156f0*/  MOV R0, 0x15710 ;  /* 0x0001571000007802 */ /* 0x000fce0000000f00 */
[----:B01----:R-:W-:Y:S05]  /*15700*/  CALL.REL.NOINC `($__internal_6_$__cuda_sm20_sqrt_rn_f32_slowpath) ;  /* 0x0000002c00a07944 */ /* 0x003fea0003c00000 */
[----:B------:R-:W-:Y:S05]  /*15710*/  BRA `(.L_x_1469) ;  /* 0x0000000000107947 */ /* 0x000fea0003800000 */
.L_x_1468:
[----:B------:R-:W-:Y:S01]  /*15720*/  FMUL.FTZ R49, R0, R37 ;  /* 0x0000002500317220 */ /* 0x000fe20000410000 */
[----:B------:R-:W-:-:S03]  /*15730*/  FMUL.FTZ R2, R37, 0.5 ;  /* 0x3f00000025027820 */ /* 0x000fc60000410000 */
[----:B------:R-:W-:-:S04]  /*15740*/  FFMA R0, -R49, R49, R0 ;  /* 0x0000003131007223 */ /* 0x000fc80000000100 */
[----:B------:R-:W-:-:S07]  /*15750*/  FFMA R49, R0, R2, R49 ;  /* 0x0000000200317223 */ /* 0x000fce0000000031 */
.L_x_1469:
[----:B------:R-:W-:Y:S05]  /*15760*/  BSYNC.RECONVERGENT B0 ;  /* 0x0000000000007941 */ /* 0x000fea0003800200 */
.L_x_1467:
        /* <DEDUP_REMOVED lines=9> */
[----:B------:R-:W-:Y:S01]  /*15800*/  IMAD.MOV.U32 R0, RZ, RZ, R49 ;  /* 0x000000ffff007224 */ /* 0x000fe200078e0031 */
[----:B------:R-:W-:-:S07]  /*15810*/  MOV R2, 0x15830 ;  /* 0x0001583000027802 */ /* 0x000fce0000000f00 */
[----:B01----:R-:W-:Y:S05]  /*15820*/  CALL.REL.NOINC `($__internal_7_$__cuda_sm3x_div_rn_noftz_f32_slowpath) ;  /* 0x0000002c00b07944 */ /* 0x003fea0003c00000 */
.L_x_1471:
[----:B------:R-:W-:Y:S05]  /*15830*/  BSYNC.RECONVERGENT B6 ;  /* 0x0000000000067941 */ /* 0x000fea0003800200 */
.L_x_1470:
[----:B------:R-:W2:Y:S02]  /*15840*/  LDG.E R37, desc[UR6][R26.64] ;  /* 0x000000061a257981 */ /* 0x000ea4000c1e1900 */
[----:B--2---:R-:W-:-:S13]  /*15850*/  FSETP.GEU.AND P0, PT, R0, |R37|, PT ;  /* 0x400000250000720b */ /* 0x004fda0003f0e000 */
[----:B------:R-:W-:Y:S01]  /*15860*/  @!P0 FMUL R37, R11, R0 ;  /* 0x000000000b258220 */ /* 0x000fe20000400000 */
[----:B------:R-:W-:-:S04]  /*15870*/  HFMA2 R0, -RZ, RZ, 0, 5.9604644775390625e-08 ;  /* 0x00000001ff007431 */ /* 0x000fc800000001ff */
[----:B------:R2:W-:Y:S03]  /*15880*/  @!P0 STG.E desc[UR6][R26.64], R37 ;  /* 0x000000251a008986 */ /* 0x0005e6000c101906 */
.L_x_1466:
[----:B------:R-:W-:Y:S05]  /*15890*/  BSYNC.RECONVERGENT B5 ;  /* 0x0000000000057941 */ /* 0x000fea0003800200 */
.L_x_1465:
[----:B------:R-:W-:Y:S01]  /*158a0*/  ISETP.NE.AND P0, PT, R34, 0x2, PT ;  /* 0x000000022200780c */ /* 0x000fe20003f05270 */
[----:B--2---:R-:W-:-:S12]  /*158b0*/  IMAD.MOV.U32 R37, RZ, RZ, R31 ;  /* 0x000000ffff257224 */ /* 0x004fd800078e001f */
        /* <DEDUP_REMOVED lines=16> */
.L_x_1473:
[----:B------:R-:W-:Y:S01]  /*159c0*/  FMUL.FTZ R49, R0, R37 ;  /* 0x0000002500317220 */ /* 0x000fe20000410000 */
[----:B------:R-:W-:-:S03]  /*159d0*/  FMUL.FTZ R2, R37, 0.5 ;  /* 0x3f00000025027820 */ /* 0x000fc60000410000 */
[----:B------:R-:W-:-:S04]  /*159e0*/  FFMA R0, -R49, R49, R0 ;  /* 0x0000003131007223 */ /* 0x000fc80000000100 */
[----:B------:R-:W-:-:S07]  /*159f0*/  FFMA R49, R0, R2, R49 ;  /* 0x0000000200317223 */ /* 0x000fce0000000031 */
.L_x_1474:
[----:B------:R-:W-:Y:S05]  /*15a00*/  BSYNC.RECONVERGENT B0 ;  /* 0x0000000000007941 */ /* 0x000fea0003800200 */
.L_x_1472:
        /* <DEDUP_REMOVED lines=12> */
.L_x_1476:
[----:B------:R-:W-:Y:S05]  /*15ad0*/  BSYNC.RECONVERGENT B5 ;  /* 0x0000000000057941 */ /* 0x000fea0003800200 */
.L_x_1475:
[----:B------:R-:W2:Y:S02]  /*15ae0*/  LDG.E R37, desc[UR6][R26.64] ;  /* 0x000000061a257981 */ /* 0x000ea4000c1e1900 */
[----:B--2---:R-:W-:Y:S02]  /*15af0*/  FSETP.GEU.AND P0, PT, R0, |R37|, PT ;  /* 0x400000250000720b */ /* 0x004fe40003f0e000 */
[----:B------:R-:W-:-:S11]  /*15b00*/  MOV R37, R29 ;  /* 0x0000001d00257202 */ /* 0x000fd60000000f00 */
[----:B------:R-:W-:Y:S01]  /*15b10*/  @!P0 FMUL R39, R11, R0 ;  /* 0x000000000b278220 */ /* 0x000fe20000400000 */
[----:B------:R-:W-:Y:S01]  /*15b20*/  IMAD.MOV.U32 R0, RZ, RZ, 0x1 ;  /* 0x00000001ff007424 */ /* 0x000fe200078e00ff */
[----:B------:R-:W-:-:S03]  /*15b30*/  @!P0 MOV R37, R29 ;  /* 0x0000001d00258202 */ /* 0x000fc60000000f00 */
[----:B------:R2:W-:Y:S04]  /*15b40*/  @!P0 STG.E desc[UR6][R26.64], R39 ;  /* 0x000000271a008986 */ /* 0x0005e8000c101906 */
.L_x_1457:
[----:B------:R-:W-:Y:S05]  /*15b50*/  BSYNC.RECONVERGENT B3 ;  /* 0x0000000000037941 */ /* 0x000fea0003800200 */
.L_x_1456:
[----:B------:R-:W-:-:S13]  /*15b60*/  ISETP.GT.U32.AND P0, PT, R28, -0x4, PT ;  /* 0xfffffffc1c00780c */ /* 0x000fda0003f04070 */
[----:B------:R-:W-:Y:S05]  /*15b70*/  @P0 BRA `(.L_x_1455) ;  /* 0x0000000800c00947 */ /* 0x000fea0003800000 */
.L_x_1505:
[----:B---3--:R-:W3:Y:S01]  /*15b80*/  LDCU.64 UR4, c[0x0][0x388] ;  /* 0x00007100ff0477ac */ /* 0x008ee20008000a00 */
[----:B------:R-:W-:-:S05]  /*15b90*/  IMAD.IADD R2, R24, 0x1, R37 ;  /* 0x0000000118027824 */ /* 0x000fca00078e0225 */
[----:B---3--:R-:W-:-:S04]  /*15ba0*/  IADD3 R38, P0, PT, R2, UR4, RZ ;  /* 0x0000000402267c10 */ /* 0x008fc8000ff1e0ff */
[----:B0-2---:R-:W-:-:S05]  /*15bb0*/  LEA.HI.X.SX32 R39, R2, UR5, 0x1, P0 ;  /* 0x0000000502277c11 */ /* 0x005fca00080f0eff */
[----:B------:R-:W2:Y:S01]  /*15bc0*/  LDG.E.U8 R2, desc[UR6][R38.64] ;  /* 0x0000000626027981 */ /* 0x000ea2000c1e1100 */
[----:B------:R-:W-:Y:S01]  /*15bd0*/  BSSY.RECONVERGENT B3, `(.L_x_1477) ;  /* 0x0000028000037945 */ /* 0x000fe20003800200 */
[----:B--2---:R-:W-:-:S13]  /*15be0*/  ISETP.NE.AND P0, PT, R2, RZ, PT ;  /* 0x000000ff0200720c */ /* 0x004fda0003f05270 */
[----:B----4-:R-:W-:Y:S05]  /*15bf0*/  @!P0 BRA `(.L_x_1478) ;  /* 0x0000000000948947 */ /* 0x010fea0003800000 */
[----:B------:R-:W-:Y:S01]  /*15c00*/  IADD3 R0, PT, PT, R12, -R37, RZ ;  /* 0x800000250c007210 */ /* 0x000fe20007ffe0ff */
        /* <DEDUP_REMOVED lines=13> */
.L_x_1480:
[----:B------:R-:W-:Y:S01]  /*15ce0*/  FMUL.FTZ R49, R0, R43 ;  /* 0x0000002b00317220 */ /* 0x000fe20000410000 */
[----:B------:R-:W-:-:S03]  /*15cf0*/  FMUL.FTZ R2, R43, 0.5 ;  /* 0x3f0000002b027820 */ /* 0x000fc60000410000 */
[----:B------:R-:W-:-:S04]  /*15d00*/  FFMA R0, -R49, R49, R0 ;  /* 0x0000003131007223 */ /* 0x000fc80000000100 */
[----:B------:R-:W-:-:S07]  /*15d10*/  FFMA R49, R0, R2, R49 ;  /* 0x0000000200317223 */ /* 0x000fce0000000031 */
.L_x_1481:
[----:B------:R-:W-:Y:S05]  /*15d20*/  BSYNC.RECONVERGENT B0 ;  /* 0x0000000000007941 */ /* 0x000fea0003800200 */
.L_x_1479:
        /* <DEDUP_REMOVED lines=12> */
.L_x_1483:
[----:B------:R-:W-:Y:S05]  /*15df0*/  BSYNC.RECONVERGENT B5 ;  /* 0x0000000000057941 */ /* 0x000fea0003800200 */
.L_x_1482:
[----:B------:R-:W2:Y:S02]  /*15e00*/  LDG.E R43, desc[UR6][R26.64] ;  /* 0x000000061a2b7981 */ /* 0x000ea4000c1e1900 */
[----:B--2---:R-:W-:-:S13]  /*15e10*/  FSETP.GEU.AND P0, PT, R0, |R43|, PT ;  /* 0x4000002b0000720b */ /* 0x004fda0003f0e000 */
[----:B------:R-:W-:Y:S01]  /*15e20*/  @!P0 FMUL R43, R11, R0 ;  /* 0x000000000b2b8220 */ /* 0x000fe20000400000 */
[----:B------:R-:W-:-:S04]  /*15e30*/  HFMA2 R0, -RZ, RZ, 0, 5.9604644775390625e-08 ;  /* 0x00000001ff007431 */ /* 0x000fc800000001ff */
[----:B------:R2:W-:Y:S03]  /*15e40*/  @!P0 STG.E desc[UR6][R26.64], R43 ;  /* 0x0000002b1a008986 */ /* 0x0005e6000c101906 */
.L_x_1478:
[----:B------:R-:W-:Y:S05]  /*15e50*/  BSYNC.RECONVERGENT B3 ;  /* 0x0000000000037941 */ /* 0x000fea0003800200 */
.L_x_1477:
        /* <DEDUP_REMOVED lines=19> */
.L_x_1487:
[----:B------:R-:W-:Y:S01]  /*15f90*/  FMUL.FTZ R49, R0, R43 ;  /* 0x0000002b00317220 */ /* 0x000fe20000410000 */
[----:B------:R-:W-:-:S03]  /*15fa0*/  FMUL.FTZ R2, R43, 0.5 ;  /* 0x3f0000002b027820 */ /* 0x000fc60000410000 */
[----:B------:R-:W-:-:S04]  /*15fb0*/  FFMA R0, -R49, R49, R0 ;  /* 0x0000003131007223 */ /* 0x000fc80000000100 */
[----:B------:R-:W-:-:S07]  /*15fc0*/  FFMA R49, R0, R2, R49 ;  /* 0x0000000200317223 */ /* 0x000fce0000000031 */
.L_x_1488:
[----:B------:R-:W-:Y:S05]  /*15fd0*/  BSYNC.RECONVERGENT B0 ;  /* 0x0000000000007941 */ /* 0x000fea0003800200 */
.L_x_1486:
        /* <DEDUP_REMOVED lines=12> */
.L_x_1490:
[----:B------:R-:W-:Y:S05]  /*160a0*/  BSYNC.RECONVERGENT B5 ;  /* 0x0000000000057941 */ /* 0x000fea0003800200 */
.L_x_1489:
[----:B------:R-:W2:Y:S02]  /*160b0*/  LDG.E R43, desc[UR6][R26.64] ;  /* 0x000000061a2b7981 */ /* 0x000ea4000c1e1900 */
[----:B--2---:R-:W-:-:S13]  /*160c0*/  FSETP.GEU.AND P0, PT, R0, |R43|, PT ;  /* 0x4000002b0000720b */ /* 0x004fda0003f0e000 */
[----:B------:R-:W-:Y:S01]  /*160d0*/  @!P0 FMUL R43, R11, R0 ;  /* 0x000000000b2b8220 */ /* 0x000fe20000400000 */
[----:B------:R-:W-:-:S04]  /*160e0*/  IMAD.MOV.U32 R0, RZ, RZ, 0x1 ;  /* 0x00000001ff007424 */ /* 0x000fc800078e00ff */
[----:B------:R3:W-:Y:S03]  /*160f0*/  @!P0 STG.E desc[UR6][R26.64], R43 ;  /* 0x0000002b1a008986 */ /* 0x0007e6000c101906 */
.L_x_1485:
[----:B------:R-:W-:Y:S05]  /*16100*/  BSYNC.RECONVERGENT B3 ;  /* 0x0000000000037941 */ /* 0x000fea0003800200 */
.L_x_1484:
[----:B------:R-:W4:Y:S01]  /*16110*/  LDG.E.U8 R2, desc[UR6][R38.64+0x2] ;  /* 0x0000020626027981 */ /* 0x000f22000c1e1100 */
[----:B------:R-:W-:Y:S01]  /*16120*/  BSSY.RECONVERGENT B3, `(.L_x_1491) ;  /* 0x0000028000037945 */ /* 0x000fe20003800200 */
[----:B----4-:R-:W-:-:S13]  /*16130*/  ISETP.NE.AND P0, PT, R2, RZ, PT ;  /* 0x000000ff0200720c */ /* 0x010fda0003f05270 */
[----:B------:R-:W-:Y:S05]  /*16140*/  @!P0 BRA `(.L_x_1492) ;  /* 0x0000000000948947 */ /* 0x000fea0003800000 */
[----:B------:R-:W-:Y:S01]  /*16150*/  IADD3 R0, PT, PT, R12, -0x2, -R37 ;  /* 0xfffffffe0c007810 */ /* 0x000fe20007ffe825 */
[----:B------:R-:W-:Y:S03]  /*16160*/  BSSY.RECONVERGENT B0, `(.L_x_1493) ;  /* 0x0000011000007945 */ /* 0x000fe60003800200 */
[----:B------:R-:W-:-:S04]  /*16170*/  IABS R0, R0 ;  /* 0x0000000000007213 */ /* 0x000fc80000000000 */
[----:B------:R-:W-:-:S05]  /*16180*/  I2FP.F32.S32 R0, R0 ;  /* 0x0000000000007245 */ /* 0x000fca0000201400 */
[----:B------:R-:W-:-:S04]  /*16190*/  FFMA R0, R0, R0, R25 ;  /* 0x0000000000007223 */ /* 0x000fc80000000019 */
[----:B------:R-:W-:-:S04]  /*161a0*/  FADD R0, R21, R0 ;  /* 0x0000000015007221 */ /* 0x000fc80000000000 */
[----:B0123--:R0:W1:Y:S01]  /*161b0*/  MUFU.RSQ R43, R0 ;  /* 0x00000000002b7308 */ /* 0x00f0620000001400 */
[----:B------:R-:W-:-:S04]  /*161c0*/  IADD3 R2, PT, PT, R0, -0xd000000, RZ ;  /* 0xf300000000027810 */ /* 0x000fc80007ffe0ff */
[----:B------:R-:W-:-:S13]  /*161d0*/  ISETP.GT.U32.AND P0, PT, R2, 0x727fffff, PT ;  /* 0x727fffff0200780c */ /* 0x000fda0003f04070 */
[----:B01----:R-:W-:Y:S05]  /*161e0*/  @!P0 BRA `(.L_x_1494) ;  /* 0x0000000000108947 */ /* 0x003fea0003800000 */
[----:B------:R-:W-:Y:S01]  /*161f0*/  IMAD.MOV.U32 R2, RZ, RZ, R0 ;  /* 0x000000ffff027224 */ /* 0x000fe200078e0000 */
[----:B------:R-:W-:-:S07]  /*16200*/  MOV R0, 0x16220 ;  /* 0x0001622000007802 */ /* 0x000fce0000000f00 */
[----:B------:R-:W-:Y:S05]  /*16210*/  CALL.REL.NOINC `($__internal_6_$__cuda_sm20_sqrt_rn_f32_slowpath) ;  /* 0x0000002000dc7944 */ /* 0x000fea0003c00000 */
[----:B------:R-:W-:Y:S05]  /*16220*/  BRA `(.L_x_1495) ;  /* 0x0000000000107947 */ /* 0x000fea0003800000 */
.L_x_1494:
[----:B------:R-:W-:Y:S01]  /*16230*/  FMUL.FTZ R49, R0, R43 ;  /* 0x0000002b00317220 */ /* 0x000fe20000410000 */
[----:B------:R-:W-:-:S03]  /*16240*/  FMUL.FTZ R2, R43, 0.5 ;  /* 0x3f0000002b027820 */ /* 0x000fc60000410000 */
[----:B------:R-:W-:-:S04]  /*16250*/  FFMA R0, -R49, R49, R0 ;  /* 0x0000003131007223 */ /* 0x000fc80000000100 */
[----:B------:R-:W-:-:S07]  /*16260*/  FFMA R49, R0, R2, R49 ;  /* 0x0000000200317223 */ /* 0x000fce0000000031 */
.L_x_1495:
[----:B------:R-:W-:Y:S05]  /*16270*/  BSYNC.RECONVERGENT B0 ;  /* 0x0000000000007941 */ /* 0x000fea0003800200 */
.L_x_1493:
        /* <DEDUP_REMOVED lines=12> */
.L_x_1497:
[----:B------:R-:W-:Y:S05]  /*16340*/  BSYNC.RECONVERGENT B5 ;  /* 0x0000000000057941 */ /* 0x000fea0003800200 */
.L_x_1496:
[----:B------:R-:W2:Y:S02]  /*16350*/  LDG.E R43, desc[UR6][R26.64] ;  /* 0x000000061a2b7981 */ /* 0x000ea4000c1e1900 */
[----:B--2---:R-:W-:-:S13]  /*16360*/  FSETP.GEU.AND P0, PT, R0, |R43|, PT ;  /* 0x4000002b0000720b */ /* 0x004fda0003f0e000 */
[----:B------:R-:W-:Y:S01]  /*16370*/  @!P0 FMUL R43, R11, R0 ;  /* 0x000000000b2b8220 */ /* 0x000fe20000400000 */
[----:B------:R-:W-:-:S04]  /*16380*/  IMAD.MOV.U32 R0, RZ, RZ, 0x1 ;  /* 0x00000001ff007424 */ /* 0x000fc800078e00ff */
[----:B------:R4:W-:Y:S03]  /*16390*/  @!P0 STG.E desc[UR6][R26.64], R43 ;  /* 0x0000002b1a008986 */ /* 0x0009e6000c101906 */
.L_x_1492:
[----:B------:R-:W-:Y:S05]  /*163a0*/  BSYNC.RECONVERGENT B3 ;  /* 0x0000000000037941 */ /* 0x000fea0003800200 */
.L_x_1491:
        /* <DEDUP_REMOVED lines=18> */
.L_x_1501:
[----:B------:R-:W-:Y:S01]  /*164d0*/  FMUL.FTZ R49, R0, R39 ;  /* 0x0000002700317220 */ /* 0x000fe20000410000 */
[----:B------:R-:W-:-:S03]  /*164e0*/  FMUL.FTZ R2, R39, 0.5 ;  /* 0x3f00000027027820 */ /* 0x000fc60000410000 */
[----:B------:R-:W-:-:S04]  /*164f0*/  FFMA R0, -R49, R49, R0 ;  /* 0x0000003131007223 */ /* 0x000fc80000000100 */
[----:B------:R-:W-:-:S07]  /*16500*/  FFMA R49, R0, R2, R49 ;  /* 0x0000000200317223 */ /* 0x000fce0000000031 */
.L_x_1502:
[----:B------:R-:W-:Y:S05]  /*16510*/  BSYNC.RECONVERGENT B0 ;  /* 0x0000000000007941 */ /* 0x000fea0003800200 */
.L_x_1500:
        /* <DEDUP_REMOVED lines=12> */
.L_x_1504:
[----:B------:R-:W-:Y:S05]  /*165e0*/  BSYNC.RECONVERGENT B5 ;  /* 0x0000000000057941 */ /* 0x000fea0003800200 */
.L_x_1503:
[----:B------:R-:W5:Y:S02]  /*165f0*/  LDG.E R39, desc[UR6][R26.64] ;  /* 0x000000061a277981 */ /* 0x000f64000c1e1900 */
[----:B-----5:R-:W-:-:S13]  /*16600*/  FSETP.GEU.AND P0, PT, R0, |R39|, PT ;  /* 0x400000270000720b */ /* 0x020fda0003f0e000 */
[----:B------:R-:W-:Y:S01]  /*16610*/  @!P0 FMUL R39, R11, R0 ;  /* 0x000000000b278220 */ /* 0x000fe20000400000 */
[----:B------:R-:W-:-:S04]  /*16620*/  IMAD.MOV.U32 R0, RZ, RZ, 0x1 ;  /* 0x00000001ff007424 */ /* 0x000fc800078e00ff */
[----:B------:R0:W-:Y:S03]  /*16630*/  @!P0 STG.E desc[UR6][R26.64], R39 ;  /* 0x000000271a008986 */ /* 0x0001e6000c101906 */
.L_x_1499:
[----:B------:R-:W-:Y:S05]  /*16640*/  BSYNC.RECONVERGENT B3 ;  /* 0x0000000000037941 */ /* 0x000fea0003800200 */
.L_x_1498:
[----:B------:R-:W-:-:S04]  /*16650*/  IADD3 R37, PT, PT, R37, 0x4, RZ ;  /* 0x0000000425257810 */ /* 0x000fc80007ffe0ff */
[----:B------:R-:W-:-:S13]  /*16660*/  ISETP.GE.AND P0, PT, R37, R14, PT ;  /* 0x0000000e2500720c */ /* 0x000fda0003f06270 */
[----:B------:R-:W-:Y:S05]  /*16670*/  @!P0 BRA `(.L_x_1505) ;  /* 0xfffffff400408947 */ /* 0x000fea000383ffff */
.L_x_1455:
[----:B------:R-:W-:Y:S05]  /*16680*/  BSYNC.RECONVERGENT B4 ;  /* 0x0000000000047941 */ /* 0x000fea0003800200 */
.L_x_1454:
[----:B------:R-:W-:-:S05]  /*16690*/  VIADD R36, R36, 0x1 ;  /* 0x0000000124247836 */ /* 0x000fca0000000000 */
[----:B------:R-:W-:-:S13]  /*166a0*/  ISETP.GE.AND P0, PT, R36, R41, PT ;  /* 0x000000292400720c */ /* 0x000fda0003f06270 */
[----:B------:R-:W-:Y:S05]  /*166b0*/  @!P0 BRA `(.L_x_1506) ;  /* 0xffffffe800f08947 */ /* 0x000fea000383ffff */
.L_x_1399:
[----:B------:R-:W-:Y:S05]  /*166c0*/  BSYNC.RECONVERGENT B2 ;  /* 0x0000000000027941 */ /* 0x000fea0003800200 */
.L_x_1398:
[----:B------:R-:W-:Y:S01]  /*166d0*/  ISETP.GE.AND P0, PT, R18, R41, PT ;  /* 0x000000291200720c */ /* 0x000fe20003f06270 */
[----:B------:R-:W-:-:S12]  /*166e0*/  BSSY.RECONVERGENT B4, `(.L_x_1507) ;  /* 0x0000160000047945 */ /* 0x000fd80003800200 */
[----:B------:R-:W-:Y:S05]  /*166f0*/  @P0 BRA `(.L_x_1508) ;  /* 0x0000001400780947 */ /* 0x000fea0003800000 */
[----:B------:R-:W-:Y:S01]  /*16700*/  IADD3 R31, PT, PT, R13, R17, RZ ;  /* 0x000000110d1f7210 */ /* 0x000fe20007ffe0ff */
[----:B------:R-:W-:Y:S01]  /*16710*/  VIADD R17, R19, 0x3 ;  /* 0x0000000313117836 */ /* 0x000fe20000000000 */
[----:B------:R-:W-:Y:S01]  /*16720*/  IADD3 R24, PT, PT, R23, -R22, RZ ;  /* 0x8000001617187210 */ /* 0x000fe20007ffe0ff */
[----:B------:R-:W-:Y:S01]  /*16730*/  IMAD.IADD R22, R22, 0x1, -R23 ;  /* 0x0000000116167824 */ /* 0x000fe200078e0a17 */
[----:B------:R-:W-:Y:S01]  /*16740*/  VIMNMX R28, PT, PT, R12, R15, PT ;  /* 0x0000000f0c1c7248 */ /* 0x000fe20003fe0100 */
[C---:B------:R-:W-:Y:S01]  /*16750*/  VIADD R23, R19.reuse, 0x1 ;  /* 0x0000000113177836 */ /* 0x040fe20000000000 */
[----:B------:R-:W-:Y:S02]  /*16760*/  IADD3 R21, PT, PT, R19, 0x2, RZ ;  /* 0x0000000213157810 */ /* 0x000fe40007ffe0ff */
[----:B------:R-:W-:Y:S02]  /*16770*/  VIMNMX R31, PT, PT, R6, R31, PT ;  /* 0x0000001f061f7248 */ /* 0x000fe40003fe0100 */
[----:B------:R-:W-:Y:S01]  /*16780*/  IABS R28, R28 ;  /* 0x0000001c001c7213 */ /* 0x000fe20000000000 */
[----:B------:R-:W-:Y:S01]  /*16790*/  IMAD.IADD R25, R12, 0x1, -R21 ;  /* 0x000000010c197824 */ /* 0x000fe200078e0a15 */
[-C--:B------:R-:W-:Y:S01]  /*167a0*/  IADD3 R2, PT, PT, R8, -R31.reuse, RZ ;  /* 0x8000001f08027210 */ /* 0x080fe20007ffe0ff */
[----:B------:R-:W-:Y:S01]  /*167b0*/  IMAD R31, R5, R31, RZ ;  /* 0x0000001f051f7224 */ /* 0x000fe200078e02ff */
[----:B------:R-:W-:-:S02]  /*167c0*/  IADD3 R20, PT, PT, R12, -R23, RZ ;  /* 0x800000170c147210 */ /* 0x000fc40007ffe0ff */
[----:B------:R-:W-:Y:S01]  /*167d0*/  IABS R29, R2 ;  /* 0x00000002001d7213 */ /* 0x000fe20000000000 */
[----:B------:R-:W-:Y:S01]  /*167e0*/  IMAD.MOV.U32 R2, RZ, RZ, R28 ;  /* 0x000000ffff027224 */ /* 0x000fe200078e001c */
        /* <DEDUP_REMOVED lines=8> */
[----:B------:R-:W-:Y:S01]  /*16870*/  LOP3.LUT R24, R24, 0x3, RZ, 0xc0, !PT ;  /* 0x0000000318187812 */ /* 0x000fe200078ec0ff */
[----:B------:R-:W-:-:S02]  /*16880*/  FMUL R30, R30, R30 ;  /* 0x0000001e1e1e7220 */ /* 0x000fc40000400000 */
[----:B------:R-:W-:-:S07]  /*16890*/  FMUL R29, R29, R29 ;  /* 0x0000001d1d1d7220 */ /* 0x000fce0000400000 */
.L_x_1561:
[----:B------:R-:W-:Y:S01]  /*168a0*/  ISETP.GE.AND P0, PT, R19, R14, PT ;  /* 0x0000000e1300720c */ /* 0x000fe20003f06270 */
[----:B------:R-:W-:-:S12]  /*168b0*/  BSSY.RECONVERGENT B3, `(.L_x_1509) ;  /* 0x000013f000037945 */ /* 0x000fd80003800200 */
[----:B-1234-:R-:W-:Y:S05]  /*168c0*/  @P0 BRA `(.L_x_1510) ;  /* 0x0000001000f40947 */ /* 0x01efea0003800000 */
[----:B------:R-:W-:Y:S01]  /*168d0*/  ISETP.NE.AND P0, PT, R24, RZ, PT ;  /* 0x000000ff1800720c */ /* 0x000fe20003f05270 */
[----:B------:R-:W-:Y:S01]  /*168e0*/  IMAD.IADD R25, R31, 0x1, R18 ;  /* 0x000000011f197824 */ /* 0x000fe200078e0212 */
[----:B------:R-:W-:Y:S01]  /*168f0*/  IADD3 R2, PT, PT, R10, -R18, RZ ;  /* 0x800000120a027210 */ /* 0x000fe20007ffe0ff */
[----:B------:R-:W-:Y:S01]  /*16900*/  BSSY.RECONVERGENT B2, `(.L_x_1511) ;  /* 0x0000087000027945 */ /* 0x000fe20003800200 */
[----:B----4-:R-:W-:Y:S01]  /*16910*/  MOV R33, R19 ;  /* 0x0000001300217202 */ /* 0x010fe20000000f00 */
        /* <DEDUP_REMOVED lines=8> */
[----:B-123--:R-:W-:-:S05]  /*169a0*/  LEA.HI.X.SX32 R35, R2, UR5, 0x1, P0 ;  /* 0x0000000502237c11 */ /* 0x00efca00080f0eff */
        /* <DEDUP_REMOVED lines=13> */
[----:B0-----:R-:W-:Y:S05]  /*16a80*/  CALL.REL.NOINC `($__internal_6_$__cuda_sm20_sqrt_rn_f32_slowpath) ;  /* 0x0000001800c07944 */ /* 0x001fea0003c00000 */
[----:B------:R-:W-:Y:S05]  /*16a90*/  BRA `(.L_x_1517) ;  /* 0x0000000000107947 */ /* 0x000fea0003800000 */
.L_x_1516:
[----:B------:R-:W-:Y:S01]  /*16aa0*/  FMUL.FTZ R49, R0, R33 ;  /* 0x0000002100317220 */ /* 0x000fe20000410000 */
[----:B------:R-:W-:-:S03]  /*16ab0*/  FMUL.FTZ R2, R33, 0.5 ;  /* 0x3f00000021027820 */ /* 0x000fc60000410000 */
[----:B------:R-:W-:-:S04]  /*16ac0*/  FFMA R0, -R49, R49, R0 ;  /* 0x0000003131007223 */ /* 0x000fc80000000100 */
[----:B------:R-:W-:-:S07]  /*16ad0*/  FFMA R49, R0, R2, R49 ;  /* 0x0000000200317223 */ /* 0x000fce0000000031 */
.L_x_1517:
[----:B------:R-:W-:Y:S05]  /*16ae0*/  BSYNC.RECONVERGENT B0 ;  /* 0x0000000000007941 */ /* 0x000fea0003800200 */
.L_x_1515:
        /* <DEDUP_REMOVED lines=11> */
[----:B0-----:R-:W-:Y:S05]  /*16ba0*/  CALL.REL.NOINC `($__internal_7_$__cuda_sm3x_div_rn_noftz_f32_slowpath) ;  /* 0x0000001800d07944 */ /* 0x001fea0003c00000 */
.L_x_1519:
[----:B------:R-:W-:Y:S05]  /*16bb0*/  BSYNC.RECONVERGENT B6 ;  /* 0x0000000000067941 */ /* 0x000fea0003800200 */
.L_x_1518:
[----:B------:R-:W2:Y:S02]  /*16bc0*/  LDG.E R33, desc[UR6][R26.64] ;  /* 0x000000061a217981 */ /* 0x000ea4000c1e1900 */
[----:B--2---:R-:W-:-:S13]  /*16bd0*/  FSETP.GEU.AND P0, PT, R0, |R33|, PT ;  /* 0x400000210000720b */ /* 0x004fda0003f0e000 */
[----:B------:R-:W-:Y:S01]  /*16be0*/  @!P0 FMUL R33, R11, R0 ;  /* 0x000000000b218220 */ /* 0x000fe20000400000 */
[----:B------:R-:W-:-:S04]  /*16bf0*/  IMAD.MOV.U32 R0, RZ, RZ, 0x1 ;  /* 0x00000001ff007424 */ /* 0x000fc800078e00ff */
[----:B------:R1:W-:Y:S03]  /*16c00*/  @!P0 STG.E desc[UR6][R26.64], R33 ;  /* 0x000000211a008986 */ /* 0x0003e6000c101906 */
.L_x_1514:
[----:B------:R-:W-:Y:S05]  /*16c10*/  BSYNC.RECONVERGENT B5 ;  /* 0x0000000000057941 */ /* 0x000fea0003800200 */
.L_x_1513:
        /* <DEDUP_REMOVED lines=16> */
[----:B0-----:R-:W-:Y:S05]  /*16d20*/  CALL.REL.NOINC `($__internal_6_$__cuda_sm20_sqrt_rn_f32_slowpath) ;  /* 0x0000001800187944 */ /* 0x001fea0003c00000 */
[----:B------:R-:W-:Y:S05]  /*16d30*/  BRA `(.L_x_1524) ;  /* 0x0000000000107947 */ /* 0x000fea0003800000 */
.L_x_1523:
[----:B------:R-:W-:Y:S01]  /*16d40*/  FMUL.FTZ R49, R0, R33 ;  /* 0x0000002100317220 */ /* 0x000fe20000410000 */
[----:B------:R-:W-:-:S03]  /*16d50*/  FMUL.FTZ R2, R33, 0.5 ;  /* 0x3f00000021027820 */ /* 0x000fc60000410000 */
[----:B------:R-:W-:-:S04]  /*16d60*/  FFMA R0, -R49, R49, R0 ;  /* 0x0000003131007223 */ /* 0x000fc80000000100 */
[----:B------:R-:W-:-:S07]  /*16d70*/  FFMA R49, R0, R2, R49 ;  /* 0x0000000200317223 */ /* 0x000fce0000000031 */
.L_x_1524:
[----:B------:R-:W-:Y:S05]  /*16d80*/  BSYNC.RECONVERGENT B0 ;  /* 0x0000000000007941 */ /* 0x000fea0003800200 */
.L_x_1522:
        /* <DEDUP_REMOVED lines=11> */
[----:B0-----:R-:W-:Y:S05]  /*16e40*/  CALL.REL.NOINC `($__internal_7_$__cuda_sm3x_div_rn_noftz_f32_slowpath) ;  /* 0x0000001800287944 */ /* 0x001fea0003c00000 */
.L_x_1526:
[----:B------:R-:W-:Y:S05]  /*16e50*/  BSYNC.RECONVERGENT B6 ;  /* 0x0000000000067941 */ /* 0x000fea0003800200 */
.L_x_1525:
[----:B------:R-:W2:Y:S02]  /*16e60*/  LDG.E R33, desc[UR6][R26.64] ;  /* 0x000000061a217981 */ /* 0x000ea4000c1e1900 */
[----:B--2---:R-:W-:-:S13]  /*16e70*/  FSETP.GEU.AND P0, PT, R0, |R33|, PT ;  /* 0x400000210000720b */ /* 0x004fda0003f0e000 */
[----:B------:R-:W-:Y:S01]  /*16e80*/  @!P0 FMUL R33, R11, R0 ;  /* 0x000000000b218220 */ /* 0x000fe20000400000 */
[----:B------:R-:W-:-:S04]  /*16e90*/  HFMA2 R0, -RZ, RZ, 0, 5.9604644775390625e-08 ;  /* 0x00000001ff007431 */ /* 0x000fc800000001ff */
[----:B------:R1:W-:Y:S03]  /*16ea0*/  @!P0 STG.E desc[UR6][R26.64], R33 ;  /* 0x000000211a008986 */ /* 0x0003e6000c101906 */
.L_x_1521:
[----:B------:R-:W-:Y:S05]  /*16eb0*/  BSYNC.RECONVERGENT B5 ;  /* 0x0000000000057941 */ /* 0x000fea0003800200 */
.L_x_1520:
        /* <DEDUP_REMOVED lines=18> */
.L_x_1528:
[----:B------:R-:W-:Y:S01]  /*16fe0*/  FMUL.FTZ R49, R0, R33 ;  /* 0x0000002100317220 */ /* 0x000fe20000410000 */
[----:B------:R-:W-:-:S03]  /*16ff0*/  FMUL.FTZ R2, R33, 0.5 ;  /* 0x3f00000021027820 */ /* 0x000fc60000410000 */
[----:B------:R-:W-:-:S04]  /*17000*/  FFMA R0, -R49, R49, R0 ;  /* 0x0000003131007223 */ /* 0x000fc80000000100 */
[----:B------:R-:W-:-:S07]  /*17010*/  FFMA R49, R0, R2, R49 ;  /* 0x0000000200317223 */ /* 0x000fce0000000031 */
.L_x_1529:
[----:B------:R-:W-:Y:S05]  /*17020*/  BSYNC.RECONVERGENT B0 ;  /* 0x0000000000007941 */ /* 0x000fea0003800200 */
.L_x_1527:
        /* <DEDUP_REMOVED lines=12> */
.L_x_1531:
[----:B------:R-:W-:Y:S05]  /*170f0*/  BSYNC.RECONVERGENT B5 ;  /* 0x0000000000057941 */ /* 0x000fea0003800200 */
.L_x_1530:
[----:B------:R-:W2:Y:S02]  /*17100*/  LDG.E R33, desc[UR6][R26.64] ;  /* 0x000000061a217981 */ /* 0x000ea4000c1e1900 */
[----:B--2---:R-:W-:Y:S02]  /*17110*/  FSETP.GEU.AND P0, PT, R0, |R33|, PT ;  /* 0x400000210000720b */ /* 0x004fe40003f0e000 */
[----:B------:R-:W-:-:S11]  /*17120*/  MOV R33, R17 ;  /* 0x0000001100217202 */ /* 0x000fd60000000f00 */
[----:B------:R-:W-:Y:S01]  /*17130*/  @!P0 FMUL R35, R11, R0 ;  /* 0x000000000b238220 */ /* 0x000fe20000400000 */
[----:B------:R-:W-:Y:S01]  /*17140*/  IMAD.MOV.U32 R0, RZ, RZ, 0x1 ;  /* 0x00000001ff007424 */ /* 0x000fe200078e00ff */
[----:B------:R-:W-:-:S03]  /*17150*/  @!P0 MOV R33, R17 ;  /* 0x0000001100218202 */ /* 0x000fc60000000f00 */
[----:B------:R4:W-:Y:S04]  /*17160*/  @!P0 STG.E desc[UR6][R26.64], R35 ;  /* 0x000000231a008986 */ /* 0x0009e8000c101906 */
.L_x_1512:
[----:B------:R-:W-:Y:S05]  /*17170*/  BSYNC.RECONVERGENT B2 ;  /* 0x0000000000027941 */ /* 0x000fea0003800200 */
.L_x_1511:
[----:B------:R-:W-:-:S13]  /*17180*/  ISETP.GT.U32.AND P0, PT, R22, -0x4, PT ;  /* 0xfffffffc1600780c */ /* 0x000fda0003f04070 */
[----:B------:R-:W-:Y:S05]  /*17190*/  @P0 BRA `(.L_x_1510) ;  /* 0x0000000800c00947 */ /* 0x000fea0003800000 */
.L_x_1560:
[----:B------:R-:W5:Y:S01]  /*171a0*/  LDCU.64 UR4, c[0x0][0x388] ;  /* 0x00007100ff0477ac */ /* 0x000f620008000a00 */
[----:B------:R-:W-:-:S05]  /*171b0*/  IMAD.IADD R2, R28, 0x1, R33 ;  /* 0x000000011c027824 */ /* 0x000fca00078e0221 */
[----:B-----5:R-:W-:-:S04]  /*171c0*/  IADD3 R34, P0, PT, R2, UR4, RZ ;  /* 0x0000000402227c10 */ /* 0x020fc8000ff1e0ff */
[----:B-1234-:R-:W-:-:S05]  /*171d0*/  LEA.HI.X.SX32 R35, R2, UR5, 0x1, P0 ;  /* 0x0000000502237c11 */ /* 0x01efca00080f0eff */
        /* <DEDUP_REMOVED lines=18> */
.L_x_1535:
[----:B------:R-:W-:Y:S01]  /*17300*/  FMUL.FTZ R49, R0, R37 ;  /* 0x0000002500317220 */ /* 0x000fe20000410000 */
[----:B------:R-:W-:-:S03]  /*17310*/  FMUL.FTZ R2, R37, 0.5 ;  /* 0x3f00000025027820 */ /* 0x000fc60000410000 */
[----:B------:R-:W-:-:S04]  /*17320*/  FFMA R0, -R49, R49, R0 ;  /* 0x0000003131007223 */ /* 0x000fc80000000100 */
[----:B------:R-:W-:-:S07]  /*17330*/  FFMA R49, R0, R2, R49 ;  /* 0x0000000200317223 */ /* 0x000fce0000000031 */
.L_x_1536:
[----:B------:R-:W-:Y:S05]  /*17340*/  BSYNC.RECONVERGENT B0 ;  /* 0x0000000000007941 */ /* 0x000fea0003800200 */
.L_x_1534:
        /* <DEDUP_REMOVED lines=12> */
.L_x_1538:
[----:B------:R-:W-:Y:S05]  /*17410*/  BSYNC.RECONVERGENT B5 ;  /* 0x0000000000057941 */ /* 0x000fea0003800200 */
.L_x_1537:
[----:B------:R-:W2:Y:S02]  /*17420*/  LDG.E R37, desc[UR6][R26.64] ;  /* 0x000000061a257981 */ /* 0x000ea4000c1e1900 */
[----:B--2---:R-:W-:-:S13]  /*17430*/  FSETP.GEU.AND P0, PT, R0, |R37|, PT ;  /* 0x400000250000720b */ /* 0x004fda0003f0e000 */
[----:B------:R-:W-:Y:S01]  /*17440*/  @!P0 FMUL R37, R11, R0 ;  /* 0x000000000b258220 */ /* 0x000fe20000400000 */
[----:B------:R-:W-:-:S04]  /*17450*/  HFMA2 R0, -RZ, RZ, 0, 5.9604644775390625e-08 ;  /* 0x00000001ff007431 */ /* 0x000fc800000001ff */
[----:B------:R1:W-:Y:S03]  /*17460*/  @!P0 STG.E desc[UR6][R26.64], R37 ;  /* 0x000000251a008986 */ /* 0x0003e6000c101906 */
.L_x_1533:
[----:B------:R-:W-:Y:S05]  /*17470*/  BSYNC.RECONVERGENT B2 ;  /* 0x0000000000027941 */ /* 0x000fea0003800200 */
.L_x_1532:
[----:B------:R-:W2:Y:S01]  /*17480*/  LDG.E.U8 R2, desc[UR6][R34.64+0x1] ;  /* 0x0000010622027981 */ /* 0x000ea2000c1e1100 */
[----:B------:R-:W-:Y:S01]  /*17490*/  BSSY.RECONVERGENT B2, `(.L_x_1539) ;  /* 0x0000029000027945 */ /* 0x000fe20003800200 */
[----:B--2---:R-:W-:-:S13]  /*174a0*/  ISETP.NE.AND P0, PT, R2, RZ, PT ;  /* 0x000000ff0200720c */ /* 0x004fda0003f05270 */
[----:B------:R-:W-:Y:S05]  /*174b0*/  @!P0 BRA `(.L_x_1540) ;  /* 0x0000000000988947 */ /* 0x000fea0003800000 */
[----:B-1----:R-:W-:Y:S01]  /*174c0*/  LOP3.LUT R37, RZ, R33, RZ, 0x33, !PT ;  /* 0x00000021ff257212 */ /* 0x002fe200078e33ff */
        /* <DEDUP_REMOVED lines=14> */
.L_x_1542:
[----:B------:R-:W-:Y:S01]  /*175b0*/  FMUL.FTZ R49, R0, R37 ;  /* 0x0000002500317220 */ /* 0x000fe20000410000 */
[----:B------:R-:W-:-:S03]  /*175c0*/  FMUL.FTZ R2, R37, 0.5 ;  /* 0x3f00000025027820 */ /* 0x000fc60000410000 */
[----:B------:R-:W-:-:S04]  /*175d0*/  FFMA R0, -R49, R49, R0 ;  /* 0x0000003131007223 */ /* 0x000fc80000000100 */
[----:B------:R-:W-:-:S07]  /*175e0*/  FFMA R49, R0, R2, R49 ;  /* 0x0000000200317223 */ /* 0x000fce0000000031 */
.L_x_1543:
[----:B------:R-:W-:Y:S05]  /*175f0*/  BSYNC.RECONVERGENT B0 ;  /* 0x0000000000007941 */ /* 0x000fea0003800200 */
.L_x_1541:
        /* <DEDUP_REMOVED lines=12> */
.L_x_1545:
[----:B------:R-:W-:Y:S05]  /*176c0*/  BSYNC.RECONVERGENT B5 ;  /* 0x0000000000057941 */ /* 0x000fea0003800200 */
.L_x_1544:
[----:B------:R-:W2:Y:S02]  /*176d0*/  LDG.E R37, desc[UR6][R26.64] ;  /* 0x000000061a257981 */ /* 0x000ea4000c1e1900 */
[----:B--2---:R-:W-:-:S13]  /*176e0*/  FSETP.GEU.AND P0, PT, R0, |R37|, PT ;  /* 0x400000250000720b */ /* 0x004fda0003f0e000 */
[----:B------:R-:W-:Y:S01]  /*176f0*/  @!P0 FMUL R37, R11, R0 ;  /* 0x000000000b258220 */ /* 0x000fe20000400000 */
[----:B------:R-:W-:-:S04]  /*17700*/  IMAD.MOV.U32 R0, RZ, RZ, 0x1 ;  /* 0x00000001ff007424 */ /* 0x000fc800078e00ff */
[----:B------:R2:W-:Y:S03]  /*17710*/  @!P0 STG.E desc[UR6][R26.64], R37 ;  /* 0x000000251a008986 */ /* 0x0005e6000c101906 */
.L_x_1540:
[----:B------:R-:W-:Y:S05]  /*17720*/  BSYNC.RECONVERGENT B2 ;  /* 0x0000000000027941 */ /* 0x000fea0003800200 */
.L_x_1539:
        /* <DEDUP_REMOVED lines=9> */
[----:B------:R-:W-:-:S04]  /*177c0*/  FADD R0, R29, R0 ;  /* 0x000000001d007221 */ /* 0x000fc80000000000 */
[----:B-12---:R1:W2:Y:S01]  /*177d0*/  MUFU.RSQ R37, R0 ;  /* 0x0000000000257308 */ /* 0x0062a20000001400 */
[----:B------:R-:W-:-:S04]  /*177e0*/  IADD3 R2, PT, PT, R0, -0xd000000, RZ ;  /* 0xf300000000027810 */ /* 0x000fc80007ffe0ff */
[----:B------:R-:W-:-:S13]  /*177f0*/  ISETP.GT.U32.AND P0, PT, R2, 0x727fffff, PT ;  /* 0x727fffff0200780c */ /* 0x000fda0003f04070 */
[----:B-12---:R-:W-:Y:S05]  /*17800*/  @!P0 BRA `(.L_x_1549) ;  /* 0x0000000000108947 */ /* 0x006fea0003800000 */
[----:B------:R-:W-:Y:S01]  /*17810*/  IMAD.MOV.U32 R2, RZ, RZ, R0 ;  /* 0x000000ffff027224 */ /* 0x000fe200078e0000 */
[----:B------:R-:W-:-:S07]  /*17820*/  MOV R0, 0x17840 ;  /* 0x0001784000007802 */ /* 0x000fce0000000f00 */
[----:B0-----:R-:W-:Y:S05]  /*17830*/  CALL.REL.NOINC `($__internal_6_$__cuda_sm20_sqrt_rn_f32_slowpath) ;  /* 0x0000000c00547944 */ /* 0x001fea0003c00000 */
[----:B------:R-:W-:Y:S05]  /*17840*/  BRA `(.L_x_1550) ;  /* 0x0000000000107947 */ /* 0x000fea0003800000 */
.L_x_1549:
[----:B------:R-:W-:Y:S01]  /*17850*/  FMUL.FTZ R49, R0, R37 ;  /* 0x0000002500317220 */ /* 0x000fe20000410000 */
[----:B------:R-:W-:-:S03]  /*17860*/  FMUL.FTZ R2, R37, 0.5 ;  /* 0x3f00000025027820 */ /* 0x000fc60000410000 */
[----:B------:R-:W-:-:S04]  /*17870*/  FFMA R0, -R49, R49, R0 ;  /* 0x0000003131007223 */ /* 0x000fc80000000100 */
[----:B------:R-:W-:-:S07]  /*17880*/  FFMA R49, R0, R2, R49 ;  /* 0x0000000200317223 */ /* 0x000fce0000000031 */
.L_x_1550:
[----:B------:R-:W-:Y:S05]  /*17890*/  BSYNC.RECONVERGENT B0 ;  /* 0x0000000000007941 */ /* 0x000fea0003800200 */
.L_x_1548:
        /* <DEDUP_REMOVED lines=12> */
.L_x_1552:
[----:B------:R-:W-:Y:S05]  /*17960*/  BSYNC.RECONVERGENT B5 ;  /* 0x0000000000057941 */ /* 0x000fea0003800200 */
.L_x_1551:
[----:B------:R-:W2:Y:S02]  /*17970*/  LDG.E R37, desc[UR6][R26.64] ;  /* 0x000000061a257981 */ /* 0x000ea4000c1e1900 */
[----:B--2---:R-:W-:-:S13]  /*17980*/  FSETP.GEU.AND P0, PT, R0, |R37|, PT ;  /* 0x400000250000720b */ /* 0x004fda0003f0e000 */
[----:B------:R-:W-:Y:S01]  /*17990*/  @!P0 FMUL R37, R11, R0 ;  /* 0x000000000b258220 */ /* 0x000fe20000400000 */
[----:B------:R-:W-:-:S04]  /*179a0*/  IMAD.MOV.U32 R0, RZ, RZ, 0x1 ;  /* 0x00000001ff007424 */ /* 0x000fc800078e00ff */
[----:B------:R3:W-:Y:S03]  /*179b0*/  @!P0 STG.E desc[UR6][R26.64], R37 ;  /* 0x000000251a008986 */ /* 0x0007e6000c101906 */
.L_x_1547:
[----:B------:R-:W-:Y:S05]  /*179c0*/  BSYNC.RECONVERGENT B2 ;  /* 0x0000000000027941 */ /* 0x000fea0003800200 */
.L_x_1546:
        /* <DEDUP_REMOVED lines=13> */
[----:B0---4-:R-:W-:Y:S05]  /*17aa0*/  @!P0 BRA `(.L_x_1556) ;  /* 0x0000000000108947 */ /* 0x011fea0003800000 */
[----:B------:R-:W-:Y:S01]  /*17ab0*/  IMAD.MOV.U32 R2, RZ, RZ, R0 ;  /* 0x000000ffff027224 */ /* 0x000fe200078e0000 */
[----:B------:R-:W-:-:S07]  /*17ac0*/  MOV R0, 0x17ae0 ;  /* 0x00017ae000007802 */ /* 0x000fce0000000f00 */
[----:B-123--:R-:W-:Y:S05]  /*17ad0*/  CALL.REL.NOINC `($__internal_6_$__cuda_sm20_sqrt_rn_f32_slowpath) ;  /* 0x0000000800ac7944 */ /* 0x00efea0003c00000 */
[----:B------:R-:W-:Y:S05]  /*17ae0*/  BRA `(.L_x_1557) ;  /* 0x0000000000107947 */ /* 0x000fea0003800000 */
.L_x_1556:
[----:B------:R-:W-:Y:S01]  /*17af0*/  FMUL.FTZ R49, R0, R35 ;  /* 0x0000002300317220 */ /* 0x000fe20000410000 */
[----:B------:R-:W-:-:S03]  /*17b00*/  FMUL.FTZ R2, R35, 0.5 ;  /* 0x3f00000023027820 */ /* 0x000fc60000410000 */
[----:B------:R-:W-:-:S04]  /*17b10*/  FFMA R0, -R49, R49, R0 ;  /* 0x0000003131007223 */ /* 0x000fc80000000100 */
[----:B------:R-:W-:-:S07]  /*17b20*/  FFMA R49, R0, R2, R49 ;  /* 0x0000000200317223 */ /* 0x000fce0000000031 */
.L_x_1557:
[----:B------:R-:W-:Y:S05]  /*17b30*/  BSYNC.RECONVERGENT B0 ;  /* 0x0000000000007941 */ /* 0x000fea0003800200 */
.L_x_1555:
        /* <DEDUP_REMOVED lines=12> */
.L_x_1559:
[----:B------:R-:W-:Y:S05]  /*17c00*/  BSYNC.RECONVERGENT B5 ;  /* 0x0000000000057941 */ /* 0x000fea0003800200 */
.L_x_1558:
[----:B------:R-:W4:Y:S02]  /*17c10*/  LDG.E R35, desc[UR6][R26.64] ;  /* 0x000000061a237981 */ /* 0x000f24000c1e1900 */
[----:B----4-:R-:W-:-:S13]  /*17c20*/  FSETP.GEU.AND P0, PT, R0, |R35|, PT ;  /* 0x400000230000720b */ /* 0x010fda0003f0e000 */
[----:B------:R-:W-:Y:S01]  /*17c30*/  @!P0 FMUL R35, R11, R0 ;  /* 0x000000000b238220 */ /* 0x000fe20000400000 */
[----:B------:R-:W-:-:S04]  /*17c40*/  IMAD.MOV.U32 R0, RZ, RZ, 0x1 ;  /* 0x00000001ff007424 */ /* 0x000fc800078e00ff */
[----:B------:R4:W-:Y:S03]  /*17c50*/  @!P0 STG.E desc[UR6][R26.64], R35 ;  /* 0x000000231a008986 */ /* 0x0009e6000c101906 */
.L_x_1554:
[----:B------:R-:W-:Y:S05]  /*17c60*/  BSYNC.RECONVERGENT B2 ;  /* 0x0000000000027941 */ /* 0x000fea0003800200 */
.L_x_1553:
[----:B------:R-:W-:-:S04]  /*17c70*/  IADD3 R33, PT, PT, R33, 0x4, RZ ;  /* 0x0000000421217810 */ /* 0x000fc80007ffe0ff */
[----:B------:R-:W-:-:S13]  /*17c80*/  ISETP.GE.AND P0, PT, R33, R14, PT ;  /* 0x0000000e2100720c */ /* 0x000fda0003f06270 */
[----:B------:R-:W-:Y:S05]  /*17c90*/  @!P0 BRA `(.L_x_1560) ;  /* 0xfffffff400408947 */ /* 0x000fea000383ffff */
.L_x_1510:
[----:B------:R-:W-:Y:S05]  /*17ca0*/  BSYNC.RECONVERGENT B3 ;  /* 0x0000000000037941 */ /* 0x000fea0003800200 */
.L_x_1509:
[----:B------:R-:W-:-:S05]  /*17cb0*/  VIADD R18, R18, 0x1 ;  /* 0x0000000112127836 */ /* 0x000fca0000000000 */
[----:B------:R-:W-:-:S13]  /*17cc0*/  ISETP.GE.AND P0, PT, R18, R41, PT ;  /* 0x000000291200720c */ /* 0x000fda0003f06270 */
[----:B------:R-:W-:Y:S05]  /*17cd0*/  @!P0 BRA `(.L_x_1561) ;  /* 0xffffffe800f08947 */ /* 0x000fea000383ffff */
.L_x_1508:
[----:B------:R-:W-:Y:S05]  /*17ce0*/  BSYNC.RECONVERGENT B4 ;  /* 0x0000000000047941 */ /* 0x000fea0003800200 */
.L_x_1507:
[----:B------:R-:W-:Y:S01]  /*17cf0*/  IADD3 R15, PT, PT, R15, 0x1, RZ ;  /* 0x000000010f0f7810 */ /* 0x000fe20007ffe0ff */
[----:B------:R-:W-:Y:S01]  /*17d00*/  IMAD.MOV.U32 R17, RZ, RZ, R16 ;  /* 0x000000ffff117224 */ /* 0x000fe200078e0010 */
[----:B------:R-:W-:Y:S02]  /*17d10*/  ISETP.EQ.AND P1, PT, R0, RZ, PT ;  /* 0x000000ff0000720c */ /* 0x000fe40003f22270 */
[----:B------:R-:W-:-:S13]  /*17d20*/  ISETP.GE.AND P0, PT, R15, R9, PT ;  /* 0x000000090f00720c */ /* 0x000fda0003f06270 */
[----:B------:R-:W-:Y:S05]  /*17d30*/  @!P0 BRA P1, `(.L_x_1562) ;  /* 0xffffff7400848947 */ /* 0x000fea000083ffff */
[----:B------:R-:W-:Y:S05]  /*17d40*/  EXIT ;  /* 0x000000000000794d */ /* 0x000fea0003800000 */
        .weak           $__internal_4_$__cuda_sm20_dblrcp_rn_slowpath_v3
        .type           $__internal_4_$__cuda_sm20_dblrcp_rn_slowpath_v3,@function
        .size           $__internal_4_$__cuda_sm20_dblrcp_rn_slowpath_v3,($__internal_5_$__cuda_sm20_div_rn_f64_full - $__internal_4_$__cuda_sm20_dblrcp_rn_slowpath_v3)
$__internal_4_$__cuda_sm20_dblrcp_rn_slowpath_v3:
        /* <DEDUP_REMOVED lines=13> */
[----:B------:R-:W-:Y:S01]  /*17e20*/  IMAD.MOV.U32 R18, RZ, RZ, R2 ;  /* 0x000000ffff127224 */ /* 0x000fe200078e0002 */
[----:B------:R-:W-:Y:S02]  /*17e30*/  MOV R20, R13 ;  /* 0x0000000d00147202 */ /* 0x000fe40000000f00 */
[----:B------:R-:W0:Y:S04]  /*17e40*/  MUFU.RCP64H R21, R19 ;  /* 0x0000001300157308 */ /* 0x000e280000001800 */
        /* <DEDUP_REMOVED lines=10> */
.L_x_1565:
[----:B------:R-:W-:Y:S01]  /*17ef0*/  DMUL R2, R2, 8.11296384146066816958e+31 ;  /* 0x4690000002027828 */ /* 0x000fe20000000000 */
[----:B------:R-:W-:-:S05]  /*17f00*/  IMAD.MOV.U32 R18, RZ, RZ, R13 ;  /* 0x000000ffff127224 */ /* 0x000fca00078e000d */
        /* <DEDUP_REMOVED lines=8> */
.L_x_1563:
[----:B------:R-:W-:Y:S02]  /*17f90*/  LOP3.LUT R19, R3, 0x80000, RZ, 0xfc, !PT ;  /* 0x0008000003137812 */ /* 0x000fe400078efcff */
[----:B------:R-:W-:-:S07]  /*17fa0*/  MOV R18, R2 ;  /* 0x0000000200127202 */ /* 0x000fce0000000f00 */
.L_x_1564:
[----:B------:R-:W-:Y:S01]  /*17fb0*/  IMAD.MOV.U32 R2, RZ, RZ, R0 ;  /* 0x000000ffff027224 */ /* 0x000fe200078e0000 */
[----:B------:R-:W-:-:S04]  /*17fc0*/  MOV R3, 0x0 ;  /* 0x0000000000037802 */ /* 0x000fc80000000f00 */
[----:B------:R-:W-:Y:S05]  /*17fd0*/  RET.REL.NODEC R2 `(_Z24SquaredDistanceTransformPhS_PfS_S0_PiS1_S0_S1_S0_) ;  /* 0xfffffe8002087950 */ /* 0x000fea0003c3ffff */
        .weak           $__internal_5_$__cuda_sm20_div_rn_f64_full
        .type           $__internal_5_$__cuda_sm20_div_rn_f64_full,@function
        .size           $__internal_5_$__cuda_sm20_div_rn_f64_full,($__internal_6_$__cuda_sm20_sqrt_rn_f32_slowpath - $__internal_5_$__cuda_sm20_div_rn_f64_full)
$__internal_5_$__cuda_sm20_div_rn_f64_full:
[C---:B------:R-:W-:Y:S01]  /*17fe0*/  FSETP.GEU.AND P0, PT, |R29|.reuse, 1.469367938527859385e-39, PT ;  /* 0x001000001d00780b */ /* 0x040fe20003f0e200 */
[----:B------:R-:W-:Y:S01]  /*17ff0*/  IMAD.MOV.U32 R25, RZ, RZ, 0x1ca00000 ;  /* 0x1ca00000ff197424 */ /* 0x000fe200078e00ff */
[----:B------:R-:W-:Y:S01]  /*18000*/  LOP3.LUT R34, R29, 0x800fffff, RZ, 0xc0, !PT ;  /* 0x800fffff1d227812 */ /* 0x000fe200078ec0ff */
[----:B------:R-:W-:Y:S01]  /*18010*/  BSSY.RECONVERGENT B0, `(.L_x_1566) ;  /* 0x0000054000007945 */ /* 0x000fe20003800200 */
[C---:B------:R-:W-:Y:S02]  /*18020*/  FSETP.GEU.AND P2, PT, |R31|.reuse, 1.469367938527859385e-39, PT ;  /* 0x001000001f00780b */ /* 0x040fe40003f4e200 */
[----:B------:R-:W-:Y:S01]  /*18030*/  LOP3.LUT R35, R34, 0x3ff00000, RZ, 0xfc, !PT ;  /* 0x3ff0000022237812 */ /* 0x000fe200078efcff */
[----:B------:R-:W-:Y:S01]  /*18040*/  IMAD.MOV.U32 R34, RZ, RZ, R28 ;  /* 0x000000ffff227224 */ /* 0x000fe200078e001c */
[----:B------:R-:W-:Y:S02]  /*18050*/  MOV R46, 0x1 ;  /* 0x00000001002e7802 */ /* 0x000fe40000000f00 */
[----:B------:R-:W-:-:S02]  /*18060*/  LOP3.LUT R38, R31, 0x7ff00000, RZ, 0xc0, !PT ;  /* 0x7ff000001f267812 */ /* 0x000fc400078ec0ff */
[C---:B------:R-:W-:Y:S01]  /*18070*/  LOP3.LUT R40, R29.reuse, 0x7ff00000, RZ, 0xc0, !PT ;  /* 0x7ff000001d287812 */ /* 0x040fe200078ec0ff */
[----:B------:R-:W-:Y:S01]  /*18080*/  @!P0 DMUL R34, R28, 8.98846567431157953865e+307 ;  /* 0x7fe000001c228828 */ /* 0x000fe20000000000 */
[----:B------:R-:W-:Y:S02]  /*18090*/  MOV R39, R38 ;  /* 0x0000002600277202 */ /* 0x000fe40000000f00 */
[C---:B------:R-:W-:Y:S02]  /*180a0*/  ISETP.GE.U32.AND P1, PT, R38.reuse, R40, PT ;  /* 0x000000282600720c */ /* 0x040fe40003f26070 */
[----:B------:R-:W-:Y:S01]  /*180b0*/  @!P2 LOP3.LUT R3, R29, 0x7ff00000, RZ, 0xc0, !PT ;  /* 0x7ff000001d03a812 */ /* 0x000fe200078ec0ff */
[----:B------:R-:W0:Y:S03]  /*180c0*/  MUFU.RCP64H R47, R35 ;  /* 0x00000023002f7308 */ /* 0x000e260000001800 */
[----:B------:R-:W-:-:S02]  /*180d0*/  @!P2 ISETP.GE.U32.AND P3, PT, R38, R3, PT ;  /* 0x000000032600a20c */ /* 0x000fc40003f66070 */
[----:B------:R-:W-:Y:S02]  /*180e0*/  @!P0 LOP3.LUT R40, R35, 0x7ff00000, RZ, 0xc0, !PT ;  /* 0x7ff0000023288812 */ /* 0x000fe400078ec0ff */
[----:B------:R-:W-:-:S04]  /*180f0*/  @!P2 SEL R3, R25, 0x63400000, !P3 ;  /* 0x634000001903a807 */ /* 0x000fc80005800000 */
[----:B------:R-:W-:-:S04]  /*18100*/  @!P2 LOP3.LUT R2, R3, 0x80000000, R31, 0xf8, !PT ;  /* 0x800000000302a812 */ /* 0x000fc800078ef81f */
[----:B------:R-:W-:Y:S01]  /*18110*/  @!P2 LOP3.LUT R3, R2, 0x100000, RZ, 0xfc, !PT ;  /* 0x001000000203a812 */ /* 0x000fe200078efcff */
[----:B------:R-:W-:Y:S01]  /*18120*/  @!P2 IMAD.MOV.U32 R2, RZ, RZ, RZ ;  /* 0x000000ffff02a224 */ /* 0x000fe200078e00ff */
[----:B0-----:R-:W-:-:S08]  /*18130*/  DFMA R32, R46, -R34, 1 ;  /* 0x3ff000002e20742b */ /* 0x001fd00000000822 */
[----:B------:R-:W-:-:S08]  /*18140*/  DFMA R32, R32, R32, R32 ;  /* 0x000000202020722b */ /* 0x000fd00000000020 */
[----:B------:R-:W-:Y:S01]  /*18150*/  DFMA R46, R46, R32, R46 ;  /* 0x000000202e2e722b */ /* 0x000fe2000000002e */
[----:B------:R-:W-:Y:S02]  /*18160*/  SEL R33, R25, 0x63400000, !P1 ;  /* 0x6340000019217807 */ /* 0x000fe40004800000 */
[----:B------:R-:W-:Y:S02]  /*18170*/  MOV R32, R30 ;  /* 0x0000001e00207202 */ /* 0x000fe40000000f00 */
[----:B------:R-:W-:-:S03]  /*18180*/  LOP3.LUT R33, R33, 0x800fffff, R31, 0xf8, !PT ;  /* 0x800fffff21217812 */ /* 0x000fc600078ef81f */
[----:B------:R-:W-:-:S03]  /*18190*/  DFMA R44, R46, -R34, 1 ;  /* 0x3ff000002e2c742b */ /* 0x000fc60000000822 */
[----:B------:R-:W-:-:S05]  /*181a0*/  @!P2 DFMA R32, R32, 2, -R2 ;  /* 0x400000002020a82b */ /* 0x000fca0000000802 */
[----:B------:R-:W-:-:S05]  /*181b0*/  DFMA R46, R46, R44, R46 ;  /* 0x0000002c2e2e722b */ /* 0x000fca000000002e */
[----:B------:R-:W-:-:S03]  /*181c0*/  @!P2 LOP3.LUT R39, R33, 0x7ff00000, RZ, 0xc0, !PT ;  /* 0x7ff000002127a812 */ /* 0x000fc600078ec0ff */
[----:B------:R-:W-:Y:S02]  /*181d0*/  DMUL R44, R46, R32 ;  /* 0x000000202e2c7228 */ /* 0x000fe40000000000 */
[----:B------:R-:W-:-:S05]  /*181e0*/  VIADD R2, R39, 0xffffffff ;  /* 0xffffffff27027836 */ /* 0x000fca0000000000 */
[----:B------:R-:W-:Y:S01]  /*181f0*/  ISETP.GT.U32.AND P0, PT, R2, 0x7feffffe, PT ;  /* 0x7feffffe0200780c */ /* 0x000fe20003f04070 */
[----:B------:R-:W-:Y:S01]  /*18200*/  DFMA R48, R44, -R34, R32 ;  /* 0x800000222c30722b */ /* 0x000fe20000000020 */
[----:B------:R-:W-:-:S04]  /*18210*/  IADD3 R2, PT, PT, R40, -0x1, RZ ;  /* 0xffffffff28027810 */ /* 0x000fc80007ffe0ff */
[----:B------:R-:W-:-:S03]  /*18220*/  ISETP.GT.U32.OR P0, PT, R2, 0x7feffffe, P0 ;  /* 0x7feffffe0200780c */ /* 0x000fc60000704470 */
[----:B------:R-:W-:-:S10]  /*18230*/  DFMA R2, R46, R48, R44 ;  /* 0x000000302e02722b */ /* 0x000fd4000000002c */
[----:B------:R-:W-:Y:S05]  /*18240*/  @P0 BRA `(.L_x_1567) ;  /* 0x00000000006c0947 */ /* 0x000fea0003800000 */
[----:B------:R-:W-:-:S04]  /*18250*/  LOP3.LUT R31, R29, 0x7ff00000, RZ, 0xc0, !PT ;  /* 0x7ff000001d1f7812 */ /* 0x000fc800078ec0ff */
[CC--:B------:R-:W-:Y:S02]  /*18260*/  VIADDMNMX R30, R38.reuse, -R31.reuse, 0xb9600000, !PT ;  /* 0xb9600000261e7446 */ /* 0x0c0fe4000780091f */
[----:B------:R-:W-:Y:S02]  /*18270*/  ISETP.GE.U32.AND P0, PT, R38, R31, PT ;  /* 0x0000001f2600720c */ /* 0x000fe40003f06070 */
[----:B------:R-:W-:Y:S02]  /*18280*/  VIMNMX R30, PT, PT, R30, 0x46a00000, PT ;  /* 0x46a000001e1e7848 */ /* 0x000fe40003fe0100 */
[----:B------:R-:W-:-:S05]  /*18290*/  SEL R25, R25, 0x63400000, !P0 ;  /* 0x6340000019197807 */ /* 0x000fca0004000000 */
[----:B------:R-:W-:Y:S02]  /*182a0*/  IMAD.IADD R25, R30, 0x1, -R25 ;  /* 0x000000011e197824 */ /* 0x000fe400078e0a19 */
[----:B------:R-:W-:-:S03]  /*182b0*/  IMAD.MOV.U32 R30, RZ, RZ, RZ ;  /* 0x000000ffff1e7224 */ /* 0x000fc600078e00ff */
[----:B------:R-:W-:-:S06]  /*182c0*/  IADD3 R31, PT, PT, R25, 0x7fe00000, RZ ;  /* 0x7fe00000191f7810 */ /* 0x000fcc0007ffe0ff */
[----:B------:R-:W-:-:S10]  /*182d0*/  DMUL R44, R2, R30 ;  /* 0x0000001e022c7228 */ /* 0x000fd40000000000 */
[----:B------:R-:W-:-:S13]  /*182e0*/  FSETP.GTU.AND P0, PT, |R45|, 1.469367938527859385e-39, PT ;  /* 0x001000002d00780b */ /* 0x000fda0003f0c200 */
[----:B------:R-:W-:Y:S05]  /*182f0*/  @P0 BRA `(.L_x_1568) ;  /* 0x0000000000940947 */ /* 0x000fea0003800000 */
[----:B------:R-:W-:-:S06]  /*18300*/  DFMA R32, R2, -R34, R32 ;  /* 0x800000220220722b */ /* 0x000fcc0000000020 */
[----:B------:R-:W-:-:S04]  /*18310*/  MOV R32, RZ ;  /* 0x000000ff00207202 */ /* 0x000fc80000000f00 */
[C---:B------:R-:W-:Y:S02]  /*18320*/  FSETP.NEU.AND P0, PT, R33.reuse, RZ, PT ;  /* 0x000000ff2100720b */ /* 0x040fe40003f0d000 */
[----:B------:R-:W-:-:S04]  /*18330*/  LOP3.LUT R28, R33, 0x80000000, R29, 0x48, !PT ;  /* 0x80000000211c7812 */ /* 0x000fc800078e481d */
[----:B------:R-:W-:-:S07]  /*18340*/  LOP3.LUT R33, R28, R31, RZ, 0xfc, !PT ;  /* 0x0000001f1c217212 */ /* 0x000fce00078efcff */
[----:B------:R-:W-:Y:S05]  /*18350*/  @!P0 BRA `(.L_x_1568) ;  /* 0x00000000007c8947 */ /* 0x000fea0003800000 */
[----:B------:R-:W-:Y:S01]  /*18360*/  IMAD.MOV R31, RZ, RZ, -R25 ;  /* 0x000000ffff1f7224 */ /* 0x000fe200078e0a19 */
[----:B------:R-:W-:Y:S02]  /*18370*/  MOV R30, RZ ;  /* 0x000000ff001e7202 */ /* 0x000fe40000000f00 */
[----:B------:R-:W-:-:S04]  /*18380*/  IADD3 R25, PT, PT, -R25, -0x43300000, RZ ;  /* 0xbcd0000019197810 */ /* 0x000fc80007ffe1ff */
[----:B------:R-:W-:Y:S02]  /*18390*/  DFMA R30, R44, -R30, R2 ;  /* 0x8000001e2c1e722b */ /* 0x000fe40000000002 */
[----:B------:R-:W-:-:S08]  /*183a0*/  DMUL.RP R2, R2, R32 ;  /* 0x0000002002027228 */ /* 0x000fd00000008000 */
[----:B------:R-:W-:Y:S02]  /*183b0*/  FSETP.NEU.AND P0, PT, |R31|, R25, PT ;  /* 0x000000191f00720b */ /* 0x000fe40003f0d200 */
[----:B------:R-:W-:Y:S02]  /*183c0*/  LOP3.LUT R3, R3, R28, RZ, 0x3c, !PT ;  /* 0x0000001c03037212 */ /* 0x000fe400078e3cff */
[----:B------:R-:W-:Y:S02]  /*183d0*/  FSEL R44, R2, R44, !P0 ;  /* 0x0000002c022c7208 */ /* 0x000fe40004000000 */
[----:B------:R-:W-:Y:S01]  /*183e0*/  FSEL R45, R3, R45, !P0 ;  /* 0x0000002d032d7208 */ /* 0x000fe20004000000 */
[----:B------:R-:W-:Y:S06]  /*183f0*/  BRA `(.L_x_1568) ;  /* 0x0000000000547947 */ /* 0x000fec0003800000 */
.L_x_1567:
[----:B------:R-:W-:-:S14]  /*18400*/  DSETP.NAN.AND P0, PT, R30, R30, PT ;  /* 0x0000001e1e00722a */ /* 0x000fdc0003f08000 */
[----:B------:R-:W-:Y:S05]  /*18410*/  @P0 BRA `(.L_x_1569) ;  /* 0x0000000000440947 */ /* 0x000fea0003800000 */
[----:B------:R-:W-:-:S14]  /*18420*/  DSETP.NAN.AND P0, PT, R28, R28, PT ;  /* 0x0000001c1c00722a */ /* 0x000fdc0003f08000 */
[----:B------:R-:W-:Y:S05]  /*18430*/  @P0 BRA `(.L_x_1570) ;  /* 0x0000000000300947 */ /* 0x000fea0003800000 */
[----:B------:R-:W-:Y:S01]  /*18440*/  ISETP.NE.AND P0, PT, R39, R40, PT ;  /* 0x000000282700720c */ /* 0x000fe20003f05270 */
[----:B------:R-:W-:Y:S01]  /*18450*/  IMAD.MOV.U32 R44, RZ, RZ, 0x0 ;  /* 0x00000000ff2c7424 */ /* 0x000fe200078e00ff */
[----:B------:R-:W-:-:S11]  /*18460*/  MOV R45, 0xfff80000 ;  /* 0xfff80000002d7802 */ /* 0x000fd60000000f00 */
[----:B------:R-:W-:Y:S05]  /*18470*/  @!P0 BRA `(.L_x_1568) ;  /* 0x0000000000348947 */ /* 0x000fea0003800000 */
[----:B------:R-:W-:Y:S02]  /*18480*/  ISETP.NE.AND P0, PT, R39, 0x7ff00000, PT ;  /* 0x7ff000002700780c */ /* 0x000fe40003f05270 */
[----:B------:R-:W-:Y:S02]  /*18490*/  LOP3.LUT R45, R31, 0x80000000, R29, 0x48, !PT ;  /* 0x800000001f2d7812 */ /* 0x000fe400078e481d */
[----:B------:R-:W-:-:S13]  /*184a0*/  ISETP.EQ.OR P0, PT, R40, RZ, !P0 ;  /* 0x000000ff2800720c */ /* 0x000fda0004702670 */
[----:B------:R-:W-:Y:S01]  /*184b0*/  @P0 LOP3.LUT R2, R45, 0x7ff00000, RZ, 0xfc, !PT ;  /* 0x7ff000002d020812 */ /* 0x000fe200078efcff */
[----:B------:R-:W-:Y:S01]  /*184c0*/  @!P0 IMAD.MOV.U32 R44, RZ, RZ, RZ ;  /* 0x000000ffff2c8224 */ /* 0x000fe200078e00ff */
[----:B------:R-:W-:-:S03]  /*184d0*/  @P0 MOV R44, RZ ;  /* 0x000000ff002c0202 */ /* 0x000fc60000000f00 */
[----:B------:R-:W-:Y:S01]  /*184e0*/  @P0 IMAD.MOV.U32 R45, RZ, RZ, R2 ;  /* 0x000000ffff2d0224 */ /* 0x000fe200078e0002 */
[----:B------:R-:W-:Y:S06]  /*184f0*/  BRA `(.L_x_1568) ;  /* 0x0000000000147947 */ /* 0x000fec0003800000 */
.L_x_1570:
[----:B------:R-:W-:Y:S02]  /*18500*/  LOP3.LUT R45, R29, 0x80000, RZ, 0xfc, !PT ;  /* 0x000800001d2d7812 */ /* 0x000fe400078efcff */
[----:B------:R-:W-:Y:S01]  /*18510*/  MOV R44, R28 ;  /* 0x0000001c002c7202 */ /* 0x000fe20000000f00 */
[----:B------:R-:W-:Y:S06]  /*18520*/  BRA `(.L_x_1568) ;  /* 0x0000000000087947 */ /* 0x000fec0003800000 */
.L_x_1569:
[----:B------:R-:W-:Y:S01]  /*18530*/  LOP3.LUT R45, R31, 0x80000, RZ, 0xfc, !PT ;  /* 0x000800001f2d7812 */ /* 0x000fe200078efcff */
[----:B------:R-:W-:-:S07]  /*18540*/  IMAD.MOV.U32 R44, RZ, RZ, R30 ;  /* 0x000000ffff2c7224 */ /* 0x000fce00078e001e */
.L_x_1568:
[----:B------:R-:W-:Y:S05]  /*18550*/  BSYNC.RECONVERGENT B0 ;  /* 0x0000000000007941 */ /* 0x000fea0003800200 */
.L_x_1566:
[----:B------:R-:W-:Y:S01]  /*18560*/  MOV R2, R0 ;  /* 0x0000000000027202 */ /* 0x000fe20000000f00 */
[----:B------:R-:W-:-:S04]  /*18570*/  IMAD.MOV.U32 R3, RZ, RZ, 0x0 ;  /* 0x00000000ff037424 */ /* 0x000fc800078e00ff */
[----:B------:R-:W-:Y:S05]  /*18580*/  RET.REL.NODEC R2 `(_Z24SquaredDistanceTransformPhS_PfS_S0_PiS1_S0_S1_S0_) ;  /* 0xfffffe78029c7950 */ /* 0x000fea0003c3ffff */
        .weak           $__internal_6_$__cuda_sm20_sqrt_rn_f32_slowpath
        .type           $__internal_6_$__cuda_sm20_sqrt_rn_f32_slowpath,@function
        .size           $__internal_6_$__cuda_sm20_sqrt_rn_f32_slowpath,($__internal_7_$__cuda_sm3x_div_rn_noftz_f32_slowpath - $__internal_6_$__cuda_sm20_sqrt_rn_f32_slowpath)
$__internal_6_$__cuda_sm20_sqrt_rn_f32_slowpath:
[----:B------:R-:W-:-:S13]  /*18590*/  LOP3.LUT P0, RZ, R2, 0x7fffffff, RZ, 0xc0, !PT ;  /* 0x7fffffff02ff7812 */ /* 0x000fda000780c0ff */
[----:B------:R-:W-:Y:S01]  /*185a0*/  @!P0 MOV R49, R2 ;  /* 0x0000000200318202 */ /* 0x000fe20000000f00 */
[----:B------:R-:W-:Y:S06]  /*185b0*/  @!P0 BRA `(.L_x_1571) ;  /* 0x0000000000408947 */ /* 0x000fec0003800000 */
[----:B------:R-:W-:-:S13]  /*185c0*/  FSETP.GEU.FTZ.AND P0, PT, R2, RZ, PT ;  /* 0x000000ff0200720b */ /* 0x000fda0003f1e000 */
[----:B------:R-:W-:Y:S01]  /*185d0*/  @!P0 IMAD.MOV.U32 R49, RZ, RZ, 0x7fffffff ;  /* 0x7fffffffff318424 */ /* 0x000fe200078e00ff */
[----:B------:R-:W-:Y:S06]  /*185e0*/  @!P0 BRA `(.L_x_1571) ;  /* 0x0000000000348947 */ /* 0x000fec0003800000 */
[----:B------:R-:W-:-:S13]  /*185f0*/  FSETP.GTU.FTZ.AND P0, PT, |R2|, +INF , PT ;  /* 0x7f8000000200780b */ /* 0x000fda0003f1c200 */
[----:B------:R-:W-:Y:S01]  /*18600*/  @P0 FADD.FTZ R49, R2, 1 ;  /* 0x3f80000002310421 */ /* 0x000fe20000010000 */
[----:B------:R-:W-:Y:S06]  /*18610*/  @P0 BRA `(.L_x_1571) ;  /* 0x0000000000280947 */ /* 0x000fec0003800000 */
[----:B------:R-:W-:-:S13]  /*18620*/  FSETP.NEU.FTZ.AND P0, PT, |R2|, +INF , PT ;  /* 0x7f8000000200780b */ /* 0x000fda0003f1d200 */
[----:B------:R-:W-:Y:S01]  /*18630*/  @P0 FFMA R47, R2, 1.84467440737095516160e+19, RZ ;  /* 0x5f800000022f0823 */ /* 0x000fe200000000ff */
[----:B------:R-:W-:-:S03]  /*18640*/  @!P0 MOV R49, R2 ;  /* 0x0000000200318202 */ /* 0x000fc60000000f00 */
[----:B------:R-:W0:Y:S02]  /*18650*/  @P0 MUFU.RSQ R45, R47 ;  /* 0x0000002f002d0308 */ /* 0x000e240000001400 */
[----:B0-----:R-:W-:Y:S01]  /*18660*/  @P0 FMUL.FTZ R48, R47, R45 ;  /* 0x0000002d2f300220 */ /* 0x001fe20000410000 */
[----:B------:R-:W-:-:S03]  /*18670*/  @P0 FMUL.FTZ R45, R45, 0.5 ;  /* 0x3f0000002d2d0820 */ /* 0x000fc60000410000 */
[----:B------:R-:W-:-:S04]  /*18680*/  @P0 FADD.FTZ R43, -R48, -RZ ;  /* 0x800000ff302b0221 */ /* 0x000fc80000010100 */
[----:B------:R-:W-:-:S04]  /*18690*/  @P0 FFMA R43, R48, R43, R47 ;  /* 0x0000002b302b0223 */ /* 0x000fc8000000002f */
[----:B------:R-:W-:-:S04]  /*186a0*/  @P0 FFMA R43, R43, R45, R48 ;  /* 0x0000002d2b2b0223 */ /* 0x000fc80000000030 */
[----:B------:R-:W-:-:S07]  /*186b0*/  @P0 FMUL.FTZ R49, R43, 2.3283064365386962891e-10 ;  /* 0x2f8000002b310820 */ /* 0x000fce0000410000 */
.L_x_1571:
[----:B------:R-:W-:Y:S02]  /*186c0*/  HFMA2 R51, -RZ, RZ, 0, 0 ;  /* 0x00000000ff337431 */ /* 0x000fe400000001ff */
[----:B------:R-:W-:-:S04]  /*186d0*/  IMAD.MOV.U32 R50, RZ, RZ, R0 ;  /* 0x000000ffff327224 */ /* 0x000fc800078e0000 */
[----:B------:R-:W-:Y:S05]  /*186e0*/  RET.REL.NODEC R50 `(_Z24SquaredDistanceTransformPhS_PfS_S0_PiS1_S0_S1_S0_) ;  /* 0xfffffe7832447950 */ /* 0x000fea0003c3ffff */
        .weak           $__internal_7_$__cuda_sm3x_div_rn_noftz_f32_slowpath
        .type           $__internal_7_$__cuda_sm3x_div_rn_noftz_f32_slowpath,@function
        .size           $__internal_7_$__cuda_sm3x_div_rn_noftz_f32_slowpath,(.L_x_1984 - $__internal_7_$__cuda_sm3x_div_rn_noftz_f32_slowpath)
$__internal_7_$__cuda_sm3x_div_rn_noftz_f32_slowpath:
[--C-:B------:R-:W-:Y:S01]  /*186f0*/  SHF.R.U32.HI R43, RZ, 0x17, R3.reuse ;  /* 0x00000017ff2b7819 */ /* 0x100fe20000011603 */
[----:B------:R-:W-:Y:S01]  /*18700*/  BSSY.RECONVERGENT B0, `(.L_x_1572) ;  /* 0x0000063000007945 */ /* 0x000fe20003800200 */
[----:B------:R-:W-:Y:S01]  /*18710*/  SHF.R.U32.HI R47, RZ, 0x17, R0 ;  /* 0x00000017ff2f7819 */ /* 0x000fe20000011600 */
[----:B------:R-:W-:Y:S01]  /*18720*/  IMAD.MOV.U32 R51, RZ, RZ, R3 ;  /* 0x000000ffff337224 */ /* 0x000fe200078e0003 */
[----:B------:R-:W-:Y:S02]  /*18730*/  LOP3.LUT R43, R43, 0xff, RZ, 0xc0, !PT ;  /* 0x000000ff2b2b7812 */ /* 0x000fe400078ec0ff */
[----:B------:R-:W-:-:S03]  /*18740*/  LOP3.LUT R47, R47, 0xff, RZ, 0xc0, !PT ;  /* 0x000000ff2f2f7812 */ /* 0x000fc600078ec0ff */
[----:B------:R-:W-:Y:S01]  /*18750*/  VIADD R48, R43, 0xffffffff ;  /* 0xffffffff2b307836 */ /* 0x000fe20000000000 */
[----:B------:R-:W-:-:S04]  /*18760*/  IADD3 R49, PT, PT, R47, -0x1, RZ ;  /* 0xffffffff2f317810 */ /* 0x000fc80007ffe0ff */
[----:B------:R-:W-:-:S04]  /*18770*/  ISETP.GT.U32.AND P0, PT, R48, 0xfd, PT ;  /* 0x000000fd3000780c */ /* 0x000fc80003f04070 */
[----:B------:R-:W-:-:S13]  /*18780*/  ISETP.GT.U32.OR P0, PT, R49, 0xfd, P0 ;  /* 0x000000fd3100780c */ /* 0x000fda0000704470 */
[----:B------:R-:W-:Y:S01]  /*18790*/  @!P0 MOV R45, RZ ;  /* 0x000000ff002d8202 */ /* 0x000fe20000000f00 */
        /* <DEDUP_REMOVED lines=19> */
[----:B------:R-:W-:Y:S01]  /*188d0*/  @P0 IMAD.MOV.U32 R45, RZ, RZ, RZ ;  /* 0x000000ffff2d0224 */ /* 0x000fe200078e00ff */
[----:B------:R-:W-:Y:S01]  /*188e0*/  @!P0 MOV R45, 0xffffffc0 ;  /* 0xffffffc0002d8802 */ /* 0x000fe20000000f00 */
[----:B------:R-:W-:Y:S01]  /*188f0*/  @!P0 FFMA R0, R0, 1.84467440737095516160e+19, RZ ;  /* 0x5f80000000008823 */ /* 0x000fe200000000ff */
[----:B------:R-:W-:-:S03]  /*18900*/  @!P1 FFMA R51, R3, 1.84467440737095516160e+19, RZ ;  /* 0x5f80000003339823 */ /* 0x000fc600000000ff */
[----:B------:R-:W-:-:S07]  /*18910*/  @!P1 VIADD R45, R45, 0x40 ;  /* 0x000000402d2d9836 */ /* 0x000fce0000000000 */
.L_x_1573:
[----:B------:R-:W-:Y:S01]  /*18920*/  LEA R52, R43, 0xc0800000, 0x17 ;  /* 0xc08000002b347811 */ /* 0x000fe200078eb8ff */
[----:B------:R-:W-:Y:S01]  /*18930*/  VIADD R47, R47, 0xffffff81 ;  /* 0xffffff812f2f7836 */ /* 0x000fe20000000000 */
[----:B------:R-:W-:Y:S02]  /*18940*/  BSSY.RECONVERGENT B1, `(.L_x_1578) ;  /* 0x0000035000017945 */ /* 0x000fe40003800200 */
[----:B------:R-:W-:Y:S01]  /*18950*/  IADD3 R52, PT, PT, -R52, R51, RZ ;  /* 0x0000003334347210 */ /* 0x000fe20007ffe1ff */
[----:B------:R-:W-:-:S03]  /*18960*/  IMAD R0, R47, -0x800000, R0 ;  /* 0xff8000002f007824 */ /* 0x000fc600078e0200 */
[----:B------:R-:W0:Y:S01]  /*18970*/  MUFU.RCP R48, R52 ;  /* 0x0000003400307308 */ /* 0x000e220000001000 */
[----:B------:R-:W-:-:S04]  /*18980*/  FADD.FTZ R49, -R52, -RZ ;  /* 0x800000ff34317221 */ /* 0x000fc80000010100 */
[----:B0-----:R-:W-:-:S04]  /*18990*/  FFMA R51, R48, R49, 1 ;  /* 0x3f80000030337423 */ /* 0x001fc80000000031 */
[----:B------:R-:W-:-:S04]  /*189a0*/  FFMA R51, R48, R51, R48 ;  /* 0x0000003330337223 */ /* 0x000fc80000000030 */
[----:B------:R-:W-:-:S04]  /*189b0*/  FFMA R48, R0, R51, RZ ;  /* 0x0000003300307223 */ /* 0x000fc800000000ff */
[----:B------:R-:W-:-:S04]  /*189c0*/  FFMA R50, R49, R48, R0 ;  /* 0x0000003031327223 */ /* 0x000fc80000000000 */
[----:B------:R-:W-:Y:S01]  /*189d0*/  FFMA R50, R51, R50, R48 ;  /* 0x0000003233327223 */ /* 0x000fe20000000030 */
[----:B------:R-:W-:-:S03]  /*189e0*/  IADD3 R48, PT, PT, R47, 0x7f, -R43 ;  /* 0x0000007f2f307810 */ /* 0x000fc60007ffe82b */
[----:B------:R-:W-:Y:S01]  /*189f0*/  FFMA R49, R49, R50, R0 ;  /* 0x0000003231317223 */ /* 0x000fe20000000000 */
[----:B------:R-:W-:-:S03]  /*18a00*/  IADD3 R45, PT, PT, R48, R45, RZ ;  /* 0x0000002d302d7210 */ /* 0x000fc60007ffe0ff */
[----:B------:R-:W-:-:S05]  /*18a10*/  FFMA R0, R51, R49, R50 ;  /* 0x0000003133007223 */ /* 0x000fca0000000032 */
[----:B------:R-:W-:-:S04]  /*18a20*/  SHF.R.U32.HI R48, RZ, 0x17, R0 ;  /* 0x00000017ff307819 */ /* 0x000fc80000011600 */
[----:B------:R-:W-:-:S05]  /*18a30*/  LOP3.LUT R48, R48, 0xff, RZ, 0xc0, !PT ;  /* 0x000000ff30307812 */ /* 0x000fca00078ec0ff */
[----:B------:R-:W-:-:S05]  /*18a40*/  IMAD.IADD R43, R48, 0x1, R45 ;  /* 0x00000001302b7824 */ /* 0x000fca00078e022d */
[----:B------:R-:W-:-:S04]  /*18a50*/  IADD3 R47, PT, PT, R43, -0x1, RZ ;  /* 0xffffffff2b2f7810 */ /* 0x000fc80007ffe0ff */
        /* <DEDUP_REMOVED lines=12> */
[----:B------:R-:W-:Y:S02]  /*18b20*/  ISETP.NE.AND P3, PT, R43, RZ, PT ;  /* 0x000000ff2b00720c */ /* 0x000fe40003f65270 */
[----:B------:R-:W-:Y:S02]  /*18b30*/  LOP3.LUT R45, R45, 0x7fffff, RZ, 0xc0, !PT ;  /* 0x007fffff2d2d7812 */ /* 0x000fe400078ec0ff */
[----:B------:R-:W-:Y:S01]  /*18b40*/  FSETP.NEU.FTZ.AND P0, PT, R47, R50, PT ;  /* 0x000000322f00720b */ /* 0x000fe20003f1d000 */
[----:B------:R-:W-:Y:S01]  /*18b50*/  VIADD R47, R43, 0x20 ;  /* 0x000000202b2f7836 */ /* 0x000fe20000000000 */
[----:B------:R-:W-:Y:S02]  /*18b60*/  LOP3.LUT R48, R45, 0x800000, RZ, 0xfc, !PT ;  /* 0x008000002d307812 */ /* 0x000fe400078efcff */
[----:B------:R-:W-:-:S02]  /*18b70*/  ISETP.NE.AND P1, PT, R43, RZ, PT ;  /* 0x000000ff2b00720c */ /* 0x000fc40003f25270 */
[----:B------:R-:W-:Y:S02]  /*18b80*/  IADD3 R43, PT, PT, -R43, RZ, RZ ;  /* 0x000000ff2b2b7210 */ /* 0x000fe40007ffe1ff */
[----:B------:R-:W-:Y:S02]  /*18b90*/  SHF.L.U32 R47, R48, R47, RZ ;  /* 0x0000002f302f7219 */ /* 0x000fe400000006ff */
[----:B------:R-:W-:Y:S02]  /*18ba0*/  SEL R43, R43, RZ, P3 ;  /* 0x000000ff2b2b7207 */ /* 0x000fe40001800000 */
[----:B------:R-:W-:Y:S02]  /*18bb0*/  ISETP.NE.AND P1, PT, R47, RZ, P1 ;  /* 0x000000ff2f00720c */ /* 0x000fe40000f25270 */
[----:B------:R-:W-:Y:S02]  /*18bc0*/  SHF.R.U32.HI R48, RZ, R43, R48 ;  /* 0x0000002bff307219 */ /* 0x000fe40000011630 */
[----:B------:R-:W-:-:S02]  /*18bd0*/  PLOP3.LUT P0, PT, P0, P1, PT, 0xf8, 0x8f ;  /* 0x00000000008f781c */ /* 0x000fc40000703f70 */
[----:B------:R-:W-:Y:S02]  /*18be0*/  SHF.R.U32.HI R45, RZ, 0x1, R48 ;  /* 0x00000001ff2d7819 */ /* 0x000fe40000011630 */
[----:B------:R-:W-:-:S04]  /*18bf0*/  SEL R50, RZ, 0x1, !P0 ;  /* 0x00000001ff327807 */ /* 0x000fc80004000000 */
[----:B------:R-:W-:-:S04]  /*18c00*/  LOP3.LUT R43, R50, 0x1, R45, 0xf8, !PT ;  /* 0x00000001322b7812 */ /* 0x000fc800078ef82d */
[----:B------:R-:W-:-:S05]  /*18c10*/  LOP3.LUT R48, R43, R48, RZ, 0xc0, !PT ;  /* 0x000000302b307212 */ /* 0x000fca00078ec0ff */
[----:B------:R-:W-:-:S05]  /*18c20*/  IMAD.IADD R45, R45, 0x1, R48 ;  /* 0x000000012d2d7824 */ /* 0x000fca00078e0230 */
[----:B------:R-:W-:Y:S01]  /*18c30*/  LOP3.LUT R0, R45, R0, RZ, 0xfc, !PT ;  /* 0x000000002d007212 */ /* 0x000fe200078efcff */
[----:B------:R-:W-:Y:S06]  /*18c40*/  BRA `(.L_x_1581) ;  /* 0x0000000000107947 */ /* 0x000fec0003800000 */
.L_x_1580:
[----:B------:R-:W-:-:S04]  /*18c50*/  LOP3.LUT R0, R0, 0x80000000, RZ, 0xc0, !PT ;  /* 0x8000000000007812 */ /* 0x000fc800078ec0ff */
[----:B------:R-:W-:Y:S01]  /*18c60*/  LOP3.LUT R0, R0, 0x7f800000, RZ, 0xfc, !PT ;  /* 0x7f80000000007812 */ /* 0x000fe200078efcff */
[----:B------:R-:W-:Y:S06]  /*18c70*/  BRA `(.L_x_1581) ;  /* 0x0000000000047947 */ /* 0x000fec0003800000 */
.L_x_1579:
[----:B------:R-:W-:-:S07]  /*18c80*/  LEA R0, R45, R0, 0x17 ;  /* 0x000000002d007211 */ /* 0x000fce00078eb8ff */
.L_x_1581:
[----:B------:R-:W-:Y:S05]  /*18c90*/  BSYNC.RECONVERGENT B1 ;  /* 0x0000000000017941 */ /* 0x000fea0003800200 */
.L_x_1578:
[----:B------:R-:W-:Y:S05]  /*18ca0*/  BRA `(.L_x_1582) ;  /* 0x0000000000207947 */ /* 0x000fea0003800000 */
.L_x_1577:
[----:B------:R-:W-:-:S04]  /*18cb0*/  LOP3.LUT R0, R51, 0x80000000, R0, 0x48, !PT ;  /* 0x8000000033007812 */ /* 0x000fc800078e4800 */
[----:B------:R-:W-:Y:S01]  /*18cc0*/  LOP3.LUT R0, R0, 0x7f800000, RZ, 0xfc, !PT ;  /* 0x7f80000000007812 */ /* 0x000fe200078efcff */
[----:B------:R-:W-:Y:S06]  /*18cd0*/  BRA `(.L_x_1582) ;  /* 0x0000000000147947 */ /* 0x000fec0003800000 */
.L_x_1576:
[----:B------:R-:W-:Y:S01]  /*18ce0*/  LOP3.LUT R0, R51, 0x80000000, R0, 0x48, !PT ;  /* 0x8000000033007812 */ /* 0x000fe200078e4800 */
[----:B------:R-:W-:Y:S06]  /*18cf0*/  BRA `(.L_x_1582) ;  /* 0x00000000000c7947 */ /* 0x000fec0003800000 */
.L_x_1575:
[----:B------:R-:W0:Y:S01]  /*18d00*/  MUFU.RSQ R0, -QNAN ;  /* 0xffc0000000007908 */ /* 0x000e220000001400 */
[----:B------:R-:W-:Y:S05]  /*18d10*/  BRA `(.L_x_1582) ;  /* 0x0000000000047947 */ /* 0x000fea0003800000 */
.L_x_1574:
[----:B------:R-:W-:-:S07]  /*18d20*/  FADD.FTZ R0, R0, R3 ;  /* 0x0000000300007221 */ /* 0x000fce0000010000 */
.L_x_1582:
[----:B------:R-:W-:Y:S05]  /*18d30*/  BSYNC.RECONVERGENT B0 ;  /* 0x0000000000007941 */ /* 0x000fea0003800200 */
.L_x_1572:
[----:B------:R-:W-:Y:S02]  /*18d40*/  HFMA2 R49, -RZ, RZ, 0, 0 ;  /* 0x00000000ff317431 */ /* 0x000fe400000001ff */
[----:B------:R-:W-:-:S04]  /*18d50*/  IMAD.MOV.U32 R48, RZ, RZ, R2 ;  /* 0x000000ffff307224 */ /* 0x000fc800078e0002 */
[----:B0-----:R-:W-:Y:S05]  /*18d60*/  RET.REL.NODEC R48 `(_Z24SquaredDistanceTransformPhS_PfS_S0_PiS1_S0_S1_S0_) ;  /* 0xfffffe7030a47950 */ /* 0x001fea0003c3ffff */
.L_x_1583:
        /* <DEDUP_REMOVED lines=9> */
.L_x_1984:


//--------------------- .text._Z24downsample_limits_kernelPhS_Pf --------------------------
	.section	.text._Z24downsample_limits_kernelPhS_Pf,"ax",@progbits
	.align	128
        .global         _Z24downsample_limits_kernelPhS_Pf
        .type           _Z24downsample_limits_kernelPhS_Pf,@function
        .size           _Z24downsample_limits_kernelPhS_Pf,(.L_x_1999 - _Z24downsample_limits_kernelPhS_Pf)
        .other          _Z24downsample_limits_kernelPhS_Pf,@"STO_CUDA_ENTRY STV_DEFAULT"
_Z24downsample_limits_kernelPhS_Pf:
.text._Z24downsample_limits_kernelPhS_Pf:
[----:B------:R-:W-:Y:S08]  /*0000*/  LDC R1, c[0x0][0x37c] ;  /* 0x0000df00ff017b82 */ /* 0x000ff00000000800 */
[----:B------:R-:W0:Y:S01]  /*0010*/  LDC.64 R2, c[0x0][0x390] ;  /* 0x0000e400ff027b82 */ /* 0x000e220000000a00 */
[----:B------:R-:W0:Y:S02]  /*0020*/  LDCU.64 UR4, c[0x0][0x358] ;  /* 0x00006b00ff0477ac */ /* 0x000e240008000a00 */
[----:B0-----:R-:W2:Y:S04]  /*0030*/  LDG.E R8, desc[UR4][R2.64+0x8] ;  /* 0x0000080402087981 */ /* 0x001ea8000c1e1900 */
[----:B------:R-:W3:Y:S04]  /*0040*/  LDG.E R7, desc[UR4][R2.64+0xc] ;  /* 0x00000c0402077981 */ /* 0x000ee8000c1e1900 */
[----:B------:R-:W4:Y:S01]  /*0050*/  LDG.E R0, desc[UR4][R2.64+0x10] ;  /* 0x0000100402007981 */ /* 0x000f22000c1e1900 */
[----:B------:R-:W0:Y:S01]  /*0060*/  S2UR UR6, SR_CTAID.X ;  /* 0x00000000000679c3 */ /* 0x000e220000002500 */
[----:B------:R-:W0:Y:S07]  /*0070*/  S2R R6, SR_TID.X ;  /* 0x0000000000067919 */ /* 0x000e2e0000002100 */
[----:B------:R-:W0:Y:S02]  /*0080*/  LDC R13, c[0x0][0x360] ;  /* 0x0000d800ff0d7b82 */ /* 0x000e240000000800 */
[----:B0-----:R-:W-:Y:S01]  /*0090*/  IMAD R6, R13, UR6, R6 ;  /* 0x000000060d067c24 */ /* 0x001fe2000f8e0206 */
[----:B--2---:R-:W0:Y:S08]  /*00a0*/  F2I.TRUNC.NTZ R8, R8 ;  /* 0x0000000800087305 */ /* 0x004e30000020f100 */
[----:B---3--:R-:W1:Y:S01]  /*00b0*/  F2I.TRUNC.NTZ R7, R7 ;  /* 0x0000000700077305 */ /* 0x008e62000020f100 */
[----:B0-----:R-:W-:-:S07]  /*00c0*/  I2FP.F32.S32 R4, R8 ;  /* 0x0000000800047245 */ /* 0x001fce0000201400 */
[----:B----4-:R-:W0:Y:S01]  /*00d0*/  F2I.TRUNC.NTZ R0, R0 ;  /* 0x0000000000007305 */ /* 0x010e22000020f100 */
[----:B------:R-:W-:Y:S01]  /*00e0*/  FMUL R4, R4, 0.25 ;  /* 0x3e80000004047820 */ /* 0x000fe20000400000 */
[----:B-1----:R-:W-:-:S06]  /*00f0*/  I2FP.F32.S32 R5, R7 ;  /* 0x0000000700057245 */ /* 0x002fcc0000201400 */
[----:B------:R-:W-:Y:S01]  /*0100*/  F2I.TRUNC.NTZ R11, R4 ;  /* 0x00000004000b7305 */ /* 0x000fe2000020f100 */
[----:B------:R-:W-:Y:S01]  /*0110*/  FMUL R5, R5, 0.25 ;  /* 0x3e80000005057820 */ /* 0x000fe20000400000 */
[----:B0-----:R-:W-:-:S06]  /*0120*/  I2FP.F32.S32 R2, R0 ;  /* 0x0000000000027245 */ /* 0x001fcc0000201400 */
[----:B------:R-:W0:Y:S01]  /*0130*/  F2I.TRUNC.NTZ R10, R5 ;  /* 0x00000005000a7305 */ /* 0x000e22000020f100 */
[----:B------:R-:W-:-:S07]  /*0140*/  FMUL R2, R2, 0.25 ;  /* 0x3e80000002027820 */ /* 0x000fce0000400000 */
[----:B------:R-:W1:Y:S01]  /*0150*/  F2I.TRUNC.NTZ R9, R2 ;  /* 0x0000000200097305 */ /* 0x000e62000020f100 */
[----:B0-----:R-:W-:-:S04]  /*0160*/  IMAD R12, R11, R10, RZ ;  /* 0x0000000a0b0c7224 */ /* 0x001fc800078e02ff */
[----:B-1----:R-:W-:-:S05]  /*0170*/  IMAD R3, R9, R12, RZ ;  /* 0x0000000c09037224 */ /* 0x002fca00078e02ff */
[----:B------:R-:W-:-:S13]  /*0180*/  ISETP.GE.AND P0, PT, R6, R3, PT ;  /* 0x000000030600720c */ /* 0x000fda0003f06270 */
[----:B------:R-:W-:Y:S05]  /*0190*/  @P0 EXIT ;  /* 0x000000000000094d */ /* 0x000fea0003800000 */
[----:B------:R-:W-:Y:S01]  /*01a0*/  IABS R16, R12 ;  /* 0x0000000c00107213 */ /* 0x000fe20000000000 */
[----:B------:R-:W-:Y:S01]  /*01b0*/  BSSY.RECONVERGENT B0, `(.L_x_1584) ;  /* 0x00000ad000007945 */ /* 0x000fe20003800200 */
[----:B------:R-:W-:Y:S02]  /*01c0*/  IABS R15, R11 ;  /* 0x0000000b000f7213 */ /* 0x000fe40000000000 */
[----:B------:R-:W0:Y:S01]  /*01d0*/  I2F.RP R14, R16 ;  /* 0x00000010000e7306 */ /* 0x000e220000209400 */
[----:B------:R-:W-:Y:S02]  /*01e0*/  IABS R20, R6 ;  /* 0x0000000600147213 */ /* 0x000fe40000000000 */
[----:B------:R-:W-:Y:S02]  /*01f0*/  IABS R13, R9 ;  /* 0x00000009000d7213 */ /* 0x000fe40000000000 */
[----:B------:R-:W-:-:S03]  /*0200*/  IABS R23, R11 ;  /* 0x0000000b00177213 */ /* 0x000fc60000000000 */
[----:B------:R-:W1:Y:S08]  /*0210*/  I2F.RP R17, R15 ;  /* 0x0000000f00117306 */ /* 0x000e700000209400 */
[----:B0-----:R-:W0:Y:S08]  /*0220*/  MUFU.RCP R14, R14 ;  /* 0x0000000e000e7308 */ /* 0x001e300000001000 */
[----:B-1----:R-:W1:Y:S08]  /*0230*/  MUFU.RCP R17, R17 ;  /* 0x0000001100117308 */ /* 0x002e700000001000 */
[----:B------:R-:W-:Y:S01]  /*0240*/  I2F.RP R18, R13 ;  /* 0x0000000d00127306 */ /* 0x000fe20000209400 */
[----:B0-----:R-:W-:Y:S01]  /*0250*/  VIADD R4, R14, 0xffffffe ;  /* 0x0ffffffe0e047836 */ /* 0x001fe20000000000 */
[----:B------:R-:W-:-:S06]  /*0260*/  IABS R14, R10 ;  /* 0x0000000a000e7213 */ /* 0x000fcc0000000000 */
[----:B------:R0:W2:Y:S01]  /*0270*/  F2I.FTZ.U32.TRUNC.NTZ R5, R4 ;  /* 0x0000000400057305 */ /* 0x0000a2000021f000 */
[----:B-1----:R-:W-:-:S07]  /*0280*/  VIADD R2, R17, 0xffffffe ;  /* 0x0ffffffe11027836 */ /* 0x002fce0000000000 */
[----:B------:R1:W3:Y:S01]  /*0290*/  F2I.FTZ.U32.TRUNC.NTZ R3, R2 ;  /* 0x0000000200037305 */ /* 0x0002e2000021f000 */
[----:B0-----:R-:W-:Y:S02]  /*02a0*/  HFMA2 R4, -RZ, RZ, 0, 0 ;  /* 0x00000000ff047431 */ /* 0x001fe400000001ff */
[----:B--2---:R-:W-:-:S05]  /*02b0*/  IMAD.MOV R19, RZ, RZ, -R5 ;  /* 0x000000ffff137224 */ /* 0x004fca00078e0a05 */
[----:B------:R-:W0:Y:S01]  /*02c0*/  I2F.RP R17, R14 ;  /* 0x0000000e00117306 */ /* 0x000e220000209400 */
[----:B-1----:R-:W-:Y:S01]  /*02d0*/  IABS R2, R12 ;  /* 0x0000000c00027213 */ /* 0x002fe20000000000 */
[----:B------:R-:W-:-:S04]  /*02e0*/  IMAD R19, R19, R16, RZ ;  /* 0x0000001013137224 */ /* 0x000fc800078e02ff */
[----:B------:R-:W-:Y:S02]  /*02f0*/  IMAD.MOV R21, RZ, RZ, -R2 ;  /* 0x000000ffff157224 */ /* 0x000fe400078e0a02 */
[----:B---3--:R-:W-:Y:S01]  /*0300*/  IMAD.MOV R22, RZ, RZ, -R3 ;  /* 0x000000ffff167224 */ /* 0x008fe200078e0a03 */
[----:B------:R-:W1:Y:S01]  /*0310*/  MUFU.RCP R18, R18 ;  /* 0x0000001200127308 */ /* 0x000e620000001000 */
[----:B------:R-:W-:-:S04]  /*0320*/  IMAD.HI.U32 R4, R5, R19, R4 ;  /* 0x0000001305047227 */ /* 0x000fc800078e0004 */
[----:B------:R-:W-:Y:S02]  /*0330*/  IMAD R19, R22, R15, RZ ;  /* 0x0000000f16137224 */ /* 0x000fe400078e02ff */
[----:B------:R-:W-:Y:S01]  /*0340*/  IMAD.MOV.U32 R2, RZ, RZ, RZ ;  /* 0x000000ffff027224 */ /* 0x000fe200078e00ff */
[----:B0-----:R-:W0:Y:S01]  /*0350*/  MUFU.RCP R17, R17 ;  /* 0x0000001100117308 */ /* 0x001e220000001000 */
[----:B------:R-:W-:Y:S02]  /*0360*/  IMAD.MOV.U32 R5, RZ, RZ, R20 ;  /* 0x000000ffff057224 */ /* 0x000fe400078e0014 */
[----:B------:R-:W-:Y:S01]  /*0370*/  IMAD.HI.U32 R20, R3, R19, R2 ;  /* 0x0000001303147227 */ /* 0x000fe200078e0002 */
[----:B------:R-:W-:-:S03]  /*0380*/  MOV R19, R21 ;  /* 0x0000001500137202 */ /* 0x000fc60000000f00 */
[----:B------:R-:W-:-:S04]  /*0390*/  IMAD.HI.U32 R2, R4, R5, RZ ;  /* 0x0000000504027227 */ /* 0x000fc800078e00ff */
[----:B------:R-:W-:Y:S02]  /*03a0*/  IMAD R19, R2, R19, R5 ;  /* 0x0000001302137224 */ /* 0x000fe400078e0205 */
[----:B------:R-:W-:Y:S02]  /*03b0*/  IMAD.MOV R3, RZ, RZ, -R23 ;  /* 0x000000ffff037224 */ /* 0x000fe400078e0a17 */
[----:B------:R-:W-:Y:S01]  /*03c0*/  IMAD.HI.U32 R4, R20, R5, RZ ;  /* 0x0000000514047227 */ /* 0x000fe200078e00ff */
[----:B------:R-:W-:-:S03]  /*03d0*/  ISETP.GT.U32.AND P3, PT, R16, R19, PT ;  /* 0x000000131000720c */ /* 0x000fc60003f64070 */
[----:B------:R-:W-:Y:S01]  /*03e0*/  IMAD R20, R4, R3, R5 ;  /* 0x0000000304147224 */ /* 0x000fe200078e0205 */
[----:B------:R-:W-:Y:S01]  /*03f0*/  LOP3.LUT R5, R6, R12, RZ, 0x3c, !PT ;  /* 0x0000000c06057212 */ /* 0x000fe200078e3cff */
[----:B-1----:R-:W-:-:S03]  /*0400*/  VIADD R18, R18, 0xffffffe ;  /* 0x0ffffffe12127836 */ /* 0x002fc60000000000 */
[----:B------:R-:W-:Y:S01]  /*0410*/  ISETP.GT.U32.AND P0, PT, R15, R20, PT ;  /* 0x000000140f00720c */ /* 0x000fe20003f04070 */
[----:B------:R-:W1:Y:S01]  /*0420*/  F2I.FTZ.U32.TRUNC.NTZ R3, R18 ;  /* 0x0000001200037305 */ /* 0x000e62000021f000 */
[----:B------:R-:W-:-:S03]  /*0430*/  ISETP.GE.AND P1, PT, R5, RZ, PT ;  /* 0x000000ff0500720c */ /* 0x000fc60003f26270 */
[----:B------:R-:W-:Y:S02]  /*0440*/  @!P3 IMAD.IADD R19, R19, 0x1, -R16 ;  /* 0x000000011313b824 */ /* 0x000fe400078e0a10 */
[----:B------:R-:W-:Y:S01]  /*0450*/  @!P3 VIADD R2, R2, 0x1 ;  /* 0x000000010202b836 */ /* 0x000fe20000000000 */
[----:B------:R-:W-:Y:S02]  /*0460*/  ISETP.NE.AND P3, PT, R12, RZ, PT ;  /* 0x000000ff0c00720c */ /* 0x000fe40003f65270 */
[----:B------:R-:W-:Y:S01]  /*0470*/  ISETP.GE.U32.AND P4, PT, R19, R16, PT ;  /* 0x000000101300720c */ /* 0x000fe20003f86070 */
[----:B0-----:R-:W-:Y:S02]  /*0480*/  VIADD R16, R17, 0xffffffe ;  /* 0x0ffffffe11107836 */ /* 0x001fe40000000000 */
[-C--:B------:R-:W-:Y:S01]  /*0490*/  @!P0 IADD3 R20, PT, PT, R20, -R15.reuse, RZ ;  /* 0x8000000f14148210 */ /* 0x080fe20007ffe0ff */
[----:B------:R-:W-:Y:S01]  /*04a0*/  @!P0 VIADD R4, R4, 0x1 ;  /* 0x0000000104048836 */ /* 0x000fe20000000000 */
[----:B------:R-:W0:Y:S01]  /*04b0*/  F2I.FTZ.U32.TRUNC.NTZ R5, R16 ;  /* 0x0000001000057305 */ /* 0x000e22000021f000 */
[----:B-1----:R-:W-:Y:S01]  /*04c0*/  IMAD.MOV R18, RZ, RZ, -R3 ;  /* 0x000000ffff127224 */ /* 0x002fe200078e0a03 */
[----:B------:R-:W-:-:S02]  /*04d0*/  ISETP.GE.U32.AND P2, PT, R20, R15, PT ;  /* 0x0000000f1400720c */ /* 0x000fc40003f46070 */
[----:B------:R-:W-:Y:S01]  /*04e0*/  LOP3.LUT R15, R6, R11, RZ, 0x3c, !PT ;  /* 0x0000000b060f7212 */ /* 0x000fe200078e3cff */
[----:B------:R-:W-:Y:S01]  /*04f0*/  IMAD R17, R18, R13, RZ ;  /* 0x0000000d12117224 */ /* 0x000fe200078e02ff */
[----:B------:R-:W-:Y:S02]  /*0500*/  ISETP.NE.AND P0, PT, R11, RZ, PT ;  /* 0x000000ff0b00720c */ /* 0x000fe40003f05270 */
[----:B------:R-:W-:Y:S02]  /*0510*/  @P4 IADD3 R2, PT, PT, R2, 0x1, RZ ;  /* 0x0000000102024810 */ /* 0x000fe40007ffe0ff */
[----:B------:R-:W-:Y:S02]  /*0520*/  ISETP.GE.AND P4, PT, R15, RZ, PT ;  /* 0x000000ff0f00720c */ /* 0x000fe40003f86270 */
[----:B------:R-:W-:Y:S01]  /*0530*/  IABS R18, R10 ;  /* 0x0000000a00127213 */ /* 0x000fe20000000000 */
[----:B------:R-:W-:Y:S02]  /*0540*/  IMAD.MOV.U32 R15, RZ, RZ, R2 ;  /* 0x000000ffff0f7224 */ /* 0x000fe400078e0002 */
[----:B------:R-:W-:-:S02]  /*0550*/  HFMA2 R2, -RZ, RZ, 0, 0 ;  /* 0x00000000ff027431 */ /* 0x000fc400000001ff */
[----:B------:R-:W-:Y:S02]  /*0560*/  @P2 VIADD R4, R4, 0x1 ;  /* 0x0000000104042836 */ /* 0x000fe40000000000 */
[----:B0-----:R-:W-:Y:S02]  /*0570*/  IMAD.MOV R19, RZ, RZ, -R5 ;  /* 0x000000ffff137224 */ /* 0x001fe400078e0a05 */
[----:B------:R-:W-:Y:S01]  /*0580*/  @!P1 IMAD.MOV R15, RZ, RZ, -R15 ;  /* 0x000000ffff0f9224 */ /* 0x000fe200078e0a0f */
[----:B------:R-:W-:Y:S01]  /*0590*/  @!P3 LOP3.LUT R15, RZ, R12, RZ, 0x33, !PT ;  /* 0x0000000cff0fb212 */ /* 0x000fe200078e33ff */
[----:B------:R-:W-:Y:S02]  /*05a0*/  IMAD R19, R19, R14, RZ ;  /* 0x0000000e13137224 */ /* 0x000fe400078e02ff */
[----:B------:R-:W-:Y:S02]  /*05b0*/  IMAD.MOV R18, RZ, RZ, -R18 ;  /* 0x000000ffff127224 */ /* 0x000fe400078e0a12 */
[----:B------:R-:W-:Y:S01]  /*05c0*/  IMAD.HI.U32 R2, R3, R17, R2 ;  /* 0x0000001103027227 */ /* 0x000fe200078e0002 */
[----:B------:R-:W-:-:S03]  /*05d0*/  IABS R17, R15 ;  /* 0x0000000f00117213 */ /* 0x000fc60000000000 */
[----:B------:R-:W-:Y:S01]  /*05e0*/  IMAD.MOV.U32 R3, RZ, RZ, R4 ;  /* 0x000000ffff037224 */ /* 0x000fe200078e0004 */
[----:B------:R-:W-:Y:S01]  /*05f0*/  IABS R4, R9 ;  /* 0x0000000900047213 */ /* 0x000fe20000000000 */
[----:B------:R-:W-:-:S03]  /*0600*/  IMAD.HI.U32 R2, R2, R17, RZ ;  /* 0x0000001102027227 */ /* 0x000fc600078e00ff */
[----:B------:R-:W-:Y:S01]  /*0610*/  @!P4 IADD3 R3, PT, PT, -R3, RZ, RZ ;  /* 0x000000ff0303c210 */ /* 0x000fe20007ffe1ff */
[----:B------:R-:W-:Y:S01]  /*0620*/  IMAD.MOV R12, RZ, RZ, -R4 ;  /* 0x000000ffff0c7224 */ /* 0x000fe200078e0a04 */
[----:B------:R-:W-:Y:S01]  /*0630*/  @!P0 LOP3.LUT R3, RZ, R11, RZ, 0x33, !PT ;  /* 0x0000000bff038212 */ /* 0x000fe200078e33ff */
[----:B------:R-:W-:Y:S01]  /*0640*/  IMAD.MOV.U32 R4, RZ, RZ, RZ ;  /* 0x000000ffff047224 */ /* 0x000fe200078e00ff */
[----:B------:R-:W-:Y:S02]  /*0650*/  ISETP.NE.AND P4, PT, R9, RZ, PT ;  /* 0x000000ff0900720c */ /* 0x000fe40003f85270 */
[----:B------:R-:W-:Y:S01]  /*0660*/  IABS R16, R3 ;  /* 0x0000000300107213 */ /* 0x000fe20000000000 */
[----:B------:R-:W-:Y:S01]  /*0670*/  IMAD.HI.U32 R4, R5, R19, R4 ;  /* 0x0000001305047227 */ /* 0x000fe200078e0004 */
[----:B------:R-:W-:-:S05]  /*0680*/  ISETP.GE.AND P2, PT, R3, RZ, PT ;  /* 0x000000ff0300720c */ /* 0x000fca0003f46270 */
[----:B------:R-:W-:-:S04]  /*0690*/  IMAD.HI.U32 R5, R4, R16, RZ ;  /* 0x0000001004057227 */ /* 0x000fc800078e00ff */
[----:B------:R-:W-:Y:S01]  /*06a0*/  IMAD R4, R2, R12, R17 ;  /* 0x0000000c02047224 */ /* 0x000fe200078e0211 */
[----:B------:R-:W-:Y:S01]  /*06b0*/  IADD3 R2, PT, PT, -R3, RZ, RZ ;  /* 0x000000ff03027210 */ /* 0x000fe20007ffe1ff */
[----:B------:R-:W-:-:S03]  /*06c0*/  IMAD R5, R5, R18, R16 ;  /* 0x0000001205057224 */ /* 0x000fc600078e0210 */
[----:B------:R-:W-:Y:S01]  /*06d0*/  ISETP.GT.U32.AND P0, PT, R13, R4, PT ;  /* 0x000000040d00720c */ /* 0x000fe20003f04070 */
[----:B------:R-:W-:Y:S01]  /*06e0*/  IMAD R11, R11, R2, R6 ;  /* 0x000000020b0b7224 */ /* 0x000fe200078e0206 */
[----:B------:R-:W-:-:S04]  /*06f0*/  ISETP.GT.U32.AND P1, PT, R14, R5, PT ;  /* 0x000000050e00720c */ /* 0x000fc80003f24070 */
[----:B------:R-:W-:Y:S01]  /*0700*/  I2FP.F32.S32 R2, R11 ;  /* 0x0000000b00027245 */ /* 0x000fe20000201400 */
[----:B------:R-:W-:-:S04]  /*0710*/  VIADD R11, R11, 0x1 ;  /* 0x000000010b0b7836 */ /* 0x000fc80000000000 */
[----:B------:R-:W-:Y:S01]  /*0720*/  FMUL R2, R2, 4 ;  /* 0x4080000002027820 */ /* 0x000fe20000400000 */
[----:B------:R-:W-:Y:S01]  /*0730*/  I2FP.F32.S32 R3, R11 ;  /* 0x0000000b00037245 */ /* 0x000fe20000201400 */
[----:B------:R-:W-:Y:S02]  /*0740*/  @!P0 IMAD.IADD R4, R4, 0x1, -R13 ;  /* 0x0000000104048824 */ /* 0x000fe400078e0a0d */
[----:B------:R-:W-:Y:S01]  /*0750*/  @!P1 IMAD.IADD R5, R5, 0x1, -R14 ;  /* 0x0000000105059824 */ /* 0x000fe200078e0a0e */
[----:B------:R-:W-:Y:S01]  /*0760*/  ISETP.GE.AND P1, PT, R15, RZ, PT ;  /* 0x000000ff0f00720c */ /* 0x000fe20003f26270 */
[----:B------:R-:W0:Y:S01]  /*0770*/  F2I.TRUNC.NTZ R2, R2 ;  /* 0x0000000200027305 */ /* 0x000e22000020f100 */
[----:B------:R-:W-:Y:S01]  /*0780*/  ISETP.GT.U32.AND P3, PT, R13, R4, PT ;  /* 0x000000040d00720c */ /* 0x000fe20003f64070 */
[----:B------:R-:W-:Y:S01]  /*0790*/  FMUL R3, R3, 4 ;  /* 0x4080000003037820 */ /* 0x000fe20000400000 */
[----:B------:R-:W-:-:S11]  /*07a0*/  ISETP.GT.U32.AND P0, PT, R14, R5, PT ;  /* 0x000000050e00720c */ /* 0x000fd60003f04070 */
[----:B------:R-:W-:Y:S02]  /*07b0*/  @!P3 IADD3 R4, PT, PT, R4, -R13, RZ ;  /* 0x8000000d0404b210 */ /* 0x000fe40007ffe0ff */
[----:B0-----:R-:W-:Y:S01]  /*07c0*/  I2FP.F32.S32 R12, R2 ;  /* 0x00000002000c7245 */ /* 0x001fe20000201400 */
[----:B------:R-:W-:Y:S01]  /*07d0*/  @!P0 IMAD.IADD R5, R5, 0x1, -R14 ;  /* 0x0000000105058824 */ /* 0x000fe200078e0a0e */
[----:B------:R-:W-:Y:S01]  /*07e0*/  ISETP.NE.AND P3, PT, R10, RZ, PT ;  /* 0x000000ff0a00720c */ /* 0x000fe20003f65270 */
[----:B------:R-:W-:Y:S01]  /*07f0*/  IMAD.MOV.U32 R11, RZ, RZ, R4 ;  /* 0x000000ffff0b7224 */ /* 0x000fe200078e0004 */
[----:B------:R-:W-:Y:S01]  /*0800*/  FSETP.GT.AND P0, PT, R3, R12, PT ;  /* 0x0000000c0300720b */ /* 0x000fe20003f04000 */
[----:B------:R-:W-:-:S03]  /*0810*/  IMAD.MOV.U32 R13, RZ, RZ, R5 ;  /* 0x000000ffff0d7224 */ /* 0x000fc600078e0005 */
[----:B------:R-:W-:Y:S01]  /*0820*/  @!P1 IADD3 R11, PT, PT, -R11, RZ, RZ ;  /* 0x000000ff0b0b9210 */ /* 0x000fe20007ffe1ff */
[----:B------:R-:W-:Y:S01]  /*0830*/  @!P2 IMAD.MOV R13, RZ, RZ, -R13 ;  /* 0x000000ffff0da224 */ /* 0x000fe200078e0a0d */
[----:B------:R-:W-:-:S05]  /*0840*/  @!P4 LOP3.LUT R11, RZ, R9, RZ, 0x33, !PT ;  /* 0x00000009ff0bc212 */ /* 0x000fca00078e33ff */
[----:B------:R-:W-:Y:S02]  /*0850*/  @!P3 LOP3.LUT R13, RZ, R10, RZ, 0x33, !PT ;  /* 0x0000000aff0db212 */ /* 0x000fe400078e33ff */
[----:B------:R-:W-:Y:S05]  /*0860*/  @!P0 BRA `(.L_x_1585) ;  /* 0x0000000400048947 */ /* 0x000fea0003800000 */
[----:B------:R-:W-:Y:S01]  /*0870*/  I2FP.F32.S32 R4, R11 ;  /* 0x0000000b00047245 */ /* 0x000fe20000201400 */
[----:B------:R-:W-:Y:S01]  /*0880*/  VIADD R10, R11, 0x1 ;  /* 0x000000010b0a7836 */ /* 0x000fe20000000000 */
[----:B------:R-:W-:Y:S01]  /*0890*/  I2FP.F32.S32 R5, R13 ;  /* 0x0000000d00057245 */ /* 0x000fe20000201400 */
[----:B------:R-:W-:Y:S01]  /*08a0*/  VIADD R9, R13, 0x1 ;  /* 0x000000010d097836 */ /* 0x000fe20000000000 */
[----:B------:R-:W-:Y:S01]  /*08b0*/  BSSY.RECONVERGENT B1, `(.L_x_1586) ;  /* 0x0000034000017945 */ /* 0x000fe20003800200 */
[----:B------:R-:W-:Y:S01]  /*08c0*/  FMUL R4, R4, 4 ;  /* 0x4080000004047820 */ /* 0x000fe20000400000 */
[----:B------:R-:W-:Y:S01]  /*08d0*/  I2FP.F32.S32 R10, R10 ;  /* 0x0000000a000a7245 */ /* 0x000fe20000201400 */
[----:B------:R-:W-:Y:S01]  /*08e0*/  FMUL R5, R5, 4 ;  /* 0x4080000005057820 */ /* 0x000fe20000400000 */
[----:B------:R-:W-:Y:S01]  /*08f0*/  I2FP.F32.S32 R9, R9 ;  /* 0x0000000900097245 */ /* 0x000fe20000201400 */
[----:B------:R-:W-:Y:S02]  /*0900*/  IMAD R7, R8, R7, RZ ;  /* 0x0000000708077224 */ /* 0x000fe400078e02ff */
[----:B------:R-:W0:Y:S01]  /*0910*/  F2I.TRUNC.NTZ R4, R4 ;  /* 0x0000000400047305 */ /* 0x000e22000020f100 */
[----:B------:R-:W-:Y:S01]  /*0920*/  FMUL R10, R10, 4 ;  /* 0x408000000a0a7820 */ /* 0x000fe20000400000 */
[----:B------:R-:W-:Y:S01]  /*0930*/  FMUL R18, R9, 4 ;  /* 0x4080000009127820 */ /* 0x000fe20000400000 */
[----:B------:R-:W-:-:S05]  /*0940*/  IMAD.MOV.U32 R12, RZ, RZ, RZ ;  /* 0x000000ffff0c7224 */ /* 0x000fca00078e00ff */
[----:B------:R-:W1:Y:S01]  /*0950*/  F2I.TRUNC.NTZ R5, R5 ;  /* 0x0000000500057305 */ /* 0x000e62000020f100 */
[----:B0-----:R-:W-:Y:S01]  /*0960*/  I2FP.F32.S32 R11, R4 ;  /* 0x00000004000b7245 */ /* 0x001fe20000201400 */
[----:B------:R-:W-:-:S03]  /*0970*/  IMAD R21, R4, R7, RZ ;  /* 0x0000000704157224 */ /* 0x000fc600078e02ff */
[----:B------:R-:W-:Y:S02]  /*0980*/  FSETP.GT.AND P0, PT, R10, R11, PT ;  /* 0x0000000b0a00720b */ /* 0x000fe40003f04000 */
[----:B------:R-:W-:Y:S02]  /*0990*/  MOV R11, RZ ;  /* 0x000000ff000b7202 */ /* 0x000fe40000000f00 */
[----:B-1----:R-:W-:-:S04]  /*09a0*/  I2FP.F32.S32 R9, R5 ;  /* 0x0000000500097245 */ /* 0x002fc80000201400 */
[----:B------:R-:W-:-:S13]  /*09b0*/  FSETP.GT.AND P1, PT, R18, R9, PT ;  /* 0x000000091200720b */ /* 0x000fda0003f24000 */
.L_x_1593:
[----:B------:R-:W-:Y:S04]  /*09c0*/  BSSY.RECONVERGENT B2, `(.L_x_1587) ;  /* 0x000001e000027945 */ /* 0x000fe80003800200 */
[----:B------:R-:W-:Y:S05]  /*09d0*/  @!P1 BRA `(.L_x_1588) ;  /* 0x0000000000709947 */ /* 0x000fea0003800000 */
[----:B------:R-:W-:Y:S02]  /*09e0*/  IMAD.IADD R20, R21, 0x1, R2 ;  /* 0x0000000115147824 */ /* 0x000fe400078e0202 */
[----:B------:R-:W-:-:S07]  /*09f0*/  IMAD.MOV.U32 R13, RZ, RZ, R5 ;  /* 0x000000ffff0d7224 */ /* 0x000fce00078e0005 */
.L_x_1592:
[----:B------:R-:W-:Y:S04]  /*0a00*/  BSSY.RECONVERGENT B3, `(.L_x_1589) ;  /* 0x0000015000037945 */ /* 0x000fe80003800200 */
[----:B------:R-:W-:Y:S05]  /*0a10*/  @!P0 BRA `(.L_x_1590) ;  /* 0x00000000004c8947 */ /* 0x000fea0003800000 */
[----:B------:R-:W-:Y:S01]  /*0a20*/  IMAD R14, R0, R13, R20 ;  /* 0x0000000d000e7224 */ /* 0x000fe200078e0214 */
[----:B------:R-:W-:-:S07]  /*0a30*/  MOV R15, R4 ;  /* 0x00000004000f7202 */ /* 0x000fce0000000f00 */
.L_x_1591:
[----:B------:R-:W0:Y:S02]  /*0a40*/  LDCU.64 UR6, c[0x0][0x380] ;  /* 0x00007000ff0677ac */ /* 0x000e240008000a00 */
[----:B0-----:R-:W-:-:S04]  /*0a50*/  IADD3 R8, P2, PT, R14, UR6, RZ ;  /* 0x000000060e087c10 */ /* 0x001fc8000ff5e0ff */
[----:B------:R-:W-:-:S05]  /*0a60*/  LEA.HI.X.SX32 R9, R14, UR7, 0x1, P2 ;  /* 0x000000070e097c11 */ /* 0x000fca00090f0eff */
[----:B------:R-:W2:Y:S01]  /*0a70*/  LDG.E.U8 R8, desc[UR4][R8.64] ;  /* 0x0000000408087981 */ /* 0x000ea2000c1e1100 */
[----:B------:R-:W-:Y:S02]  /*0a80*/  VIADD R15, R15, 0x1 ;  /* 0x000000010f0f7836 */ /* 0x000fe40000000000 */
[----:B------:R-:W-:Y:S02]  /*0a90*/  VIADD R16, R12, 0x1 ;  /* 0x000000010c107836 */ /* 0x000fe40000000000 */
[----:B------:R-:W-:Y:S01]  /*0aa0*/  VIADD R17, R11, 0x1 ;  /* 0x000000010b117836 */ /* 0x000fe20000000000 */
[----:B------:R-:W-:Y:S01]  /*0ab0*/  I2FP.F32.S32 R19, R15 ;  /* 0x0000000f00137245 */ /* 0x000fe20000201400 */
[----:B------:R-:W-:-:S03]  /*0ac0*/  IMAD.IADD R14, R7, 0x1, R14 ;  /* 0x00000001070e7824 */ /* 0x000fc600078e020e */
[----:B------:R-:W-:Y:S02]  /*0ad0*/  FSETP.GT.AND P4, PT, R10, R19, PT ;  /* 0x000000130a00720b */ /* 0x000fe40003f84000 */
[C---:B--2---:R-:W-:Y:S02]  /*0ae0*/  ISETP.NE.AND P2, PT, R8.reuse, 0x1, PT ;  /* 0x000000010800780c */ /* 0x044fe40003f45270 */
[----:B------:R-:W-:-:S11]  /*0af0*/  ISETP.NE.AND P3, PT, R8, 0x2, PT ;  /* 0x000000020800780c */ /* 0x000fd60003f65270 */
[----:B------:R-:W-:Y:S02]  /*0b00*/  @P2 IADD3 R16, PT, PT, R12, RZ, RZ ;  /* 0x000000ff0c102210 */ /* 0x000fe40007ffe0ff */
[----:B------:R-:W-:-:S03]  /*0b10*/  @P3 IMAD.MOV R17, RZ, RZ, R11 ;  /* 0x000000ffff113224 */ /* 0x000fc600078e020b */
[----:B------:R-:W-:Y:S02]  /*0b20*/  IMAD.MOV.U32 R12, RZ, RZ, R16 ;  /* 0x000000ffff0c7224 */ /* 0x000fe400078e0010 */
[----:B------:R-:W-:Y:S01]  /*0b30*/  MOV R11, R17 ;  /* 0x00000011000b7202 */ /* 0x000fe20000000f00 */
[----:B------:R-:W-:Y:S06]  /*0b40*/  @P4 BRA `(.L_x_1591) ;  /* 0xfffffffc00bc4947 */ /* 0x000fec000383ffff */
.L_x_1590:
[----:B------:R-:W-:Y:S05]  /*0b50*/  BSYNC.RECONVERGENT B3 ;  /* 0x0000000000037941 */ /* 0x000fea0003800200 */
.L_x_1589:
[----:B------:R-:W-:-:S05]  /*0b60*/  VIADD R13, R13, 0x1 ;  /* 0x000000010d0d7836 */ /* 0x000fca0000000000 */
[----:B------:R-:W-:-:S04]  /*0b70*/  I2FP.F32.S32 R8, R13 ;  /* 0x0000000d00087245 */ /* 0x000fc80000201400 */
[----:B------:R-:W-:-:S13]  /*0b80*/  FSETP.GT.AND P2, PT, R18, R8, PT ;  /* 0x000000081200720b */ /* 0x000fda0003f44000 */
[----:B------:R-:W-:Y:S05]  /*0b90*/  @P2 BRA `(.L_x_1592) ;  /* 0xfffffffc00982947 */ /* 0x000fea000383ffff */
.L_x_1588:
[----:B------:R-:W-:Y:S05]  /*0ba0*/  BSYNC.RECONVERGENT B2 ;  /* 0x0000000000027941 */ /* 0x000fea0003800200 */
.L_x_1587:
[----:B------:R-:W-:-:S05]  /*0bb0*/  VIADD R2, R2, 0x1 ;  /* 0x0000000102027836 */ /* 0x000fca0000000000 */
[----:B------:R-:W-:-:S04]  /*0bc0*/  I2FP.F32.S32 R8, R2 ;  /* 0x0000000200087245 */ /* 0x000fc80000201400 */
[----:B------:R-:W-:-:S13]  /*0bd0*/  FSETP.GT.AND P2, PT, R3, R8, PT ;  /* 0x000000080300720b */ /* 0x000fda0003f44000 */
[----:B------:R-:W-:Y:S05]  /*0be0*/  @P2 BRA `(.L_x_1593) ;  /* 0xfffffffc00742947 */ /* 0x000fea000383ffff */
[----:B------:R-:W-:Y:S05]  /*0bf0*/  BSYNC.RECONVERGENT B1 ;  /* 0x0000000000017941 */ /* 0x000fea0003800200 */
.L_x_1586:
[----:B------:R-:W-:Y:S01]  /*0c00*/  IADD3 R11, PT, PT, R11, R12, RZ ;  /* 0x0000000c0b0b7210 */ /* 0x000fe20007ffe0ff */
[----:B------:R-:W-:-:S03]  /*0c10*/  IMAD.MOV.U32 R0, RZ, RZ, 0x1 ;  /* 0x00000001ff007424 */ /* 0x000fc600078e00ff */
[----:B------:R-:W-:-:S13]  /*0c20*/  ISETP.GE.AND P0, PT, R11, 0x4, PT ;  /* 0x000000040b00780c */ /* 0x000fda0003f06270 */
[----:B------:R-:W0:Y:S02]  /*0c30*/  @P0 LDC.64 R2, c[0x0][0x388] ;  /* 0x0000e200ff020b82 */ /* 0x000e240000000a00 */
[----:B0-----:R-:W-:-:S04]  /*0c40*/  @P0 IADD3 R2, P1, PT, R6, R2, RZ ;  /* 0x0000000206020210 */ /* 0x001fc80007f3e0ff */
[----:B------:R-:W-:-:S05]  /*0c50*/  @P0 LEA.HI.X.SX32 R3, R6, R3, 0x1, P1 ;  /* 0x0000000306030211 */ /* 0x000fca00008f0eff */
[----:B------:R0:W-:Y:S01]  /*0c60*/  @P0 STG.E.U8 desc[UR4][R2.64], R0 ;  /* 0x0000000002000986 */ /* 0x0001e2000c101104 */
[----:B------:R-:W-:Y:S05]  /*0c70*/  @P0 EXIT ;  /* 0x000000000000094d */ /* 0x000fea0003800000 */
.L_x_1585:
[----:B------:R-:W-:Y:S05]  /*0c80*/  BSYNC.RECONVERGENT B0 ;  /* 0x0000000000007941 */ /* 0x000fea0003800200 */
.L_x_1584:
[----:B------:R-:W0:Y:S02]  /*0c90*/  LDCU.64 UR6, c[0x0][0x388] ;  /* 0x00007100ff0677ac */ /* 0x000e240008000a00 */
[----:B0-----:R-:W-:-:S04]  /*0ca0*/  IADD3 R2, P0, PT, R6, UR6, RZ ;  /* 0x0000000606027c10 */ /* 0x001fc8000ff1e0ff */
[----:B------:R-:W-:-:S05]  /*0cb0*/  LEA.HI.X.SX32 R3, R6, UR7, 0x1, P0 ;  /* 0x0000000706037c11 */ /* 0x000fca00080f0eff */
[----:B------:R-:W-:Y:S01]  /*0cc0*/  STG.E.U8 desc[UR4][R2.64], RZ ;  /* 0x000000ff02007986 */ /* 0x000fe2000c101104 */
[----:B------:R-:W-:Y:S05]  /*0cd0*/  EXIT ;  /* 0x000000000000794d */ /* 0x000fea0003800000 */
.L_x_1594:
        /* <DEDUP_REMOVED lines=10> */
.L_x_1999:


//--------------------- .text._Z22downsample_grid_kernelPhS_Pf --------------------------
	.section	.text._Z22downsample_grid_kernelPhS_Pf,"ax",@progbits
	.align	128
        .global         _Z22downsample_grid_kernelPhS_Pf
        .type           _Z22downsample_grid_kernelPhS_Pf,@function
        .size           _Z22downsample_grid_kernelPhS_Pf,(.L_x_2000 - _Z22downsample_grid_kernelPhS_Pf)
        .other          _Z22downsample_grid_kernelPhS_Pf,@"STO_CUDA_ENTRY STV_DEFAULT"
_Z22downsample_grid_kernelPhS_Pf:
.text._Z22downsample_grid_kernelPhS_Pf:
        /* <DEDUP_REMOVED lines=56> */
[----:B------:R-:W-:-:S03]  /*0380*/  IADD3 R3, PT, PT, RZ, -R23, RZ ;  /* 0x80000017ff037210 */ /* 0x000fc60007ffe0ff */
[----:B------:R-:W-:Y:S02]  /*0390*/  IMAD.MOV.U32 R19, RZ, RZ, R21 ;  /* 0x000000ffff137224 */ /* 0x000fe400078e0015 */
[----:B------:R-:W-:-:S04]  /*03a0*/  IMAD.HI.U32 R2, R4, R5, RZ ;  /* 0x0000000504027227 */ /* 0x000fc800078e00ff */
[----:B------:R-:W-:Y:S02]  /*03b0*/  IMAD R19, R2, R19, R5 ;  /* 0x0000001302137224 */ /* 0x000fe400078e0205 */
[----:B------:R-:W-:-:S03]  /*03c0*/  IMAD.HI.U32 R4, R20, R5, RZ ;  /* 0x0000000514047227 */ /* 0x000fc600078e00ff */
[----:B------:R-:W-:Y:S01]  /*03d0*/  ISETP.GT.U32.AND P3, PT, R16, R19, PT ;  /* 0x000000131000720c */ /* 0x000fe20003f64070 */
[----:B------:R-:W-:Y:S01]  /*03e0*/  IMAD R20, R4, R3, R5 ;  /* 0x0000000304147224 */ /* 0x000fe200078e0205 */
[----:B------:R-:W-:Y:S01]  /*03f0*/  LOP3.LUT R5, R6, R12, RZ, 0x3c, !PT ;  /* 0x0000000c06057212 */ /* 0x000fe200078e3cff */
[----:B-1----:R-:W-:-:S03]  /*0400*/  VIADD R18, R18, 0xffffffe ;  /* 0x0ffffffe12127836 */ /* 0x002fc60000000000 */
[----:B------:R-:W-:Y:S01]  /*0410*/  ISETP.GT.U32.AND P0, PT, R15, R20, PT ;  /* 0x000000140f00720c */ /* 0x000fe20003f04070 */
[----:B------:R-:W1:Y:S01]  /*0420*/  F2I.FTZ.U32.TRUNC.NTZ R3, R18 ;  /* 0x0000001200037305 */ /* 0x000e62000021f000 */
[----:B------:R-:W-:-:S05]  /*0430*/  ISETP.GE.AND P1, PT, R5, RZ, PT ;  /* 0x000000ff0500720c */ /* 0x000fca0003f26270 */
[----:B------:R-:W-:Y:S02]  /*0440*/  @!P3 IMAD.IADD R19, R19, 0x1, -R16 ;  /* 0x000000011313b824 */ /* 0x000fe400078e0a10 */
[----:B------:R-:W-:Y:S01]  /*0450*/  @!P3 VIADD R2, R2, 0x1 ;  /* 0x000000010202b836 */ /* 0x000fe20000000000 */
[----:B------:R-:W-:Y:S02]  /*0460*/  ISETP.NE.AND P3, PT, R12, RZ, PT ;  /* 0x000000ff0c00720c */ /* 0x000fe40003f65270 */
[----:B------:R-:W-:Y:S01]  /*0470*/  ISETP.GE.U32.AND P4, PT, R19, R16, PT ;  /* 0x000000101300720c */ /* 0x000fe20003f86070 */
[----:B------:R-:W-:Y:S01]  /*0480*/  @!P0 IMAD.IADD R20, R20, 0x1, -R15 ;  /* 0x0000000114148824 */ /* 0x000fe200078e0a0f */
[----:B0-----:R-:W-:Y:S01]  /*0490*/  IADD3 R16, PT, PT, R17, 0xffffffe, RZ ;  /* 0x0ffffffe11107810 */ /* 0x001fe20007ffe0ff */
[----:B-1----:R-:W-:Y:S01]  /*04a0*/  IMAD.MOV R18, RZ, RZ, -R3 ;  /* 0x000000ffff127224 */ /* 0x002fe200078e0a03 */
[----:B------:R-:W-:Y:S02]  /*04b0*/  @!P0 IADD3 R4, PT, PT, R4, 0x1, RZ ;  /* 0x0000000104048810 */ /* 0x000fe40007ffe0ff */
[----:B------:R-:W0:Y:S01]  /*04c0*/  F2I.FTZ.U32.TRUNC.NTZ R5, R16 ;  /* 0x0000001000057305 */ /* 0x000e22000021f000 */
[----:B------:R-:W-:Y:S01]  /*04d0*/  ISETP.GE.U32.AND P2, PT, R20, R15, PT ;  /* 0x0000000f1400720c */ /* 0x000fe20003f46070 */
[----:B------:R-:W-:Y:S01]  /*04e0*/  IMAD R17, R18, R13, RZ ;  /* 0x0000000d12117224 */ /* 0x000fe200078e02ff */
[----:B------:R-:W-:-:S02]  /*04f0*/  LOP3.LUT R15, R6, R11, RZ, 0x3c, !PT ;  /* 0x0000000b060f7212 */ /* 0x000fc400078e3cff */
[----:B------:R-:W-:Y:S02]  /*0500*/  ISETP.NE.AND P0, PT, R11, RZ, PT ;  /* 0x000000ff0b00720c */ /* 0x000fe40003f05270 */
[----:B------:R-:W-:Y:S01]  /*0510*/  @P4 VIADD R2, R2, 0x1 ;  /* 0x0000000102024836 */ /* 0x000fe20000000000 */
[----:B------:R-:W-:Y:S02]  /*0520*/  ISETP.GE.AND P4, PT, R15, RZ, PT ;  /* 0x000000ff0f00720c */ /* 0x000fe40003f86270 */
[----:B------:R-:W-:Y:S01]  /*0530*/  IABS R18, R10 ;  /* 0x0000000a00127213 */ /* 0x000fe20000000000 */
[----:B------:R-:W-:Y:S02]  /*0540*/  IMAD.MOV.U32 R15, RZ, RZ, R2 ;  /* 0x000000ffff0f7224 */ /* 0x000fe400078e0002 */
[----:B------:R-:W-:Y:S02]  /*0550*/  IMAD.MOV.U32 R2, RZ, RZ, RZ ;  /* 0x000000ffff027224 */ /* 0x000fe400078e00ff */
[----:B------:R-:W-:Y:S01]  /*0560*/  @P2 VIADD R4, R4, 0x1 ;  /* 0x0000000104042836 */ /* 0x000fe20000000000 */
[----:B------:R-:W-:Y:S01]  /*0570*/  @!P1 IADD3 R15, PT, PT, -R15, RZ, RZ ;  /* 0x000000ff0f0f9210 */ /* 0x000fe20007ffe1ff */
[----:B------:R-:W-:Y:S01]  /*0580*/  IMAD.HI.U32 R2, R3, R17, R2 ;  /* 0x0000001103027227 */ /* 0x000fe200078e0002 */
[----:B------:R-:W-:-:S03]  /*0590*/  @!P3 LOP3.LUT R15, RZ, R12, RZ, 0x33, !PT ;  /* 0x0000000cff0fb212 */ /* 0x000fc600078e33ff */
[----:B------:R-:W-:Y:S01]  /*05a0*/  IMAD.MOV.U32 R3, RZ, RZ, R4 ;  /* 0x000000ffff037224 */ /* 0x000fe200078e0004 */
[----:B------:R-:W-:Y:S01]  /*05b0*/  IABS R4, R9 ;  /* 0x0000000900047213 */ /* 0x000fe20000000000 */
[----:B0-----:R-:W-:Y:S01]  /*05c0*/  IMAD.MOV R19, RZ, RZ, -R5 ;  /* 0x000000ffff137224 */ /* 0x001fe200078e0a05 */
[----:B------:R-:W-:Y:S01]  /*05d0*/  IABS R17, R15 ;  /* 0x0000000f00117213 */ /* 0x000fe20000000000 */
[----:B------:R-:W-:Y:S01]  /*05e0*/  @!P4 IMAD.MOV R3, RZ, RZ, -R3 ;  /* 0x000000ffff03c224 */ /* 0x000fe200078e0a03 */
[----:B------:R-:W-:Y:S01]  /*05f0*/  IADD3 R12, PT, PT, RZ, -R4, RZ ;  /* 0x80000004ff0c7210 */ /* 0x000fe20007ffe0ff */
[----:B------:R-:W-:Y:S01]  /*0600*/  IMAD R19, R19, R14, RZ ;  /* 0x0000000e13137224 */ /* 0x000fe200078e02ff */
[----:B------:R-:W-:Y:S01]  /*0610*/  @!P0 LOP3.LUT R3, RZ, R11, RZ, 0x33, !PT ;  /* 0x0000000bff038212 */ /* 0x000fe200078e33ff */
[----:B------:R-:W-:Y:S01]  /*0620*/  IMAD.MOV.U32 R4, RZ, RZ, RZ ;  /* 0x000000ffff047224 */ /* 0x000fe200078e00ff */
[----:B------:R-:W-:Y:S01]  /*0630*/  ISETP.NE.AND P4, PT, R9, RZ, PT ;  /* 0x000000ff0900720c */ /* 0x000fe20003f85270 */
[----:B------:R-:W-:Y:S01]  /*0640*/  IMAD.HI.U32 R2, R2, R17, RZ ;  /* 0x0000001102027227 */ /* 0x000fe200078e00ff */
[----:B------:R-:W-:-:S02]  /*0650*/  IABS R16, R3 ;  /* 0x0000000300107213 */ /* 0x000fc40000000000 */
[----:B------:R-:W-:Y:S01]  /*0660*/  ISETP.GE.AND P2, PT, R3, RZ, PT ;  /* 0x000000ff0300720c */ /* 0x000fe20003f46270 */
[----:B------:R-:W-:-:S04]  /*0670*/  IMAD.HI.U32 R4, R5, R19, R4 ;  /* 0x0000001305047227 */ /* 0x000fc800078e0004 */
[----:B------:R-:W-:Y:S02]  /*0680*/  IMAD.MOV R18, RZ, RZ, -R18 ;  /* 0x000000ffff127224 */ /* 0x000fe400078e0a12 */
[----:B------:R-:W-:-:S04]  /*0690*/  IMAD.HI.U32 R5, R4, R16, RZ ;  /* 0x0000001004057227 */ /* 0x000fc800078e00ff */
[----:B------:R-:W-:Y:S02]  /*06a0*/  IMAD R4, R2, R12, R17 ;  /* 0x0000000c02047224 */ /* 0x000fe400078e0211 */
[----:B------:R-:W-:Y:S02]  /*06b0*/  IMAD.MOV R2, RZ, RZ, -R3 ;  /* 0x000000ffff027224 */ /* 0x000fe400078e0a03 */
[----:B------:R-:W-:Y:S01]  /*06c0*/  IMAD R5, R5, R18, R16 ;  /* 0x0000001205057224 */ /* 0x000fe200078e0210 */
[----:B------:R-:W-:Y:S01]  /*06d0*/  ISETP.GT.U32.AND P0, PT, R13, R4, PT ;  /* 0x000000040d00720c */ /* 0x000fe20003f04070 */
[----:B------:R-:W-:-:S03]  /*06e0*/  IMAD R11, R11, R2, R6 ;  /* 0x000000020b0b7224 */ /* 0x000fc600078e0206 */
[----:B------:R-:W-:Y:S02]  /*06f0*/  ISETP.GT.U32.AND P1, PT, R14, R5, PT ;  /* 0x000000050e00720c */ /* 0x000fe40003f24070 */
[----:B------:R-:W-:Y:S01]  /*0700*/  I2FP.F32.S32 R2, R11 ;  /* 0x0000000b00027245 */ /* 0x000fe20000201400 */
[----:B------:R-:W-:-:S04]  /*0710*/  VIADD R11, R11, 0x1 ;  /* 0x000000010b0b7836 */ /* 0x000fc80000000000 */
[----:B------:R-:W-:Y:S01]  /*0720*/  FMUL R2, R2, 4 ;  /* 0x4080000002027820 */ /* 0x000fe20000400000 */
[----:B------:R-:W-:Y:S02]  /*0730*/  I2FP.F32.S32 R3, R11 ;  /* 0x0000000b00037245 */ /* 0x000fe40000201400 */
[----:B------:R-:W-:-:S03]  /*0740*/  @!P0 IADD3 R4, PT, PT, R4, -R13, RZ ;  /* 0x8000000d04048210 */ /* 0x000fc60007ffe0ff */
[----:B------:R-:W-:Y:S01]  /*0750*/  @!P1 IMAD.IADD R5, R5, 0x1, -R14 ;  /* 0x0000000105059824 */ /* 0x000fe200078e0a0e */
[----:B------:R-:W0:Y:S01]  /*0760*/  F2I.TRUNC.NTZ R2, R2 ;  /* 0x0000000200027305 */ /* 0x000e22000020f100 */
[----:B------:R-:W-:Y:S01]  /*0770*/  ISETP.GT.U32.AND P3, PT, R13, R4, PT ;  /* 0x000000040d00720c */ /* 0x000fe20003f64070 */
[----:B------:R-:W-:Y:S01]  /*0780*/  FMUL R3, R3, 4 ;  /* 0x4080000003037820 */ /* 0x000fe20000400000 */
[----:B------:R-:W-:Y:S02]  /*0790*/  ISETP.GE.AND P1, PT, R15, RZ, PT ;  /* 0x000000ff0f00720c */ /* 0x000fe40003f26270 */
[----:B------:R-:W-:-:S09]  /*07a0*/  ISETP.GT.U32.AND P0, PT, R14, R5, PT ;  /* 0x000000050e00720c */ /* 0x000fd20003f04070 */
[----:B------:R-:W-:Y:S01]  /*07b0*/  @!P3 IMAD.IADD R4, R4, 0x1, -R13 ;  /* 0x000000010404b824 */ /* 0x000fe200078e0a0d */
[----:B0-----:R-:W-:Y:S02]  /*07c0*/  I2FP.F32.S32 R12, R2 ;  /* 0x00000002000c7245 */ /* 0x001fe40000201400 */
[----:B------:R-:W-:Y:S01]  /*07d0*/  ISETP.NE.AND P3, PT, R10, RZ, PT ;  /* 0x000000ff0a00720c */ /* 0x000fe20003f65270 */
[----:B------:R-:W-:Y:S01]  /*07e0*/  IMAD.MOV.U32 R11, RZ, RZ, R4 ;  /* 0x000000ffff0b7224 */ /* 0x000fe200078e0004 */
[----:B------:R-:W-:Y:S02]  /*07f0*/  @!P0 IADD3 R5, PT, PT, R5, -R14, RZ ;  /* 0x8000000e05058210 */ /* 0x000fe40007ffe0ff */
[----:B------:R-:W-:Y:S01]  /*0800*/  FSETP.GT.AND P0, PT, R3, R12, PT ;  /* 0x0000000c0300720b */ /* 0x000fe20003f04000 */
[----:B------:R-:W-:Y:S01]  /*0810*/  @!P1 IMAD.MOV R11, RZ, RZ, -R11 ;  /* 0x000000ffff0b9224 */ /* 0x000fe200078e0a0b */
[----:B------:R-:W-:Y:S01]  /*0820*/  @!P4 LOP3.LUT R11, RZ, R9, RZ, 0x33, !PT ;  /* 0x00000009ff0bc212 */ /* 0x000fe200078e33ff */
[----:B------:R-:W-:-:S05]  /*0830*/  IMAD.MOV.U32 R13, RZ, RZ, R5 ;  /* 0x000000ffff0d7224 */ /* 0x000fca00078e0005 */
[----:B------:R-:W-:Y:S02]  /*0840*/  @!P2 IADD3 R13, PT, PT, -R13, RZ, RZ ;  /* 0x000000ff0d0da210 */ /* 0x000fe40007ffe1ff */
[----:B------:R-:W-:-:S03]  /*0850*/  @!P3 LOP3.LUT R13, RZ, R10, RZ, 0x33, !PT ;  /* 0x0000000aff0db212 */ /* 0x000fc600078e33ff */
        /* <DEDUP_REMOVED lines=13> */
[----:B------:R-:W-:-:S06]  /*0930*/  FMUL R16, R9, 4 ;  /* 0x4080000009107820 */ /* 0x000fcc0000400000 */
[----:B------:R-:W1:Y:S01]  /*0940*/  F2I.TRUNC.NTZ R5, R5 ;  /* 0x0000000500057305 */ /* 0x000e62000020f100 */
[----:B0-----:R-:W-:Y:S01]  /*0950*/  I2FP.F32.S32 R10, R4 ;  /* 0x00000004000a7245 */ /* 0x001fe20000201400 */
[----:B------:R-:W-:-:S03]  /*0960*/  IMAD R19, R4, R7, RZ ;  /* 0x0000000704137224 */ /* 0x000fc600078e02ff */
[----:B------:R-:W-:Y:S01]  /*0970*/  FSETP.GT.AND P0, PT, R17, R10, PT ;  /* 0x0000000a1100720b */ /* 0x000fe20003f04000 */
[----:B------:R-:W-:Y:S01]  /*0980*/  IMAD.MOV.U32 R10, RZ, RZ, RZ ;  /* 0x000000ffff0a7224 */ /* 0x000fe200078e00ff */
[----:B-1----:R-:W-:-:S04]  /*0990*/  I2FP.F32.S32 R9, R5 ;  /* 0x0000000500097245 */ /* 0x002fc80000201400 */
[----:B------:R-:W-:-:S13]  /*09a0*/  FSETP.GT.AND P1, PT, R16, R9, PT ;  /* 0x000000091000720b */ /* 0x000fda0003f24000 */
.L_x_1604:
[----:B------:R-:W-:Y:S04]  /*09b0*/  BSSY.RECONVERGENT B2, `(.L_x_1598) ;  /* 0x000001a000027945 */ /* 0x000fe80003800200 */
[----:B------:R-:W-:Y:S05]  /*09c0*/  @!P1 BRA `(.L_x_1599) ;  /* 0x0000000000609947 */ /* 0x000fea0003800000 */
[----:B------:R-:W-:Y:S01]  /*09d0*/  IADD3 R18, PT, PT, R19, R2, RZ ;  /* 0x0000000213127210 */ /* 0x000fe20007ffe0ff */
[----:B------:R-:W-:-:S07]  /*09e0*/  IMAD.MOV.U32 R11, RZ, RZ, R5 ;  /* 0x000000ffff0b7224 */ /* 0x000fce00078e0005 */
.L_x_1603:
[----:B------:R-:W-:Y:S04]  /*09f0*/  BSSY.RECONVERGENT B3, `(.L_x_1600) ;  /* 0x0000011000037945 */ /* 0x000fe80003800200 */
[----:B------:R-:W-:Y:S05]  /*0a00*/  @!P0 BRA `(.L_x_1601) ;  /* 0x00000000003c8947 */ /* 0x000fea0003800000 */
[----:B------:R-:W-:Y:S02]  /*0a10*/  IMAD R12, R0, R11, R18 ;  /* 0x0000000b000c7224 */ /* 0x000fe400078e0212 */
[----:B------:R-:W-:-:S07]  /*0a20*/  IMAD.MOV.U32 R13, RZ, RZ, R4 ;  /* 0x000000ffff0d7224 */ /* 0x000fce00078e0004 */
.L_x_1602:
[----:B------:R-:W0:Y:S02]  /*0a30*/  LDCU.64 UR6, c[0x0][0x380] ;  /* 0x00007000ff0677ac */ /* 0x000e240008000a00 */
[----:B0-----:R-:W-:-:S04]  /*0a40*/  IADD3 R8, P2, PT, R12, UR6, RZ ;  /* 0x000000060c087c10 */ /* 0x001fc8000ff5e0ff */
[----:B------:R-:W-:-:S05]  /*0a50*/  LEA.HI.X.SX32 R9, R12, UR7, 0x1, P2 ;  /* 0x000000070c097c11 */ /* 0x000fca00090f0eff */
[----:B------:R-:W2:Y:S01]  /*0a60*/  LDG.E.U8 R8, desc[UR4][R8.64] ;  /* 0x0000000408087981 */ /* 0x000ea2000c1e1100 */
[----:B------:R-:W-:Y:S01]  /*0a70*/  VIADD R13, R13, 0x1 ;  /* 0x000000010d0d7836 */ /* 0x000fe20000000000 */
[----:B------:R-:W-:Y:S01]  /*0a80*/  IADD3 R14, PT, PT, R10, 0x1, RZ ;  /* 0x000000010a0e7810 */ /* 0x000fe20007ffe0ff */
[----:B------:R-:W-:-:S03]  /*0a90*/  IMAD.IADD R12, R7, 0x1, R12 ;  /* 0x00000001070c7824 */ /* 0x000fc600078e020c */
[----:B------:R-:W-:-:S04]  /*0aa0*/  I2FP.F32.S32 R15, R13 ;  /* 0x0000000d000f7245 */ /* 0x000fc80000201400 */
[----:B------:R-:W-:Y:S02]  /*0ab0*/  FSETP.GT.AND P3, PT, R17, R15, PT ;  /* 0x0000000f1100720b */ /* 0x000fe40003f64000 */
[----:B--2---:R-:W-:-:S13]  /*0ac0*/  ISETP.NE.AND P2, PT, R8, RZ, PT ;  /* 0x000000ff0800720c */ /* 0x004fda0003f45270 */
[----:B------:R-:W-:-:S04]  /*0ad0*/  @!P2 IMAD.MOV R14, RZ, RZ, R10 ;  /* 0x000000ffff0ea224 */ /* 0x000fc800078e020a */
[----:B------:R-:W-:Y:S01]  /*0ae0*/  IMAD.MOV.U32 R10, RZ, RZ, R14 ;  /* 0x000000ffff0a7224 */ /* 0x000fe200078e000e */
[----:B------:R-:W-:Y:S06]  /*0af0*/  @P3 BRA `(.L_x_1602) ;  /* 0xfffffffc00cc3947 */ /* 0x000fec000383ffff */
.L_x_1601:
[----:B------:R-:W-:Y:S05]  /*0b00*/  BSYNC.RECONVERGENT B3 ;  /* 0x0000000000037941 */ /* 0x000fea0003800200 */
.L_x_1600:
[----:B------:R-:W-:-:S04]  /*0b10*/  IADD3 R11, PT, PT, R11, 0x1, RZ ;  /* 0x000000010b0b7810 */ /* 0x000fc80007ffe0ff */
[----:B------:R-:W-:-:S04]  /*0b20*/  I2FP.F32.S32 R8, R11 ;  /* 0x0000000b00087245 */ /* 0x000fc80000201400 */
[----:B------:R-:W-:-:S13]  /*0b30*/  FSETP.GT.AND P2, PT, R16, R8, PT ;  /* 0x000000081000720b */ /* 0x000fda0003f44000 */
[----:B------:R-:W-:Y:S05]  /*0b40*/  @P2 BRA `(.L_x_1603) ;  /* 0xfffffffc00a82947 */ /* 0x000fea000383ffff */
.L_x_1599:
[----:B------:R-:W-:Y:S05]  /*0b50*/  BSYNC.RECONVERGENT B2 ;  /* 0x0000000000027941 */ /* 0x000fea0003800200 */
.L_x_1598:
[----:B------:R-:W-:-:S05]  /*0b60*/  VIADD R2, R2, 0x1 ;  /* 0x0000000102027836 */ /* 0x000fca0000000000 */
[----:B------:R-:W-:-:S04]  /*0b70*/  I2FP.F32.S32 R8, R2 ;  /* 0x0000000200087245 */ /* 0x000fc80000201400 */
[----:B------:R-:W-:-:S13]  /*0b80*/  FSETP.GT.AND P2, PT, R3, R8, PT ;  /* 0x000000080300720b */ /* 0x000fda0003f44000 */
[----:B------:R-:W-:Y:S05]  /*0b90*/  @P2 BRA `(.L_x_1604) ;  /* 0xfffffffc00842947 */ /* 0x000fea000383ffff */
[----:B------:R-:W-:Y:S05]  /*0ba0*/  BSYNC.RECONVERGENT B1 ;  /* 0x0000000000017941 */ /* 0x000fea0003800200 */
.L_x_1597:
[----:B------:R-:W-:Y:S01]  /*0bb0*/  ISETP.GE.AND P0, PT, R10, 0x4, PT ;  /* 0x000000040a00780c */ /* 0x000fe20003f06270 */
[----:B------:R-:W-:-:S12]  /*0bc0*/  IMAD.MOV.U32 R0, RZ, RZ, 0x1 ;  /* 0x00000001ff007424 */ /* 0x000fd800078e00ff */
[----:B------:R-:W0:Y:S02]  /*0bd0*/  @P0 LDC.64 R2, c[0x0][0x388] ;  /* 0x0000e200ff020b82 */ /* 0x000e240000000a00 */
[----:B0-----:R-:W-:-:S04]  /*0be0*/  @P0 IADD3 R2, P1, PT, R6, R2, RZ ;  /* 0x0000000206020210 */ /* 0x001fc80007f3e0ff */
[----:B------:R-:W-:-:S05]  /*0bf0*/  @P0 LEA.HI.X.SX32 R3, R6, R3, 0x1, P1 ;  /* 0x0000000306030211 */ /* 0x000fca00008f0eff */
[----:B------:R0:W-:Y:S01]  /*0c00*/  @P0 STG.E.U8 desc[UR4][R2.64], R0 ;  /* 0x0000000002000986 */ /* 0x0001e2000c101104 */
[----:B------:R-:W-:Y:S05]  /*0c10*/  @P0 EXIT ;  /* 0x000000000000094d */ /* 0x000fea0003800000 */
.L_x_1596:
[----:B------:R-:W-:Y:S05]  /*0c20*/  BSYNC.RECONVERGENT B0 ;  /* 0x0000000000007941 */ /* 0x000fea0003800200 */
.L_x_1595:
[----:B------:R-:W0:Y:S02]  /*0c30*/  LDCU.64 UR6, c[0x0][0x388] ;  /* 0x00007100ff0677ac */ /* 0x000e240008000a00 */
[----:B0-----:R-:W-:-:S04]  /*0c40*/  IADD3 R2, P0, PT, R6, UR6, RZ ;  /* 0x0000000606027c10 */ /* 0x001fc8000ff1e0ff */
[----:B------:R-:W-:-:S05]  /*0c50*/  LEA.HI.X.SX32 R3, R6, UR7, 0x1, P0 ;  /* 0x0000000706037c11 */ /* 0x000fca00080f0eff */
[----:B------:R-:W-:Y:S01]  /*0c60*/  STG.E.U8 desc[UR4][R2.64], RZ ;  /* 0x000000ff02007986 */ /* 0x000fe2000c101104 */
[----:B------:R-:W-:Y:S05]  /*0c70*/  EXIT ;  /* 0x000000000000794d */ /* 0x000fea0003800000 */
.L_x_1605:
        /* <DEDUP_REMOVED lines=16> */
.L_x_2000:


//--------------------- .text._Z13get_gt_kernelPiPhPf --------------------------
	.section	.text._Z13get_gt_kernelPiPhPf,"ax",@progbits
	.align	128
        .global         _Z13get_gt_kernelPiPhPf
        .type           _Z13get_gt_kernelPiPhPf,@function
        .size           _Z13get_gt_kernelPiPhPf,(.L_x_2001 - _Z13get_gt_kernelPiPhPf)
        .other          _Z13get_gt_kernelPiPhPf,@"STO_CUDA_ENTRY STV_DEFAULT"
_Z13get_gt_kernelPiPhPf:
.text._Z13get_gt_kernelPiPhPf:
        /* <DEDUP_REMOVED lines=8> */
[----:B------:R-:W0:Y:S01]  /*0080*/  LDC R9, c[0x0][0x360] ;  /* 0x0000d800ff097b82 */ /* 0x000e220000000800 */
[----:B--2---:R-:W-:Y:S01]  /*0090*/  FMUL R4, R0, 0.5 ;  /* 0x3f00000000047820 */ /* 0x004fe20000400000 */
[----:B0-----:R-:W-:-:S02]  /*00a0*/  IMAD R0, R9, UR6, R8 ;  /* 0x0000000609007c24 */ /* 0x001fc4000f8e0208 */
[----:B---3--:R-:W-:-:S03]  /*00b0*/  FMUL R5, R5, 0.25 ;  /* 0x3e80000005057820 */ /* 0x008fc60000400000 */
[----:B------:R-:W-:Y:S01]  /*00c0*/  F2I.TRUNC.NTZ R4, R4 ;  /* 0x0000000400047305 */ /* 0x000fe2000020f100 */
[----:B----4-:R-:W-:-:S07]  /*00d0*/  FMUL R6, R6, 0.5 ;  /* 0x3f00000006067820 */ /* 0x010fce0000400000 */
[----:B------:R-:W0:Y:S08]  /*00e0*/  F2I.TRUNC.NTZ R5, R5 ;  /* 0x0000000500057305 */ /* 0x000e30000020f100 */
[----:B------:R-:W1:Y:S01]  /*00f0*/  F2I.TRUNC.NTZ R6, R6 ;  /* 0x0000000600067305 */ /* 0x000e62000020f100 */
[----:B0-----:R-:W-:-:S04]  /*0100*/  IMAD R7, R4, R5, RZ ;  /* 0x0000000504077224 */ /* 0x001fc800078e02ff */
[----:B-1----:R-:W-:-:S05]  /*0110*/  IMAD R7, R6, R7, RZ ;  /* 0x0000000706077224 */ /* 0x002fca00078e02ff */
[----:B------:R-:W-:-:S13]  /*0120*/  ISETP.GE.AND P0, PT, R0, R7, PT ;  /* 0x000000070000720c */ /* 0x000fda0003f06270 */
[----:B------:R-:W-:Y:S05]  /*0130*/  @P0 EXIT ;  /* 0x000000000000094d */ /* 0x000fea0003800000 */
[----:B------:R-:W0:Y:S01]  /*0140*/  LDC.64 R10, c[0x0][0x380] ;  /* 0x0000e000ff0a7b82 */ /* 0x000e220000000a00 */
[----:B------:R-:W-:-:S04]  /*0150*/  IMAD R3, R0, 0xc, RZ ;  /* 0x0000000c00037824 */ /* 0x000fc800078e02ff */
[----:B0-----:R-:W-:-:S05]  /*0160*/  IMAD.WIDE R10, R3, 0x4, R10 ;  /* 0x00000004030a7825 */ /* 0x001fca00078e020a */
[----:B------:R-:W2:Y:S04]  /*0170*/  LDG.E R9, desc[UR4][R10.64] ;  /* 0x000000040a097981 */ /* 0x000ea8000c1e1900 */
[----:B------:R-:W2:Y:S04]  /*0180*/  LDG.E R12, desc[UR4][R10.64+0x4] ;  /* 0x000004040a0c7981 */ /* 0x000ea8000c1e1900 */
[----:B------:R-:W2:Y:S04]  /*0190*/  LDG.E R14, desc[UR4][R10.64+0x8] ;  /* 0x000008040a0e7981 */ /* 0x000ea8000c1e1900 */
[----:B------:R-:W3:Y:S04]  /*01a0*/  LDG.E R15, desc[UR4][R10.64+0xc] ;  /* 0x00000c040a0f7981 */ /* 0x000ee8000c1e1900 */
[----:B------:R-:W3:Y:S04]  /*01b0*/  LDG.E R16, desc[UR4][R10.64+0x10] ;  /* 0x000010040a107981 */ /* 0x000ee8000c1e1900 */
[----:B------:R-:W4:Y:S04]  /*01c0*/  LDG.E R8, desc[UR4][R10.64+0x14] ;  /* 0x000014040a087981 */ /* 0x000f28000c1e1900 */
[----:B------:R-:W4:Y:S04]  /*01d0*/  LDG.E R7, desc[UR4][R10.64+0x18] ;  /* 0x000018040a077981 */ /* 0x000f28000c1e1900 */
[----:B------:R-:W5:Y:S04]  /*01e0*/  LDG.E R5, desc[UR4][R10.64+0x1c] ;  /* 0x00001c040a057981 */ /* 0x000f68000c1e1900 */
[----:B------:R-:W5:Y:S04]  /*01f0*/  LDG.E R4, desc[UR4][R10.64+0x20] ;  /* 0x000020040a047981 */ /* 0x000f68000c1e1900 */
[----:B------:R-:W5:Y:S04]  /*0200*/  LDG.E R3, desc[UR4][R10.64+0x24] ;  /* 0x000024040a037981 */ /* 0x000f68000c1e1900 */
[----:B------:R-:W5:Y:S04]  /*0210*/  LDG.E R2, desc[UR4][R10.64+0x28] ;  /* 0x000028040a027981 */ /* 0x000f68000c1e1900 */
[----:B------:R0:W5:Y:S01]  /*0220*/  LDG.E R6, desc[UR4][R10.64+0x2c] ;  /* 0x00002c040a067981 */ /* 0x000162000c1e1900 */
[----:B--2---:R-:W-:-:S02]  /*0230*/  IADD3 R13, PT, PT, R14, R12, R9 ;  /* 0x0000000c0e0d7210 */ /* 0x004fc40007ffe009 */
[----:B------:R-:W-:-:S04]  /*0240*/  VIMNMX R9, PT, PT, RZ, R9, !PT ;  /* 0x00000009ff097248 */ /* 0x000fc80007fe0100 */
[----:B------:R-:W-:Y:S02]  /*0250*/  ISETP.GT.AND P0, PT, R12, R9, PT ;  /* 0x000000090c00720c */ /* 0x000fe40003f04270 */
[----:B---3--:R-:W-:-:S04]  /*0260*/  IADD3 R13, PT, PT, R16, R15, R13 ;  /* 0x0000000f100d7210 */ /* 0x008fc80007ffe00d */
[----:B----4-:R-:W-:Y:S02]  /*0270*/  IADD3 R17, PT, PT, R7, R8, R13 ;  /* 0x0000000807117210 */ /* 0x010fe40007ffe00d */
[----:B------:R-:W-:Y:S02]  /*0280*/  VIMNMX R13, PT, PT, R9, R12, !PT ;  /* 0x0000000c090d7248 */ /* 0x000fe40007fe0100 */
[----:B------:R-:W-:Y:S02]  /*0290*/  SEL R9, RZ, 0x1, !P0 ;  /* 0x00000001ff097807 */ /* 0x000fe40004000000 */
[----:B------:R-:W-:Y:S02]  /*02a0*/  VIMNMX R12, PT, PT, R13, R14, !PT ;  /* 0x0000000e0d0c7248 */ /* 0x000fe40007fe0100 */
[----:B-----5:R-:W-:Y:S02]  /*02b0*/  IADD3 R17, PT, PT, R4, R5, R17 ;  /* 0x0000000504117210 */ /* 0x020fe40007ffe011 */
[----:B------:R-:W-:-:S02]  /*02c0*/  ISETP.GT.AND P1, PT, R14, R13, PT ;  /* 0x0000000d0e00720c */ /* 0x000fc40003f24270 */
[----:B------:R-:W-:Y:S02]  /*02d0*/  ISETP.GT.AND P0, PT, R15, R12, PT ;  /* 0x0000000c0f00720c */ /* 0x000fe40003f04270 */
[----:B------:R-:W-:Y:S02]  /*02e0*/  SEL R9, R9, 0x2, !P1 ;  /* 0x0000000209097807 */ /* 0x000fe40004800000 */
[----:B------:R-:W-:Y:S02]  /*02f0*/  IADD3 R17, PT, PT, R2, R3, R17 ;  /* 0x0000000302117210 */ /* 0x000fe40007ffe011 */
[----:B------:R-:W-:Y:S02]  /*0300*/  SEL R9, R9, 0x3, !P0 ;  /* 0x0000000309097807 */ /* 0x000fe40004000000 */
[----:B0-----:R-:W-:Y:S01]  /*0310*/  VIMNMX R10, PT, PT, R12, R15, !PT ;  /* 0x0000000f0c0a7248 */ /* 0x001fe20007fe0100 */
[----:B------:R-:W-:-:S03]  /*0320*/  IMAD.IADD R17, R17, 0x1, R6 ;  /* 0x0000000111117824 */ /* 0x000fc600078e0206 */
[----:B------:R-:W-:Y:S02]  /*0330*/  VIMNMX R11, PT, PT, R10, R16, !PT ;  /* 0x000000100a0b7248 */ /* 0x000fe40007fe0100 */
[----:B------:R-:W-:Y:S02]  /*0340*/  ISETP.GE.AND P0, PT, R17, 0x21, PT ;  /* 0x000000211100780c */ /* 0x000fe40003f06270 */
[----:B------:R-:W-:Y:S02]  /*0350*/  ISETP.GT.AND P2, PT, R16, R10, PT ;  /* 0x0000000a1000720c */ /* 0x000fe40003f44270 */
[----:B------:R-:W-:Y:S02]  /*0360*/  VIMNMX R10, PT, PT, R11, R8, !PT ;  /* 0x000000080b0a7248 */ /* 0x000fe40007fe0100 */
[----:B------:R-:W-:Y:S02]  /*0370*/  ISETP.GT.AND P1, PT, R8, R11, PT ;  /* 0x0000000b0800720c */ /* 0x000fe40003f24270 */
[----:B------:R-:W-:-:S02]  /*0380*/  SEL R9, R9, 0x4, !P2 ;  /* 0x0000000409097807 */ /* 0x000fc40005000000 */
[----:B------:R-:W-:Y:S02]  /*0390*/  ISETP.GT.AND P2, PT, R7, R10, PT ;  /* 0x0000000a0700720c */ /* 0x000fe40003f44270 */
[----:B------:R-:W-:Y:S02]  /*03a0*/  VIMNMX R10, PT, PT, R10, R7, !PT ;  /* 0x000000070a0a7248 */ /* 0x000fe40007fe0100 */
[----:B------:R-:W-:Y:S01]  /*03b0*/  SEL R9, R9, 0x5, !P1 ;  /* 0x0000000509097807 */ /* 0x000fe20004800000 */
[----:B------:R-:W-:Y:S08]  /*03c0*/  @!P0 EXIT ;  /* 0x000000000000894d */ /* 0x000ff00003800000 */
[----:B------:R-:W0:Y:S01]  /*03d0*/  LDCU.64 UR6, c[0x0][0x388] ;  /* 0x00007100ff0677ac */ /* 0x000e220008000a00 */
[----:B------:R-:W-:Y:S02]  /*03e0*/  VIMNMX R7, PT, PT, R10, R5, !PT ;  /* 0x000000050a077248 */ /* 0x000fe40007fe0100 */
[----:B------:R-:W-:Y:S02]  /*03f0*/  ISETP.GT.AND P0, PT, R5, R10, PT ;  /* 0x0000000a0500720c */ /* 0x000fe40003f04270 */
[----:B------:R-:W-:Y:S02]  /*0400*/  SEL R9, R9, 0x6, !P2 ;  /* 0x0000000609097807 */ /* 0x000fe40005000000 */
[----:B------:R-:W-:Y:S02]  /*0410*/  VIMNMX R8, PT, PT, R7, R4, !PT ;  /* 0x0000000407087248 */ /* 0x000fe40007fe0100 */
[----:B------:R-:W-:Y:S02]  /*0420*/  ISETP.GT.AND P1, PT, R4, R7, PT ;  /* 0x000000070400720c */ /* 0x000fe40003f24270 */
[----:B------:R-:W-:-:S02]  /*0430*/  SEL R9, R9, 0x7, !P0 ;  /* 0x0000000709097807 */ /* 0x000fc40004000000 */
[----:B------:R-:W-:Y:S02]  /*0440*/  VIMNMX R5, PT, PT, R8, R3, !PT ;  /* 0x0000000308057248 */ /* 0x000fe40007fe0100 */
[----:B------:R-:W-:Y:S02]  /*0450*/  ISETP.GT.AND P2, PT, R3, R8, PT ;  /* 0x000000080300720c */ /* 0x000fe40003f44270 */
[----:B------:R-:W-:Y:S02]  /*0460*/  SEL R9, R9, 0x8, !P1 ;  /* 0x0000000809097807 */ /* 0x000fe40004800000 */
[----:B------:R-:W-:Y:S02]  /*0470*/  VIMNMX R3, PT, PT, R5, R2, !PT ;  /* 0x0000000205037248 */ /* 0x000fe40007fe0100 */
[----:B------:R-:W-:Y:S02]  /*0480*/  ISETP.GT.AND P0, PT, R2, R5, PT ;  /* 0x000000050200720c */ /* 0x000fe40003f04270 */
[----:B------:R-:W-:-:S02]  /*0490*/  SEL R9, R9, 0x9, !P2 ;  /* 0x0000000909097807 */ /* 0x000fc40005000000 */
[----:B------:R-:W-:Y:S02]  /*04a0*/  ISETP.GT.AND P1, PT, R6, R3, PT ;  /* 0x000000030600720c */ /* 0x000fe40003f24270 */
[C---:B0-----:R-:W-:Y:S02]  /*04b0*/  IADD3 R2, P2, PT, R0.reuse, UR6, RZ ;  /* 0x0000000600027c10 */ /* 0x041fe4000ff5e0ff */
[----:B------:R-:W-:Y:S02]  /*04c0*/  SEL R9, R9, 0xa, !P0 ;  /* 0x0000000a09097807 */ /* 0x000fe40004000000 */
[----:B------:R-:W-:Y:S02]  /*04d0*/  LEA.HI.X.SX32 R3, R0, UR7, 0x1, P2 ;  /* 0x0000000700037c11 */ /* 0x000fe400090f0eff */
[----:B------:R-:W-:-:S05]  /*04e0*/  SEL R9, R9, 0xb, !P1 ;  /* 0x0000000b09097807 */ /* 0x000fca0004800000 */
[----:B------:R-:W-:Y:S01]  /*04f0*/  STG.E.U8 desc[UR4][R2.64], R9 ;  /* 0x0000000902007986 */ /* 0x000fe2000c101104 */
[----:B------:R-:W-:Y:S05]  /*0500*/  EXIT ;  /* 0x000000000000794d */ /* 0x000fea0003800000 */
.L_x_1606:
        /* <DEDUP_REMOVED lines=15> */
.L_x_2001:


//--------------------- .text._Z18get_one_hot_kernelPfPiS_S0_S_ --------------------------
	.section	.text._Z18get_one_hot_kernelPfPiS_S0_S_,"ax",@progbits
	.align	128
        .global         _Z18get_one_hot_kernelPfPiS_S0_S_
        .type           _Z18get_one_hot_kernelPfPiS_S0_S_,@function
        .size           _Z18get_one_hot_kernelPfPiS_S0_S_,(.L_x_1985 - _Z18get_one_hot_kernelPfPiS_S0_S_)
        .other          _Z18get_one_hot_kernelPfPiS_S0_S_,@"STO_CUDA_ENTRY STV_DEFAULT"
_Z18get_one_hot_kernelPfPiS_S0_S_:
.text._Z18get_one_hot_kernelPfPiS_S0_S_:
[----:B------:R-:W-:Y:S08]  /*0000*/  LDC R1, c[0x0][0x37c] ;  /* 0x0000df00ff017b82 */ /* 0x000ff00000000800 */
[----:B------:R-:W0:Y:S01]  /*0010*/  LDC.64 R2, c[0x0][0x388] ;  /* 0x0000e200ff027b82 */ /* 0x000e220000000a00 */
[----:B------:R-:W0:Y:S02]  /*0020*/  LDCU.64 UR4, c[0x0][0x358] ;  /* 0x00006b00ff0477ac */ /* 0x000e240008000a00 */
[----:B0-----:R-:W2:Y:S05]  /*0030*/  LDG.E R3, desc[UR4][R2.64] ;  /* 0x0000000402037981 */ /* 0x001eaa000c1e1900 */
[----:B------:R-:W0:Y:S01]  /*0040*/  S2UR UR6, SR_CTAID.X ;  /* 0x00000000000679c3 */ /* 0x000e220000002500 */
[----:B------:R-:W0:Y:S07]  /*0050*/  S2R R0, SR_TID.X ;  /* 0x0000000000007919 */ /* 0x000e2e0000002100 */
[----:B------:R-:W0:Y:S02]  /*0060*/  LDC R5, c[0x0][0x360] ;  /* 0x0000d800ff057b82 */ /* 0x000e240000000800 */
[----:B0-----:R-:W-:-:S05]  /*0070*/  IMAD R0, R5, UR6, R0 ;  /* 0x0000000605007c24 */ /* 0x001fca000f8e0200 */
[----:B--2---:R-:W-:-:S13]  /*0080*/  ISETP.GE.AND P0, PT, R0, R3, PT ;  /* 0x000000030000720c */ /* 0x004fda0003f06270 */
[----:B------:R-:W-:Y:S05]  /*0090*/  @P0 EXIT ;  /* 0x000000000000094d */ /* 0x000fea0003800000 */
[----:B------:R-:W0:Y:S01]  /*00a0*/  LDC.64 R6, c[0x0][0x380] ;  /* 0x0000e000ff067b82 */ /* 0x000e220000000a00 */
[----:B------:R-:W-:-:S07]  /*00b0*/  IMAD.SHL.U32 R3, R0, 0x4, RZ ;  /* 0x0000000400037824 */ /* 0x000fce00078e00ff */
[----:B------:R-:W1:Y:S01]  /*00c0*/  LDC.64 R8, c[0x0][0x390] ;  /* 0x0000e400ff087b82 */ /* 0x000e620000000a00 */
[----:B0-----:R-:W-:-:S05]  /*00d0*/  IMAD.WIDE R6, R3, 0x4, R6 ;  /* 0x0000000403067825 */ /* 0x001fca00078e0206 */
[----:B------:R-:W2:Y:S04]  /*00e0*/  LDG.E R5, desc[UR4][R6.64+0x4] ;  /* 0x0000040406057981 */ /* 0x000ea8000c1e1900 */
[----:B-1----:R-:W2:Y:S04]  /*00f0*/  LDG.E R4, desc[UR4][R8.64+0x8] ;  /* 0x0000080408047981 */ /* 0x002ea8000c1e1900 */
[----:B------:R-:W3:Y:S04]  /*0100*/  LDG.E R3, desc[UR4][R8.64] ;  /* 0x0000000408037981 */ /* 0x000ee8000c1e1900 */
[----:B------:R-:W3:Y:S04]  /*0110*/  LDG.E R2, desc[UR4][R6.64] ;  /* 0x0000000406027981 */ /* 0x000ee8000c1e1900 */
[----:B------:R-:W4:Y:S04]  /*0120*/  LDG.E R11, desc[UR4][R8.64+0x4] ;  /* 0x00000404080b7981 */ /* 0x000f28000c1e1900 */
[----:B------:R-:W5:Y:S04]  /*0130*/  LDG.E R10, desc[UR4][R8.64+0xc] ;  /* 0x00000c04080a7981 */ /* 0x000f68000c1e1900 */
[----:B------:R-:W5:Y:S04]  /*0140*/  LDG.E R13, desc[UR4][R8.64+0x10] ;  /* 0x00001004080d7981 */ /* 0x000f68000c1e1900 */
[----:B------:R-:W5:Y:S04]  /*0150*/  LDG.E R0, desc[UR4][R6.64+0x8] ;  /* 0x0000080406007981 */ /* 0x000f68000c1e1900 */
[----:B------:R-:W5:Y:S01]  /*0160*/  LDG.E R15, desc[UR4][R8.64+0x14] ;  /* 0x00001404080f7981 */ /* 0x000f62000c1e1900 */
[----:B--2---:R-:W-:-:S04]  /*0170*/  FSETP.GEU.AND P0, PT, R5, R4, PT ;  /* 0x000000040500720b */ /* 0x004fc80003f0e000 */
[----:B---3--:R-:W-:-:S04]  /*0180*/  FSETP.LT.OR P0, PT, R2, R3, !P0 ;  /* 0x000000030200720b */ /* 0x008fc80004701400 */
[----:B----4-:R-:W-:-:S04]  /*0190*/  FSETP.GT.OR P0, PT, R2, R11, P0 ;  /* 0x0000000b0200720b */ /* 0x010fc80000704400 */
[----:B-----5:R-:W-:-:S04]  /*01a0*/  FSETP.GT.OR P0, PT, R5, R10, P0 ;  /* 0x0000000a0500720b */ /* 0x020fc80000704400 */
[----:B------:R-:W-:-:S04]  /*01b0*/  FSETP.LT.OR P0, PT, R0, R13, P0 ;  /* 0x0000000d0000720b */ /* 0x000fc80000701400 */
[----:B------:R-:W-:-:S13]  /*01c0*/  FSETP.GT.OR P0, PT, R0, R15, P0 ;  /* 0x0000000f0000720b */ /* 0x000fda0000704400 */
[----:B------:R-:W-:Y:S05]  /*01d0*/  @P0 EXIT ;  /* 0x000000000000094d */ /* 0x000fea0003800000 */
[----:B------:R-:W0:Y:S01]  /*01e0*/  LDC.64 R10, c[0x0][0x3a0] ;  /* 0x0000e800ff0a7b82 */ /* 0x000e220000000a00 */
[----:B------:R1:W5:Y:S04]  /*01f0*/  LDG.E R6, desc[UR4][R6.64+0xc] ;  /* 0x00000c0406067981 */ /* 0x000368000c1e1900 */
[----:B0-----:R-:W2:Y:S04]  /*0200*/  LDG.E R3, desc[UR4][R10.64] ;  /* 0x000000040a037981 */ /* 0x001ea8000c1e1900 */
[----:B------:R-:W3:Y:S04]  /*0210*/  LDG.E R8, desc[UR4][R10.64+0x8] ;  /* 0x000008040a087981 */ /* 0x000ee8000c1e1900 */
[----:B------:R-:W4:Y:S04]  /*0220*/  LDG.E R9, desc[UR4][R10.64+0xc] ;  /* 0x00000c040a097981 */ /* 0x000f28000c1e1900 */
[----:B------:R-:W4:Y:S01]  /*0230*/  LDG.E R12, desc[UR4][R10.64+0x10] ;  /* 0x000010040a0c7981 */ /* 0x000f22000c1e1900 */
[----:B------:R-:W-:Y:S01]  /*0240*/  BSSY.RECONVERGENT B0, `(.L_x_1607) ;  /* 0x0000013000007945 */ /* 0x000fe20003800200 */
[----:B--2---:R-:W-:-:S04]  /*0250*/  FMUL R3, R3, 4 ;  /* 0x4080000003037820 */ /* 0x004fc80000400000 */
[----:B------:R-:W0:Y:S01]  /*0260*/  MUFU.RCP R14, R3 ;  /* 0x00000003000e7308 */ /* 0x000e220000001000 */
[----:B---3--:R-:W-:Y:S01]  /*0270*/  FMUL R8, R8, 0.5 ;  /* 0x3f00000008087820 */ /* 0x008fe20000400000 */
[----:B----4-:R-:W-:-:S06]  /*0280*/  FMUL R9, R9, 0.25 ;  /* 0x3e80000009097820 */ /* 0x010fcc0000400000 */
[----:B------:R-:W2:Y:S01]  /*0290*/  FCHK P0, R2, R3 ;  /* 0x0000000302007302 */ /* 0x000ea20000000000 */
[----:B------:R-:W-:Y:S01]  /*02a0*/  FMUL R12, R12, 0.5 ;  /* 0x3f0000000c0c7820 */ /* 0x000fe20000400000 */
[----:B0-----:R-:W-:-:S06]  /*02b0*/  FFMA R13, -R3, R14, 1 ;  /* 0x3f800000030d7423 */ /* 0x001fcc000000010e */
[----:B------:R-:W0:Y:S01]  /*02c0*/  F2I.TRUNC.NTZ R8, R8 ;  /* 0x0000000800087305 */ /* 0x000e22000020f100 */
[----:B------:R-:W-:-:S07]  /*02d0*/  FFMA R13, R14, R13, R14 ;  /* 0x0000000d0e0d7223 */ /* 0x000fce000000000e */
[----:B------:R-:W3:Y:S01]  /*02e0*/  F2I.TRUNC.NTZ R9, R9 ;  /* 0x0000000900097305 */ /* 0x000ee2000020f100 */
[----:B------:R-:W-:-:S07]  /*02f0*/  FFMA R10, R2, R13, RZ ;  /* 0x0000000d020a7223 */ /* 0x000fce00000000ff */
[----:B-1----:R1:W4:Y:S01]  /*0300*/  F2I.TRUNC.NTZ R7, R12 ;  /* 0x0000000c00077305 */ /* 0x002322000020f100 */
[----:B------:R-:W-:-:S04]  /*0310*/  FFMA R11, -R3, R10, R2 ;  /* 0x0000000a030b7223 */ /* 0x000fc80000000102 */
[----:B------:R-:W-:Y:S01]  /*0320*/  FFMA R10, R13, R11, R10 ;  /* 0x0000000b0d0a7223 */ /* 0x000fe2000000000a */
[----:B0-2---:R-:W-:Y:S06]  /*0330*/  @!P0 BRA `(.L_x_1608) ;  /* 0x00000000000c8947 */ /* 0x005fec0003800000 */
[----:B------:R-:W-:-:S07]  /*0340*/  MOV R10, 0x360 ;  /* 0x00000360000a7802 */ /* 0x000fce0000000f00 */
[----:B-1-345:R-:W-:Y:S05]  /*0350*/  CALL.REL.NOINC `($__internal_8_$__cuda_sm3x_div_rn_noftz_f32_slowpath) ;  /* 0x0000000000dc7944 */ /* 0x03afea0003c00000 */
[----:B------:R-:W-:-:S07]  /*0360*/  IMAD.MOV.U32 R10, RZ, RZ, R2 ;  /* 0x000000ffff0a7224 */ /* 0x000fce00078e0002 */
.L_x_1608:
[----:B------:R-:W-:Y:S05]  /*0370*/  BSYNC.RECONVERGENT B0 ;  /* 0x0000000000007941 */ /* 0x000fea0003800200 */
.L_x_1607:
[----:B------:R-:W0:Y:S01]  /*0380*/  MUFU.RCP R2, R3 ;  /* 0x0000000300027308 */ /* 0x000e220000001000 */
[----:B------:R-:W-:Y:S01]  /*0390*/  FADD R4, R5, -R4 ;  /* 0x8000000405047221 */ /* 0x000fe20000000000 */
[----:B------:R-:W-:Y:S01]  /*03a0*/  LEA.HI R5, R8, R8, RZ, 0x1 ;  /* 0x0000000808057211 */ /* 0x000fe200078f08ff */
[----:B------:R-:W-:Y:S05]  /*03b0*/  BSSY.RECONVERGENT B0, `(.L_x_1609) ;  /* 0x000000d000007945 */ /* 0x000fea0003800200 */
[----:B------:R-:W-:Y:S08]  /*03c0*/  FCHK P0, R4, R3 ;  /* 0x0000000304007302 */ /* 0x000ff00000000000 */
[----:B------:R-:W2:Y:S01]  /*03d0*/  F2I.FLOOR.NTZ R10, R10 ;  /* 0x0000000a000a7305 */ /* 0x000ea20000207100 */
[----:B0-----:R-:W-:-:S04]  /*03e0*/  FFMA R11, -R3, R2, 1 ;  /* 0x3f800000030b7423 */ /* 0x001fc80000000102 */
[----:B------:R-:W-:-:S04]  /*03f0*/  FFMA R2, R2, R11, R2 ;  /* 0x0000000b02027223 */ /* 0x000fc80000000002 */
[----:B------:R-:W-:-:S04]  /*0400*/  FFMA R11, R2, R4, RZ ;  /* 0x00000004020b7223 */ /* 0x000fc800000000ff */
[----:B-1----:R-:W-:Y:S01]  /*0410*/  FFMA R12, -R3, R11, R4 ;  /* 0x0000000b030c7223 */ /* 0x002fe20000000104 */
[----:B--2---:R-:W-:-:S03]  /*0420*/  LEA.HI.SX32 R5, R5, R10, 0x1f ;  /* 0x0000000a05057211 */ /* 0x004fc600078ffaff */
[----:B------:R-:W-:Y:S01]  /*0430*/  FFMA R2, R2, R12, R11 ;  /* 0x0000000c02027223 */ /* 0x000fe2000000000b */
[----:B------:R-:W-:Y:S06]  /*0440*/  @!P0 BRA `(.L_x_1610) ;  /* 0x00000000000c8947 */ /* 0x000fec0003800000 */
[----:B------:R-:W-:Y:S01]  /*0450*/  IMAD.MOV.U32 R2, RZ, RZ, R4 ;  /* 0x000000ffff027224 */ /* 0x000fe200078e0004 */
[----:B------:R-:W-:-:S07]  /*0460*/  MOV R10, 0x480 ;  /* 0x00000480000a7802 */ /* 0x000fce0000000f00 */
[----:B---345:R-:W-:Y:S05]  /*0470*/  CALL.REL.NOINC `($__internal_8_$__cuda_sm3x_div_rn_noftz_f32_slowpath) ;  /* 0x0000000000947944 */ /* 0x038fea0003c00000 */
.L_x_1610:
[----:B------:R-:W-:Y:S05]  /*0480*/  BSYNC.RECONVERGENT B0 ;  /* 0x0000000000007941 */ /* 0x000fea0003800200 */
.L_x_1609:
[----:B------:R-:W0:Y:S01]  /*0490*/  MUFU.RCP R10, R3 ;  /* 0x00000003000a7308 */ /* 0x000e220000001000 */
[----:B------:R-:W-:Y:S07]  /*04a0*/  BSSY.RECONVERGENT B0, `(.L_x_1611) ;  /* 0x000000d000007945 */ /* 0x000fee0003800200 */
[----:B------:R-:W1:Y:S08]  /*04b0*/  FCHK P0, R0, R3 ;  /* 0x0000000300007302 */ /* 0x000e700000000000 */
[----:B------:R2:W1:Y:S01]  /*04c0*/  F2I.FLOOR.NTZ R4, R2 ;  /* 0x0000000200047305 */ /* 0x0004620000207100 */
[----:B0-----:R-:W-:-:S04]  /*04d0*/  FFMA R11, -R3, R10, 1 ;  /* 0x3f800000030b7423 */ /* 0x001fc8000000010a */
[----:B------:R-:W-:-:S04]  /*04e0*/  FFMA R13, R10, R11, R10 ;  /* 0x0000000b0a0d7223 */ /* 0x000fc8000000000a */
[----:B------:R-:W-:-:S04]  /*04f0*/  FFMA R10, R0, R13, RZ ;  /* 0x0000000d000a7223 */ /* 0x000fc800000000ff */
[----:B------:R-:W-:-:S04]  /*0500*/  FFMA R11, -R3, R10, R0 ;  /* 0x0000000a030b7223 */ /* 0x000fc80000000100 */
[----:B------:R-:W-:Y:S01]  /*0510*/  FFMA R10, R13, R11, R10 ;  /* 0x0000000b0d0a7223 */ /* 0x000fe2000000000a */
[----:B-12---:R-:W-:Y:S06]  /*0520*/  @!P0 BRA `(.L_x_1612) ;  /* 0x0000000000108947 */ /* 0x006fec0003800000 */
[----:B------:R-:W-:Y:S01]  /*0530*/  IMAD.MOV.U32 R2, RZ, RZ, R0 ;  /* 0x000000ffff027224 */ /* 0x000fe200078e0000 */
[----:B------:R-:W-:-:S07]  /*0540*/  MOV R10, 0x560 ;  /* 0x00000560000a7802 */ /* 0x000fce0000000f00 */
[----:B---345:R-:W-:Y:S05]  /*0550*/  CALL.REL.NOINC `($__internal_8_$__cuda_sm3x_div_rn_noftz_f32_slowpath) ;  /* 0x00000000005c7944 */ /* 0x038fea0003c00000 */
[----:B------:R-:W-:-:S07]  /*0560*/  IMAD.MOV.U32 R10, RZ, RZ, R2 ;  /* 0x000000ffff0a7224 */ /* 0x000fce00078e0002 */
.L_x_1612:
[----:B------:R-:W-:Y:S05]  /*0570*/  BSYNC.RECONVERGENT B0 ;  /* 0x0000000000007941 */ /* 0x000fea0003800200 */
.L_x_1611:
[----:B------:R-:W0:Y:S01]  /*0580*/  F2I.FLOOR.NTZ R10, R10 ;  /* 0x0000000a000a7305 */ /* 0x000e220000207100 */
[----:B---3--:R-:W-:Y:S02]  /*0590*/  ISETP.GE.AND P0, PT, R4, R9, PT ;  /* 0x000000090400720c */ /* 0x008fe40003f06270 */
[----:B----4-:R-:W-:Y:S02]  /*05a0*/  LEA.HI R3, R7, R7, RZ, 0x1 ;  /* 0x0000000707037211 */ /* 0x010fe400078f08ff */
[C---:B------:R-:W-:Y:S02]  /*05b0*/  LOP3.LUT R0, R5.reuse, R4, RZ, 0xfc, !PT ;  /* 0x0000000405007212 */ /* 0x040fe400078efcff */
[----:B------:R-:W-:-:S04]  /*05c0*/  ISETP.GE.OR P0, PT, R5, R8, P0 ;  /* 0x000000080500720c */ /* 0x000fc80000706670 */
[----:B------:R-:W-:Y:S02]  /*05d0*/  ISETP.LT.OR P0, PT, R0, RZ, P0 ;  /* 0x000000ff0000720c */ /* 0x000fe40000701670 */
[----:B0-----:R-:W-:-:S04]  /*05e0*/  LEA.HI.SX32 R2, R3, R10, 0x1f ;  /* 0x0000000a03027211 */ /* 0x001fc800078ffaff */
[----:B------:R-:W-:-:S04]  /*05f0*/  ISETP.LT.OR P0, PT, R2, RZ, P0 ;  /* 0x000000ff0200720c */ /* 0x000fc80000701670 */
[----:B------:R-:W-:-:S13]  /*0600*/  ISETP.GE.OR P0, PT, R2, R7, P0 ;  /* 0x000000070200720c */ /* 0x000fda0000706670 */
[----:B------:R-:W-:Y:S05]  /*0610*/  @P0 EXIT ;  /* 0x000000000000094d */ /* 0x000fea0003800000 */
[----:B------:R-:W-:Y:S02]  /*0620*/  IMAD R4, R9, R2, R4 ;  /* 0x0000000209047224 */ /* 0x000fe400078e0204 */
[----:B------:R-:W0:Y:S01]  /*0630*/  LDC.64 R2, c[0x0][0x398] ;  /* 0x0000e600ff027b82 */ /* 0x000e220000000a00 */
[----:B------:R-:W-:Y:S02]  /*0640*/  IMAD.MOV.U32 R7, RZ, RZ, 0x1 ;  /* 0x00000001ff077424 */ /* 0x000fe400078e00ff */
[----:B------:R-:W-:-:S04]  /*0650*/  IMAD R4, R8, R4, R5 ;  /* 0x0000000408047224 */ /* 0x000fc800078e0205 */
[----:B------:R-:W-:-:S05]  /*0660*/  IMAD R4, R4, 0xc, RZ ;  /* 0x0000000c04047824 */ /* 0x000fca00078e02ff */
[----:B------:R-:W-:-:S05]  /*0670*/  I2FP.F32.S32 R5, R4 ;  /* 0x0000000400057245 */ /* 0x000fca0000201400 */
[----:B-----5:R-:W-:-:S06]  /*0680*/  FADD R5, R6, R5 ;  /* 0x0000000506057221 */ /* 0x020fcc0000000000 */
[----:B------:R-:W0:Y:S02]  /*0690*/  F2I.TRUNC.NTZ R5, R5 ;  /* 0x0000000500057305 */ /* 0x000e24000020f100 */
[----:B0-----:R-:W-:-:S05]  /*06a0*/  IMAD.WIDE R2, R5, 0x4, R2 ;  /* 0x0000000405027825 */ /* 0x001fca00078e0202 */
[----:B------:R-:W-:Y:S01]  /*06b0*/  REDG.E.ADD.STRONG.GPU desc[UR4][R2.64], R7 ;  /* 0x000000070200798e */ /* 0x000fe2000c12e104 */
[----:B------:R-:W-:Y:S05]  /*06c0*/  EXIT ;  /* 0x000000000000794d */ /* 0x000fea0003800000 */
        .weak           $__internal_8_$__cuda_sm3x_div_rn_noftz_f32_slowpath
        .type           $__internal_8_$__cuda_sm3x_div_rn_noftz_f32_slowpath,@function
        .size           $__internal_8_$__cuda_sm3x_div_rn_noftz_f32_slowpath,(.L_x_1985 - $__internal_8_$__cuda_sm3x_div_rn_noftz_f32_slowpath)
$__internal_8_$__cuda_sm3x_div_rn_noftz_f32_slowpath:
[--C-:B------:R-:W-:Y:S01]  /*06d0*/  SHF.R.U32.HI R12, RZ, 0x17, R3.reuse ;  /* 0x00000017ff0c7819 */ /* 0x100fe20000011603 */
[----:B------:R-:W-:Y:S01]  /*06e0*/  BSSY.RECONVERGENT B1, `(.L_x_1613) ;  /* 0x0000063000017945 */ /* 0x000fe20003800200 */
[----:B------:R-:W-:Y:S01]  /*06f0*/  SHF.R.U32.HI R11, RZ, 0x17, R2 ;  /* 0x00000017ff0b7819 */ /* 0x000fe20000011602 */
[----:B------:R-:W-:Y:S01]  /*0700*/  IMAD.MOV.U32 R13, RZ, RZ, R3 ;  /* 0x000000ffff0d7224 */ /* 0x000fe200078e0003 */
[----:B------:R-:W-:Y:S02]  /*0710*/  LOP3.LUT R12, R12, 0xff, RZ, 0xc0, !PT ;  /* 0x000000ff0c0c7812 */ /* 0x000fe400078ec0ff */
[----:B------:R-:W-:-:S03]  /*0720*/  LOP3.LUT R15, R11, 0xff, RZ, 0xc0, !PT ;  /* 0x000000ff0b0f7812 */ /* 0x000fc600078ec0ff */
[----:B------:R-:W-:Y:S02]  /*0730*/  VIADD R16, R12, 0xffffffff ;  /* 0xffffffff0c107836 */ /* 0x000fe40000000000 */
[----:B------:R-:W-:-:S03]  /*0740*/  VIADD R14, R15, 0xffffffff ;  /* 0xffffffff0f0e7836 */ /* 0x000fc60000000000 */
        /* <DEDUP_REMOVED lines=22> */
[----:B------:R-:W-:Y:S02]  /*08b0*/  @P0 IMAD.MOV.U32 R11, RZ, RZ, RZ ;  /* 0x000000ffff0b0224 */ /* 0x000fe400078e00ff */
[----:B------:R-:W-:Y:S01]  /*08c0*/  @!P0 FFMA R2, R2, 1.84467440737095516160e+19, RZ ;  /* 0x5f80000002028823 */ /* 0x000fe200000000ff */
[----:B------:R-:W-:Y:S02]  /*08d0*/  @!P0 IMAD.MOV.U32 R11, RZ, RZ, -0x40 ;  /* 0xffffffc0ff0b8424 */ /* 0x000fe400078e00ff */
[----:B------:R-:W-:Y:S02]  /*08e0*/  @!P1 FFMA R13, R3, 1.84467440737095516160e+19, RZ ;  /* 0x5f800000030d9823 */ /* 0x000fe400000000ff */
[----:B------:R-:W-:-:S07]  /*08f0*/  @!P1 VIADD R11, R11, 0x40 ;  /* 0x000000400b0b9836 */ /* 0x000fce0000000000 */
.L_x_1614:
[----:B------:R-:W-:Y:S01]  /*0900*/  LEA R14, R12, 0xc0800000, 0x17 ;  /* 0xc08000000c0e7811 */ /* 0x000fe200078eb8ff */
[----:B------:R-:W-:Y:S01]  /*0910*/  VIADD R15, R15, 0xffffff81 ;  /* 0xffffff810f0f7836 */ /* 0x000fe20000000000 */
[----:B------:R-:W-:Y:S03]  /*0920*/  BSSY.RECONVERGENT B2, `(.L_x_1619) ;  /* 0x0000035000027945 */ /* 0x000fe60003800200 */
[----:B------:R-:W-:Y:S02]  /*0930*/  IMAD.IADD R14, R13, 0x1, -R14 ;  /* 0x000000010d0e7824 */ /* 0x000fe400078e0a0e */
[C---:B------:R-:W-:Y:S02]  /*0940*/  IMAD R2, R15.reuse, -0x800000, R2 ;  /* 0xff8000000f027824 */ /* 0x040fe400078e0202 */
[----:B------:R0:W1:Y:S01]  /*0950*/  MUFU.RCP R13, R14 ;  /* 0x0000000e000d7308 */ /* 0x0000620000001000 */
[----:B------:R-:W-:Y:S01]  /*0960*/  FADD.FTZ R17, -R14, -RZ ;  /* 0x800000ff0e117221 */ /* 0x000fe20000010100 */
[----:B0-----:R-:W-:-:S05]  /*0970*/  IADD3 R14, PT, PT, R15, 0x7f, -R12 ;  /* 0x0000007f0f0e7810 */ /* 0x001fca0007ffe80c */
[----:B------:R-:W-:Y:S02]  /*0980*/  IMAD.IADD R11, R14, 0x1, R11 ;  /* 0x000000010e0b7824 */ /* 0x000fe400078e020b */
[----:B-1----:R-:W-:-:S04]  /*0990*/  FFMA R16, R13, R17, 1 ;  /* 0x3f8000000d107423 */ /* 0x002fc80000000011 */
[----:B------:R-:W-:-:S04]  /*09a0*/  FFMA R13, R13, R16, R13 ;  /* 0x000000100d0d7223 */ /* 0x000fc8000000000d */
[----:B------:R-:W-:-:S04]  /*09b0*/  FFMA R16, R2, R13, RZ ;  /* 0x0000000d02107223 */ /* 0x000fc800000000ff */
[----:B------:R-:W-:-:S04]  /*09c0*/  FFMA R18, R17, R16, R2 ;  /* 0x0000001011127223 */ /* 0x000fc80000000002 */
[----:B------:R-:W-:-:S04]  /*09d0*/  FFMA R18, R13, R18, R16 ;  /* 0x000000120d127223 */ /* 0x000fc80000000010 */
[----:B------:R-:W-:-:S04]  /*09e0*/  FFMA R17, R17, R18, R2 ;  /* 0x0000001211117223 */ /* 0x000fc80000000002 */
[----:B------:R-:W-:-:S05]  /*09f0*/  FFMA R2, R13, R17, R18 ;  /* 0x000000110d027223 */ /* 0x000fca0000000012 */
[----:B------:R-:W-:-:S04]  /*0a00*/  SHF.R.U32.HI R12, RZ, 0x17, R2 ;  /* 0x00000017ff0c7819 */ /* 0x000fc80000011602 */
[----:B------:R-:W-:-:S05]  /*0a10*/  LOP3.LUT R12, R12, 0xff, RZ, 0xc0, !PT ;  /* 0x000000ff0c0c7812 */ /* 0x000fca00078ec0ff */
[----:B------:R-:W-:-:S04]  /*0a20*/  IMAD.IADD R15, R12, 0x1, R11 ;  /* 0x000000010c0f7824 */ /* 0x000fc800078e020b */
        /* <DEDUP_REMOVED lines=11> */
[-CC-:B------:R-:W-:Y:S01]  /*0ae0*/  FFMA.RM R12, R13, R17.reuse, R18.reuse ;  /* 0x000000110d0c7223 */ /* 0x180fe20000004012 */
[C---:B------:R-:W-:Y:S02]  /*0af0*/  ISETP.NE.AND P2, PT, R15.reuse, RZ, PT ;  /* 0x000000ff0f00720c */ /* 0x040fe40003f45270 */
[----:B------:R-:W-:Y:S02]  /*0b00*/  ISETP.NE.AND P1, PT, R15, RZ, PT ;  /* 0x000000ff0f00720c */ /* 0x000fe40003f25270 */
[----:B------:R-:W-:Y:S01]  /*0b10*/  LOP3.LUT R14, R11, 0x7fffff, RZ, 0xc0, !PT ;  /* 0x007fffff0b0e7812 */ /* 0x000fe200078ec0ff */
[----:B------:R-:W-:Y:S01]  /*0b20*/  FFMA.RP R11, R13, R17, R18 ;  /* 0x000000110d0b7223 */ /* 0x000fe20000008012 */
[----:B------:R-:W-:Y:S02]  /*0b30*/  VIADD R13, R15, 0x20 ;  /* 0x000000200f0d7836 */ /* 0x000fe40000000000 */
[----:B------:R-:W-:Y:S01]  /*0b40*/  LOP3.LUT R14, R14, 0x800000, RZ, 0xfc, !PT ;  /* 0x008000000e0e7812 */ /* 0x000fe200078efcff */
[----:B------:R-:W-:Y:S01]  /*0b50*/  IMAD.MOV R15, RZ, RZ, -R15 ;  /* 0x000000ffff0f7224 */ /* 0x000fe200078e0a0f */
[----:B------:R-:W-:-:S02]  /*0b60*/  FSETP.NEU.FTZ.AND P0, PT, R11, R12, PT ;  /* 0x0000000c0b00720b */ /* 0x000fc40003f1d000 */
[----:B------:R-:W-:Y:S02]  /*0b70*/  SHF.L.U32 R13, R14, R13, RZ ;  /* 0x0000000d0e0d7219 */ /* 0x000fe400000006ff */
[----:B------:R-:W-:Y:S02]  /*0b80*/  SEL R11, R15, RZ, P2 ;  /* 0x000000ff0f0b7207 */ /* 0x000fe40001000000 */
[----:B------:R-:W-:Y:S02]  /*0b90*/  ISETP.NE.AND P1, PT, R13, RZ, P1 ;  /* 0x000000ff0d00720c */ /* 0x000fe40000f25270 */
[----:B------:R-:W-:Y:S02]  /*0ba0*/  SHF.R.U32.HI R11, RZ, R11, R14 ;  /* 0x0000000bff0b7219 */ /* 0x000fe4000001160e */
[----:B------:R-:W-:Y:S02]  /*0bb0*/  PLOP3.LUT P0, PT, P0, P1, PT, 0xf8, 0x8f ;  /* 0x00000000008f781c */ /* 0x000fe40000703f70 */
[----:B------:R-:W-:-:S02]  /*0bc0*/  SHF.R.U32.HI R13, RZ, 0x1, R11 ;  /* 0x00000001ff0d7819 */ /* 0x000fc4000001160b */
[----:B------:R-:W-:-:S04]  /*0bd0*/  SEL R12, RZ, 0x1, !P0 ;  /* 0x00000001ff0c7807 */ /* 0x000fc80004000000 */
[----:B------:R-:W-:-:S04]  /*0be0*/  LOP3.LUT R12, R12, 0x1, R13, 0xf8, !PT ;  /* 0x000000010c0c7812 */ /* 0x000fc800078ef80d */
[----:B------:R-:W-:-:S05]  /*0bf0*/  LOP3.LUT R12, R12, R11, RZ, 0xc0, !PT ;  /* 0x0000000b0c0c7212 */ /* 0x000fca00078ec0ff */
[----:B------:R-:W-:-:S05]  /*0c00*/  IMAD.IADD R13, R13, 0x1, R12 ;  /* 0x000000010d0d7824 */ /* 0x000fca00078e020c */
[----:B------:R-:W-:Y:S01]  /*0c10*/  LOP3.LUT R2, R13, R2, RZ, 0xfc, !PT ;  /* 0x000000020d027212 */ /* 0x000fe200078efcff */
[----:B------:R-:W-:Y:S06]  /*0c20*/  BRA `(.L_x_1622) ;  /* 0x0000000000107947 */ /* 0x000fec0003800000 */
.L_x_1621:
[----:B------:R-:W-:-:S04]  /*0c30*/  LOP3.LUT R2, R2, 0x80000000, RZ, 0xc0, !PT ;  /* 0x8000000002027812 */ /* 0x000fc800078ec0ff */
[----:B------:R-:W-:Y:S01]  /*0c40*/  LOP3.LUT R2, R2, 0x7f800000, RZ, 0xfc, !PT ;  /* 0x7f80000002027812 */ /* 0x000fe200078efcff */
[----:B------:R-:W-:Y:S06]  /*0c50*/  BRA `(.L_x_1622) ;  /* 0x0000000000047947 */ /* 0x000fec0003800000 */
.L_x_1620:
[----:B------:R-:W-:-:S07]  /*0c60*/  IMAD R2, R11, 0x800000, R2 ;  /* 0x008000000b027824 */ /* 0x000fce00078e0202 */
.L_x_1622:
[----:B------:R-:W-:Y:S05]  /*0c70*/  BSYNC.RECONVERGENT B2 ;  /* 0x0000000000027941 */ /* 0x000fea0003800200 */
.L_x_1619:
[----:B------:R-:W-:Y:S05]  /*0c80*/  BRA `(.L_x_1623) ;  /* 0x0000000000207947 */ /* 0x000fea0003800000 */
.L_x_1618:
[----:B------:R-:W-:-:S04]  /*0c90*/  LOP3.LUT R2, R13, 0x80000000, R2, 0x48, !PT ;  /* 0x800000000d027812 */ /* 0x000fc800078e4802 */
[----:B------:R-:W-:Y:S01]  /*0ca0*/  LOP3.LUT R2, R2, 0x7f800000, RZ, 0xfc, !PT ;  /* 0x7f80000002027812 */ /* 0x000fe200078efcff */
[----:B------:R-:W-:Y:S06]  /*0cb0*/  BRA `(.L_x_1623) ;  /* 0x0000000000147947 */ /* 0x000fec0003800000 */
.L_x_1617:
[----:B------:R-:W-:Y:S01]  /*0cc0*/  LOP3.LUT R2, R13, 0x80000000, R2, 0x48, !PT ;  /* 0x800000000d027812 */ /* 0x000fe200078e4802 */
[----:B------:R-:W-:Y:S06]  /*0cd0*/  BRA `(.L_x_1623) ;  /* 0x00000000000c7947 */ /* 0x000fec0003800000 */
.L_x_1616:
[----:B------:R-:W0:Y:S01]  /*0ce0*/  MUFU.RSQ R2, -QNAN ;  /* 0xffc0000000027908 */ /* 0x000e220000001400 */
[----:B------:R-:W-:Y:S05]  /*0cf0*/  BRA `(.L_x_1623) ;  /* 0x0000000000047947 */ /* 0x000fea0003800000 */
.L_x_1615:
[----:B------:R-:W-:-:S07]  /*0d00*/  FADD.FTZ R2, R2, R3 ;  /* 0x0000000302027221 */ /* 0x000fce0000010000 */
.L_x_1623:
[----:B------:R-:W-:Y:S05]  /*0d10*/  BSYNC.RECONVERGENT B1 ;  /* 0x0000000000017941 */ /* 0x000fea0003800200 */
.L_x_1613:
[----:B------:R-:W-:-:S04]  /*0d20*/  IMAD.MOV.U32 R11, RZ, RZ, 0x0 ;  /* 0x00000000ff0b7424 */ /* 0x000fc800078e00ff */
[----:B0-----:R-:W-:Y:S05]  /*0d30*/  RET.REL.NODEC R10 `(_Z18get_one_hot_kernelPfPiS_S0_S_) ;  /* 0xfffffff00ab07950 */ /* 0x001fea0003c3ffff */
.L_x_1624:
        /* <DEDUP_REMOVED lines=12> */
.L_x_1985:


//--------------------- .text._Z20filter_voxels_kernelPhS_Pf --------------------------
	.section	.text._Z20filter_voxels_kernelPhS_Pf,"ax",@progbits
	.align	128
        .global         _Z20filter_voxels_kernelPhS_Pf
        .type           _Z20filter_voxels_kernelPhS_Pf,@function
        .size           _Z20filter_voxels_kernelPhS_Pf,(.L_x_2003 - _Z20filter_voxels_kernelPhS_Pf)
        .other          _Z20filter_voxels_kernelPhS_Pf,@"STO_CUDA_ENTRY STV_DEFAULT"
_Z20filter_voxels_kernelPhS_Pf:
.text._Z20filter_voxels_kernelPhS_Pf:
        /* <DEDUP_REMOVED lines=10> */
[----:B--2---:R-:W-:Y:S08]  /*00a0*/  F2I.TRUNC.NTZ R10, R10 ;  /* 0x0000000a000a7305 */ /* 0x004ff0000020f100 */
[----:B---3--:R-:W0:Y:S08]  /*00b0*/  F2I.TRUNC.NTZ R11, R11 ;  /* 0x0000000b000b7305 */ /* 0x008e30000020f100 */
[----:B----4-:R-:W1:Y:S01]  /*00c0*/  F2I.TRUNC.NTZ R9, R9 ;  /* 0x0000000900097305 */ /* 0x010e62000020f100 */
[----:B0-----:R-:W-:-:S04]  /*00d0*/  IMAD R8, R10, R11, RZ ;  /* 0x0000000b0a087224 */ /* 0x001fc800078e02ff */
[----:B-1----:R-:W-:-:S05]  /*00e0*/  IMAD R0, R9, R8, RZ ;  /* 0x0000000809007224 */ /* 0x002fca00078e02ff */
[----:B------:R-:W-:-:S13]  /*00f0*/  ISETP.GE.AND P0, PT, R7, R0, PT ;  /* 0x000000000700720c */ /* 0x000fda0003f06270 */
[----:B------:R-:W-:Y:S05]  /*0100*/  @P0 EXIT ;  /* 0x000000000000094d */ /* 0x000fea0003800000 */
[----:B------:R-:W0:Y:S01]  /*0110*/  LDCU.64 UR6, c[0x0][0x380] ;  /* 0x00007000ff0677ac */ /* 0x000e220008000a00 */
[----:B------:R-:W-:Y:S02]  /*0120*/  SHF.R.S32.HI R6, RZ, 0x1f, R7 ;  /* 0x0000001fff067819 */ /* 0x000fe40000011407 */
[----:B0-----:R-:W-:-:S04]  /*0130*/  IADD3 R2, P0, PT, R7, UR6, RZ ;  /* 0x0000000607027c10 */ /* 0x001fc8000ff1e0ff */
[----:B------:R-:W-:-:S05]  /*0140*/  IADD3.X R3, PT, PT, R6, UR7, RZ, P0, !PT ;  /* 0x0000000706037c10 */ /* 0x000fca00087fe4ff */
[----:B------:R-:W2:Y:S02]  /*0150*/  LDG.E.U8 R2, desc[UR4][R2.64] ;  /* 0x0000000402027981 */ /* 0x000ea4000c1e1100 */
[----:B--2---:R-:W-:-:S13]  /*0160*/  ISETP.NE.AND P0, PT, R2, RZ, PT ;  /* 0x000000ff0200720c */ /* 0x004fda0003f05270 */
[----:B------:R-:W0:Y:S02]  /*0170*/  @!P0 LDC.64 R4, c[0x0][0x388] ;  /* 0x0000e200ff048b82 */ /* 0x000e240000000a00 */
[----:B0-----:R-:W-:-:S05]  /*0180*/  @!P0 IADD3 R4, P1, PT, R7, R4, RZ ;  /* 0x0000000407048210 */ /* 0x001fca0007f3e0ff */
[----:B------:R-:W-:-:S05]  /*0190*/  @!P0 IMAD.X R5, R6, 0x1, R5, P1 ;  /* 0x0000000106058824 */ /* 0x000fca00008e0605 */
[----:B------:R0:W-:Y:S01]  /*01a0*/  @!P0 STG.E.U8 desc[UR4][R4.64], RZ ;  /* 0x000000ff04008986 */ /* 0x0001e2000c101104 */
[----:B------:R-:W-:Y:S05]  /*01b0*/  @!P0 EXIT ;  /* 0x000000000000894d */ /* 0x000fea0003800000 */
[-C--:B0-----:R-:W-:Y:S01]  /*01c0*/  IABS R4, R10.reuse ;  /* 0x0000000a00047213 */ /* 0x081fe20000000000 */
[----:B------:R-:W-:Y:S01]  /*01d0*/  BSSY.RECONVERGENT B0, `(.L_x_1625) ;  /* 0x00000b0000007945 */ /* 0x000fe20003800200 */
[----:B------:R-:W-:Y:S02]  /*01e0*/  IABS R5, R7 ;  /* 0x0000000700057213 */ /* 0x000fe40000000000 */
[----:B------:R-:W0:Y:S01]  /*01f0*/  I2F.RP R0, R4 ;  /* 0x0000000400007306 */ /* 0x000e220000209400 */
[-C--:B------:R-:W-:Y:S02]  /*0200*/  IABS R14, R10.reuse ;  /* 0x0000000a000e7213 */ /* 0x080fe40000000000 */
[----:B------:R-:W-:Y:S02]  /*0210*/  ISETP.GE.AND P2, PT, R7, RZ, PT ;  /* 0x000000ff0700720c */ /* 0x000fe40003f46270 */
[----:B------:R-:W-:Y:S01]  /*0220*/  ISETP.NE.AND P1, PT, R10, RZ, PT ;  /* 0x000000ff0a00720c */ /* 0x000fe20003f25270 */
[----:B------:R-:W-:Y:S01]  /*0230*/  IMAD.MOV R15, RZ, RZ, -R14 ;  /* 0x000000ffff0f7224 */ /* 0x000fe200078e0a0e */
[----:B------:R-:W-:Y:S01]  /*0240*/  LOP3.LUT R14, RZ, R10, RZ, 0x33, !PT ;  /* 0x0000000aff0e7212 */ /* 0x000fe200078e33ff */
[----:B0-----:R-:W0:Y:S02]  /*0250*/  MUFU.RCP R0, R0 ;  /* 0x0000000000007308 */ /* 0x001e240000001000 */
[----:B0-----:R-:W-:-:S06]  /*0260*/  VIADD R2, R0, 0xffffffe ;  /* 0x0ffffffe00027836 */ /* 0x001fcc0000000000 */
[----:B------:R0:W1:Y:S02]  /*0270*/  F2I.FTZ.U32.TRUNC.NTZ R3, R2 ;  /* 0x0000000200037305 */ /* 0x000064000021f000 */
[----:B0-----:R-:W-:Y:S02]  /*0280*/  IMAD.MOV.U32 R2, RZ, RZ, RZ ;  /* 0x000000ffff027224 */ /* 0x001fe400078e00ff */
[----:B-1----:R-:W-:-:S04]  /*0290*/  IMAD.MOV R13, RZ, RZ, -R3 ;  /* 0x000000ffff0d7224 */ /* 0x002fc800078e0a03 */
[----:B------:R-:W-:-:S04]  /*02a0*/  IMAD R13, R13, R4, RZ ;  /* 0x000000040d0d7224 */ /* 0x000fc800078e02ff */
[----:B------:R-:W-:-:S06]  /*02b0*/  IMAD.HI.U32 R12, R3, R13, R2 ;  /* 0x0000000d030c7227 */ /* 0x000fcc00078e0002 */
[----:B------:R-:W-:-:S04]  /*02c0*/  IMAD.HI.U32 R12, R12, R5, RZ ;  /* 0x000000050c0c7227 */ /* 0x000fc800078e00ff */
[----:B------:R-:W-:-:S05]  /*02d0*/  IMAD R15, R12, R15, R5 ;  /* 0x0000000f0c0f7224 */ /* 0x000fca00078e0205 */
[----:B------:R-:W-:-:S13]  /*02e0*/  ISETP.GT.U32.AND P3, PT, R4, R15, PT ;  /* 0x0000000f0400720c */ /* 0x000fda0003f64070 */
[----:B------:R-:W-:-:S04]  /*02f0*/  @!P3 IMAD.IADD R15, R15, 0x1, -R4 ;  /* 0x000000010f0fb824 */ /* 0x000fc800078e0a04 */
[----:B------:R-:W-:Y:S01]  /*0300*/  IMAD.IADD R0, R15, 0x1, -R4 ;  /* 0x000000010f007824 */ /* 0x000fe200078e0a04 */
[----:B------:R-:W-:-:S04]  /*0310*/  ISETP.GT.U32.AND P0, PT, R4, R15, PT ;  /* 0x0000000f0400720c */ /* 0x000fc80003f04070 */
[----:B------:R-:W-:-:S05]  /*0320*/  SEL R3, R0, R15, !P0 ;  /* 0x0000000f00037207 */ /* 0x000fca0004000000 */
[----:B------:R-:W-:-:S05]  /*0330*/  @!P2 IMAD.MOV R3, RZ, RZ, -R3 ;  /* 0x000000ffff03a224 */ /* 0x000fca00078e0a03 */
[----:B------:R-:W-:-:S04]  /*0340*/  SEL R3, R14, R3, !P1 ;  /* 0x000000030e037207 */ /* 0x000fc80004800000 */
[----:B------:R-:W-:-:S05]  /*0350*/  I2FP.F32.S32 R3, R3 ;  /* 0x0000000300037245 */ /* 0x000fca0000201400 */
[----:B------:R-:W-:-:S05]  /*0360*/  FADD R0, R3, -2 ;  /* 0xc000000003007421 */ /* 0x000fca0000000000 */
[----:B------:R-:W-:Y:S01]  /*0370*/  FMNMX.NAN R13, RZ, R0, !PT ;  /* 0x00000000ff0d7209 */ /* 0x000fe20007820000 */
[----:B------:R-:W-:Y:S01]  /*0380*/  FADD R0, R3, 2 ;  /* 0x4000000003007421 */ /* 0x000fe20000000000 */
[----:B------:R-:W-:-:S04]  /*0390*/  I2FP.F32.S32 R3, R10 ;  /* 0x0000000a00037245 */ /* 0x000fc80000201400 */
[----:B------:R-:W0:Y:S01]  /*03a0*/  F2I.TRUNC.NTZ R13, R13 ;  /* 0x0000000d000d7305 */ /* 0x000e22000020f100 */
[----:B------:R-:W-:-:S04]  /*03b0*/  FSETP.GTU.AND P0, PT, R0, R3, PT ;  /* 0x000000030000720b */ /* 0x000fc80003f0c000 */
[----:B------:R-:W-:Y:S02]  /*03c0*/  FSEL R0, R0, R3, !P0 ;  /* 0x0000000300007208 */ /* 0x000fe40004000000 */
[----:B0-----:R-:W-:-:S04]  /*03d0*/  I2FP.F32.S32 R3, R13 ;  /* 0x0000000d00037245 */ /* 0x001fc80000201400 */
[----:B------:R-:W-:-:S13]  /*03e0*/  FSETP.GT.AND P0, PT, R0, R3, PT ;  /* 0x000000030000720b */ /* 0x000fda0003f04000 */
[----:B------:R-:W-:Y:S05]  /*03f0*/  @!P0 BRA `(.L_x_1626) ;  /* 0x0000000800348947 */ /* 0x000fea0003800000 */
[-C--:B------:R-:W-:Y:S01]  /*0400*/  IABS R18, R8.reuse ;  /* 0x0000000800127213 */ /* 0x080fe20000000000 */
[----:B------:R-:W-:Y:S01]  /*0410*/  @!P3 VIADD R12, R12, 0x1 ;  /* 0x000000010c0cb836 */ /* 0x000fe20000000000 */
[----:B------:R-:W-:Y:S01]  /*0420*/  IABS R17, R11 ;  /* 0x0000000b00117213 */ /* 0x000fe20000000000 */
[----:B------:R-:W-:Y:S01]  /*0430*/  BSSY.RECONVERGENT B1, `(.L_x_1627) ;  /* 0x0000082000017945 */ /* 0x000fe20003800200 */
[----:B------:R-:W0:Y:S01]  /*0440*/  I2F.RP R19, R18 ;  /* 0x0000001200137306 */ /* 0x000e220000209400 */
[----:B------:R-:W-:Y:S02]  /*0450*/  IABS R16, R9 ;  /* 0x0000000900107213 */ /* 0x000fe40000000000 */
[----:B------:R-:W-:Y:S02]  /*0460*/  IABS R23, R8 ;  /* 0x0000000800177213 */ /* 0x000fe40000000000 */
[----:B------:R-:W-:-:S03]  /*0470*/  ISETP.GE.U32.AND P4, PT, R15, R4, PT ;  /* 0x000000040f00720c */ /* 0x000fc60003f86070 */
[----:B------:R-:W-:Y:S08]  /*0480*/  I2F.RP R2, R17 ;  /* 0x0000001100027306 */ /* 0x000ff00000209400 */
[----:B0-----:R-:W0:Y:S02]  /*0490*/  MUFU.RCP R19, R19 ;  /* 0x0000001300137308 */ /* 0x001e240000001000 */
[----:B------:R-:W-:-:S06]  /*04a0*/  @P4 VIADD R12, R12, 0x1 ;  /* 0x000000010c0c4836 */ /* 0x000fcc0000000000 */
[----:B------:R-:W1:Y:S01]  /*04b0*/  I2F.RP R22, R16 ;  /* 0x0000001000167306 */ /* 0x000e620000209400 */
[----:B0-----:R-:W-:-:S07]  /*04c0*/  VIADD R3, R19, 0xffffffe ;  /* 0x0ffffffe13037836 */ /* 0x001fce0000000000 */
[----:B------:R0:W2:Y:S08]  /*04d0*/  MUFU.RCP R19, R2 ;  /* 0x0000000200137308 */ /* 0x0000b00000001000 */
[----:B------:R-:W3:Y:S01]  /*04e0*/  F2I.FTZ.U32.TRUNC.NTZ R3, R3 ;  /* 0x0000000300037305 */ /* 0x000ee2000021f000 */
[----:B0-----:R-:W-:-:S07]  /*04f0*/  IMAD.MOV.U32 R2, RZ, RZ, RZ ;  /* 0x000000ffff027224 */ /* 0x001fce00078e00ff */
[----:B-1----:R-:W0:Y:S01]  /*0500*/  MUFU.RCP R22, R22 ;  /* 0x0000001600167308 */ /* 0x002e220000001000 */
[----:B--2---:R-:W-:Y:S02]  /*0510*/  VIADD R19, R19, 0xffffffe ;  /* 0x0ffffffe13137836 */ /* 0x004fe40000000000 */
[----:B---3--:R-:W-:-:S04]  /*0520*/  IMAD.MOV R21, RZ, RZ, -R3 ;  /* 0x000000ffff157224 */ /* 0x008fc800078e0a03 */
[----:B------:R-:W-:-:S04]  /*0530*/  IMAD R21, R21, R18, RZ ;  /* 0x0000001215157224 */ /* 0x000fc800078e02ff */
[----:B------:R-:W-:Y:S01]  /*0540*/  IMAD.HI.U32 R20, R3, R21, R2 ;  /* 0x0000001503147227 */ /* 0x000fe200078e0002 */
[C---:B------:R-:W-:Y:S01]  /*0550*/  LOP3.LUT R2, R7.reuse, R10, RZ, 0x3c, !PT ;  /* 0x0000000a07027212 */ /* 0x040fe200078e3cff */
[----:B------:R-:W-:Y:S02]  /*0560*/  F2I.FTZ.U32.TRUNC.NTZ R3, R19 ;  /* 0x0000001300037305 */ /* 0x000fe4000021f000 */
[----:B------:R-:W-:Y:S01]  /*0570*/  IMAD.MOV R21, RZ, RZ, -R23 ;  /* 0x000000ffff157224 */ /* 0x000fe200078e0a17 */
[----:B------:R-:W-:Y:S01]  /*0580*/  ISETP.GE.AND P2, PT, R2, RZ, PT ;  /* 0x000000ff0200720c */ /* 0x000fe20003f46270 */
[----:B------:R-:W-:Y:S01]  /*0590*/  IMAD.HI.U32 R20, R20, R5, RZ ;  /* 0x0000000514147227 */ /* 0x000fe200078e00ff */
[----:B------:R-:W-:-:S03]  /*05a0*/  LOP3.LUT R2, R7, R8, RZ, 0x3c, !PT ;  /* 0x0000000807027212 */ /* 0x000fc600078e3cff */
[----:B------:R-:W-:Y:S02]  /*05b0*/  IMAD R21, R20, R21, R5 ;  /* 0x0000001514157224 */ /* 0x000fe400078e0205 */
[----:B0-----:R-:W-:-:S03]  /*05c0*/  VIADD R4, R22, 0xffffffe ;  /* 0x0ffffffe16047836 */ /* 0x001fc60000000000 */
[----:B------:R-:W-:Y:S01]  /*05d0*/  ISETP.GT.U32.AND P0, PT, R18, R21, PT ;  /* 0x000000151200720c */ /* 0x000fe20003f04070 */
[----:B------:R0:W1:Y:S02]  /*05e0*/  F2I.FTZ.U32.TRUNC.NTZ R5, R4 ;  /* 0x0000000400057305 */ /* 0x000064000021f000 */
[----:B------:R-:W-:Y:S01]  /*05f0*/  @!P2 IMAD.MOV R12, RZ, RZ, -R12 ;  /* 0x000000ffff0ca224 */ /* 0x000fe200078e0a0c */
[----:B------:R-:W-:Y:S01]  /*0600*/  ISETP.GE.AND P2, PT, R2, RZ, PT ;  /* 0x000000ff0200720c */ /* 0x000fe20003f46270 */
[----:B------:R-:W-:-:S03]  /*0610*/  IMAD.MOV.U32 R2, RZ, RZ, RZ ;  /* 0x000000ffff027224 */ /* 0x000fc600078e00ff */
[----:B------:R-:W-:Y:S02]  /*0620*/  SEL R14, R14, R12, !P1 ;  /* 0x0000000c0e0e7207 */ /* 0x000fe40004800000 */
[----:B0-----:R-:W-:-:S03]  /*0630*/  IABS R4, R11 ;  /* 0x0000000b00047213 */ /* 0x001fc60000000000 */
[----:B------:R-:W-:Y:S02]  /*0640*/  @!P0 IMAD.IADD R21, R21, 0x1, -R18 ;  /* 0x0000000115158824 */ /* 0x000fe400078e0a12 */
[----:B------:R-:W-:Y:S01]  /*0650*/  @!P0 VIADD R20, R20, 0x1 ;  /* 0x0000000114148836 */ /* 0x000fe20000000000 */
[----:B------:R-:W-:Y:S01]  /*0660*/  ISETP.NE.AND P0, PT, R8, RZ, PT ;  /* 0x000000ff0800720c */ /* 0x000fe20003f05270 */
[----:B-1----:R-:W-:Y:S01]  /*0670*/  IMAD.MOV R12, RZ, RZ, -R5 ;  /* 0x000000ffff0c7224 */ /* 0x002fe200078e0a05 */
[----:B------:R-:W-:Y:S01]  /*0680*/  ISETP.GE.U32.AND P3, PT, R21, R18, PT ;  /* 0x000000121500720c */ /* 0x000fe20003f66070 */
[----:B------:R-:W-:-:S04]  /*0690*/  IMAD.MOV R18, RZ, RZ, -R3 ;  /* 0x000000ffff127224 */ /* 0x000fc800078e0a03 */
[----:B------:R-:W-:Y:S01]  /*06a0*/  IMAD R15, R18, R17, RZ ;  /* 0x00000011120f7224 */ /* 0x000fe200078e02ff */
[----:B------:R-:W-:-:S03]  /*06b0*/  IABS R18, R9 ;  /* 0x0000000900127213 */ /* 0x000fc60000000000 */
[----:B------:R-:W-:Y:S01]  /*06c0*/  IMAD.HI.U32 R2, R3, R15, R2 ;  /* 0x0000000f03027227 */ /* 0x000fe200078e0002 */
[----:B------:R-:W-:-:S03]  /*06d0*/  IABS R3, R14 ;  /* 0x0000000e00037213 */ /* 0x000fc60000000000 */
[----:B------:R-:W-:Y:S02]  /*06e0*/  @P3 VIADD R20, R20, 0x1 ;  /* 0x0000000114143836 */ /* 0x000fe40000000000 */
[----:B------:R-:W-:Y:S02]  /*06f0*/  IMAD.MOV.U32 R15, RZ, RZ, R12 ;  /* 0x000000ffff0f7224 */ /* 0x000fe400078e000c */
[----:B------:R-:W-:Y:S02]  /*0700*/  IMAD.MOV R12, RZ, RZ, -R4 ;  /* 0x000000ffff0c7224 */ /* 0x000fe400078e0a04 */
[----:B------:R-:W-:Y:S01]  /*0710*/  @!P2 IMAD.MOV R20, RZ, RZ, -R20 ;  /* 0x000000ffff14a224 */ /* 0x000fe200078e0a14 */
[----:B------:R-:W-:Y:S01]  /*0720*/  @!P0 LOP3.LUT R20, RZ, R8, RZ, 0x33, !PT ;  /* 0x00000008ff148212 */ /* 0x000fe200078e33ff */
[----:B------:R-:W-:Y:S01]  /*0730*/  IMAD R15, R15, R16, RZ ;  /* 0x000000100f0f7224 */ /* 0x000fe200078e02ff */
[----:B------:R-:W-:Y:S01]  /*0740*/  ISETP.GE.AND P2, PT, R14, RZ, PT ;  /* 0x000000ff0e00720c */ /* 0x000fe20003f46270 */
[----:B------:R-:W-:Y:S01]  /*0750*/  IMAD.MOV.U32 R4, RZ, RZ, RZ ;  /* 0x000000ffff047224 */ /* 0x000fe200078e00ff */
[----:B------:R-:W-:Y:S01]  /*0760*/  ISETP.GE.AND P4, PT, R20, RZ, PT ;  /* 0x000000ff1400720c */ /* 0x000fe20003f86270 */
[----:B------:R-:W-:Y:S01]  /*0770*/  IMAD.HI.U32 R2, R2, R3, RZ ;  /* 0x0000000302027227 */ /* 0x000fe200078e00ff */
[----:B------:R-:W-:-:S03]  /*0780*/  I2FP.F32.S32 R14, R9 ;  /* 0x00000009000e7245 */ /* 0x000fc60000201400 */
[----:B------:R-:W-:Y:S01]  /*0790*/  IMAD.HI.U32 R4, R5, R15, R4 ;  /* 0x0000000f05047227 */ /* 0x000fe200078e0004 */
[----:B------:R-:W-:-:S03]  /*07a0*/  IABS R15, R20 ;  /* 0x00000014000f7213 */ /* 0x000fc60000000000 */
[----:B------:R-:W-:Y:S01]  /*07b0*/  IMAD.MOV.U32 R5, RZ, RZ, R12 ;  /* 0x000000ffff057224 */ /* 0x000fe200078e000c */
[----:B------:R-:W-:Y:S01]  /*07c0*/  I2FP.F32.S32 R12, R11 ;  /* 0x0000000b000c7245 */ /* 0x000fe20000201400 */
[----:B------:R-:W-:Y:S02]  /*07d0*/  IMAD.MOV R18, RZ, RZ, -R18 ;  /* 0x000000ffff127224 */ /* 0x000fe400078e0a12 */
[----:B------:R-:W-:Y:S02]  /*07e0*/  IMAD R2, R2, R5, R3 ;  /* 0x0000000502027224 */ /* 0x000fe400078e0203 */
[----:B------:R-:W-:Y:S02]  /*07f0*/  IMAD.MOV.U32 R3, RZ, RZ, R18 ;  /* 0x000000ffff037224 */ /* 0x000fe400078e0012 */
[----:B------:R-:W-:Y:S01]  /*0800*/  IMAD.HI.U32 R4, R4, R15, RZ ;  /* 0x0000000f04047227 */ /* 0x000fe200078e00ff */
[----:B------:R-:W-:-:S03]  /*0810*/  ISETP.GT.U32.AND P0, PT, R17, R2, PT ;  /* 0x000000021100720c */ /* 0x000fc60003f04070 */
[----:B------:R-:W-:-:S05]  /*0820*/  IMAD R3, R4, R3, R15 ;  /* 0x0000000304037224 */ /* 0x000fca00078e020f */
[----:B------:R-:W-:-:S05]  /*0830*/  ISETP.GT.U32.AND P1, PT, R16, R3, PT ;  /* 0x000000031000720c */ /* 0x000fca0003f24070 */
[----:B------:R-:W-:-:S05]  /*0840*/  @!P0 IMAD.IADD R2, R2, 0x1, -R17 ;  /* 0x0000000102028824 */ /* 0x000fca00078e0a11 */
[----:B------:R-:W-:-:S03]  /*0850*/  ISETP.GT.U32.AND P3, PT, R17, R2, PT ;  /* 0x000000021100720c */ /* 0x000fc60003f64070 */
[----:B------:R-:W-:Y:S01]  /*0860*/  @!P1 IMAD.IADD R3, R3, 0x1, -R16 ;  /* 0x0000000103039824 */ /* 0x000fe200078e0a10 */
[----:B------:R-:W-:-:S04]  /*0870*/  ISETP.NE.AND P1, PT, R11, RZ, PT ;  /* 0x000000ff0b00720c */ /* 0x000fc80003f25270 */
[----:B------:R-:W-:-:S05]  /*0880*/  ISETP.GT.U32.AND P0, PT, R16, R3, PT ;  /* 0x000000031000720c */ /* 0x000fca0003f04070 */
[----:B------:R-:W-:Y:S01]  /*0890*/  @!P3 IMAD.IADD R2, R2, 0x1, -R17 ;  /* 0x000000010202b824 */ /* 0x000fe200078e0a11 */
[----:B------:R-:W-:-:S03]  /*08a0*/  ISETP.NE.AND P3, PT, R9, RZ, PT ;  /* 0x000000ff0900720c */ /* 0x000fc60003f65270 */
[----:B------:R-:W-:Y:S01]  /*08b0*/  @!P2 IMAD.MOV R2, RZ, RZ, -R2 ;  /* 0x000000ffff02a224 */ /* 0x000fe200078e0a02 */
[----:B------:R-:W-:-:S03]  /*08c0*/  @!P1 LOP3.LUT R2, RZ, R11, RZ, 0x33, !PT ;  /* 0x0000000bff029212 */ /* 0x000fc600078e33ff */
[----:B------:R-:W-:-:S04]  /*08d0*/  @!P0 IMAD.IADD R3, R3, 0x1, -R16 ;  /* 0x0000000103038824 */ /* 0x000fc800078e0a10 */
[----:B------:R-:W-:Y:S01]  /*08e0*/  IMAD.MOV.U32 R4, RZ, RZ, R3 ;  /* 0x000000ffff047224 */ /* 0x000fe200078e0003 */
[----:B------:R-:W-:-:S03]  /*08f0*/  I2FP.F32.S32 R3, R2 ;  /* 0x0000000200037245 */ /* 0x000fc60000201400 */
[----:B------:R-:W-:Y:S01]  /*0900*/  @!P4 IMAD.MOV R4, RZ, RZ, -R4 ;  /* 0x000000ffff04c224 */ /* 0x000fe200078e0a04 */
[----:B------:R-:W-:Y:S01]  /*0910*/  @!P3 LOP3.LUT R4, RZ, R9, RZ, 0x33, !PT ;  /* 0x00000009ff04b212 */ /* 0x000fe200078e33ff */
[C---:B------:R-:W-:Y:S01]  /*0920*/  FADD R2, R3.reuse, -2 ;  /* 0xc000000003027421 */ /* 0x040fe20000000000 */
[----:B------:R-:W-:Y:S02]  /*0930*/  FADD R3, R3, 2 ;  /* 0x4000000003037421 */ /* 0x000fe40000000000 */
[----:B------:R-:W-:Y:S02]  /*0940*/  I2FP.F32.S32 R5, R4 ;  /* 0x0000000400057245 */ /* 0x000fe40000201400 */
[----:B------:R-:W-:Y:S02]  /*0950*/  FMNMX.NAN R2, RZ, R2, !PT ;  /* 0x00000002ff027209 */ /* 0x000fe40007820000 */
[----:B------:R-:W-:Y:S01]  /*0960*/  FSETP.GTU.AND P0, PT, R3, R12, PT ;  /* 0x0000000c0300720b */ /* 0x000fe20003f0c000 */
[C---:B------:R-:W-:Y:S01]  /*0970*/  FADD R4, R5.reuse, -2 ;  /* 0xc000000005047421 */ /* 0x040fe20000000000 */
[----:B------:R-:W-:-:S02]  /*0980*/  FADD R5, R5, 2 ;  /* 0x4000000005057421 */ /* 0x000fc40000000000 */
[----:B------:R-:W0:Y:S01]  /*0990*/  F2I.TRUNC.NTZ R2, R2 ;  /* 0x0000000200027305 */ /* 0x000e22000020f100 */
[----:B------:R-:W-:Y:S02]  /*09a0*/  FSEL R3, R3, R12, !P0 ;  /* 0x0000000c03037208 */ /* 0x000fe40004000000 */
[----:B------:R-:W-:Y:S02]  /*09b0*/  FMNMX.NAN R4, RZ, R4, !PT ;  /* 0x00000004ff047209 */ /* 0x000fe40007820000 */
[----:B------:R-:W-:-:S04]  /*09c0*/  FSETP.GTU.AND P1, PT, R5, R14, PT ;  /* 0x0000000e0500720b */ /* 0x000fc80003f2c000 */
[----:B------:R-:W1:Y:S01]  /*09d0*/  F2I.TRUNC.NTZ R4, R4 ;  /* 0x0000000400047305 */ /* 0x000e62000020f100 */
[----:B------:R-:W-:Y:S02]  /*09e0*/  FSEL R18, R5, R14, !P1 ;  /* 0x0000000e05127208 */ /* 0x000fe40004800000 */
[----:B0-----:R-:W-:-:S04]  /*09f0*/  I2FP.F32.S32 R12, R2 ;  /* 0x00000002000c7245 */ /* 0x001fc80000201400 */
[----:B------:R-:W-:Y:S02]  /*0a00*/  FSETP.GT.AND P0, PT, R3, R12, PT ;  /* 0x0000000c0300720b */ /* 0x000fe40003f04000 */
[-C--:B-1----:R-:W-:Y:S01]  /*0a10*/  I2FP.F32.S32 R5, R4.reuse ;  /* 0x0000000400057245 */ /* 0x082fe20000201400 */
[----:B------:R-:W-:-:S03]  /*0a20*/  IMAD R11, R11, R4, RZ ;  /* 0x000000040b0b7224 */ /* 0x000fc600078e02ff */
[----:B------:R-:W-:Y:S01]  /*0a30*/  FSETP.GT.AND P1, PT, R18, R5, PT ;  /* 0x000000051200720b */ /* 0x000fe20003f24000 */
[----:B------:R-:W-:Y:S02]  /*0a40*/  IMAD R20, R10, R11, RZ ;  /* 0x0000000b0a147224 */ /* 0x000fe400078e02ff */
[----:B------:R-:W-:-:S10]  /*0a50*/  IMAD.MOV.U32 R5, RZ, RZ, RZ ;  /* 0x000000ffff057224 */ /* 0x000fd400078e00ff */
.L_x_1634:
[----:B------:R-:W-:Y:S04]  /*0a60*/  BSSY.RECONVERGENT B2, `(.L_x_1628) ;  /* 0x000001a000027945 */ /* 0x000fe80003800200 */
[----:B------:R-:W-:Y:S05]  /*0a70*/  @!P0 BRA `(.L_x_1629) ;  /* 0x0000000000608947 */ /* 0x000fea0003800000 */
[----:B------:R-:W-:Y:S02]  /*0a80*/  IMAD.IADD R19, R20, 0x1, R13 ;  /* 0x0000000114137824 */ /* 0x000fe400078e020d */
[----:B------:R-:W-:-:S07]  /*0a90*/  IMAD.MOV.U32 R12, RZ, RZ, R2 ;  /* 0x000000ffff0c7224 */ /* 0x000fce00078e0002 */
.L_x_1633:
[----:B------:R-:W-:Y:S04]  /*0aa0*/  BSSY.RECONVERGENT B3, `(.L_x_1630) ;  /* 0x0000011000037945 */ /* 0x000fe80003800200 */
[----:B------:R-:W-:Y:S05]  /*0ab0*/  @!P1 BRA `(.L_x_1631) ;  /* 0x00000000003c9947 */ /* 0x000fea0003800000 */
[----:B------:R-:W-:Y:S02]  /*0ac0*/  IMAD R15, R9, R12, R19 ;  /* 0x0000000c090f7224 */ /* 0x000fe400078e0213 */
[----:B------:R-:W-:-:S07]  /*0ad0*/  IMAD.MOV.U32 R14, RZ, RZ, R4 ;  /* 0x000000ffff0e7224 */ /* 0x000fce00078e0004 */
.L_x_1632:
[----:B------:R-:W0:Y:S02]  /*0ae0*/  LDCU.64 UR6, c[0x0][0x380] ;  /* 0x00007000ff0677ac */ /* 0x000e240008000a00 */
[----:B0-----:R-:W-:-:S04]  /*0af0*/  IADD3 R10, P2, PT, R15, UR6, RZ ;  /* 0x000000060f0a7c10 */ /* 0x001fc8000ff5e0ff */
[----:B------:R-:W-:-:S05]  /*0b00*/  LEA.HI.X.SX32 R11, R15, UR7, 0x1, P2 ;  /* 0x000000070f0b7c11 */ /* 0x000fca00090f0eff */
[----:B------:R-:W2:Y:S01]  /*0b10*/  LDG.E.U8 R10, desc[UR4][R10.64] ;  /* 0x000000040a0a7981 */ /* 0x000ea2000c1e1100 */
[----:B------:R-:W-:Y:S02]  /*0b20*/  VIADD R14, R14, 0x1 ;  /* 0x000000010e0e7836 */ /* 0x000fe40000000000 */
[----:B------:R-:W-:Y:S02]  /*0b30*/  VIADD R16, R5, 0x1 ;  /* 0x0000000105107836 */ /* 0x000fe40000000000 */
[----:B------:R-:W-:Y:S01]  /*0b40*/  IMAD.IADD R15, R8, 0x1, R15 ;  /* 0x00000001080f7824 */ /* 0x000fe200078e020f */
[----:B------:R-:W-:-:S04]  /*0b50*/  I2FP.F32.S32 R17, R14 ;  /* 0x0000000e00117245 */ /* 0x000fc80000201400 */
[----:B------:R-:W-:Y:S02]  /*0b60*/  FSETP.GT.AND P3, PT, R18, R17, PT ;  /* 0x000000111200720b */ /* 0x000fe40003f64000 */
[----:B--2---:R-:W-:-:S13]  /*0b70*/  ISETP.NE.AND P2, PT, R10, RZ, PT ;  /* 0x000000ff0a00720c */ /* 0x004fda0003f45270 */
[----:B------:R-:W-:-:S04]  /*0b80*/  @!P2 IMAD.MOV R16, RZ, RZ, R5 ;  /* 0x000000ffff10a224 */ /* 0x000fc800078e0205 */
[----:B------:R-:W-:Y:S01]  /*0b90*/  IMAD.MOV.U32 R5, RZ, RZ, R16 ;  /* 0x000000ffff057224 */ /* 0x000fe200078e0010 */
[----:B------:R-:W-:Y:S06]  /*0ba0*/  @P3 BRA `(.L_x_1632) ;  /* 0xfffffffc00cc3947 */ /* 0x000fec000383ffff */
.L_x_1631:
[----:B------:R-:W-:Y:S05]  /*0bb0*/  BSYNC.RECONVERGENT B3 ;  /* 0x0000000000037941 */ /* 0x000fea0003800200 */
.L_x_1630:
[----:B------:R-:W-:-:S05]  /*0bc0*/  VIADD R12, R12, 0x1 ;  /* 0x000000010c0c7836 */ /* 0x000fca0000000000 */
[----:B------:R-:W-:-:S04]  /*0bd0*/  I2FP.F32.S32 R10, R12 ;  /* 0x0000000c000a7245 */ /* 0x000fc80000201400 */
[----:B------:R-:W-:-:S13]  /*0be0*/  FSETP.GT.AND P2, PT, R3, R10, PT ;  /* 0x0000000a0300720b */ /* 0x000fda0003f44000 */
[----:B------:R-:W-:Y:S05]  /*0bf0*/  @P2 BRA `(.L_x_1633) ;  /* 0xfffffffc00a82947 */ /* 0x000fea000383ffff */
.L_x_1629:
[----:B------:R-:W-:Y:S05]  /*0c00*/  BSYNC.RECONVERGENT B2 ;  /* 0x0000000000027941 */ /* 0x000fea0003800200 */
.L_x_1628:
[----:B------:R-:W-:-:S05]  /*0c10*/  VIADD R13, R13, 0x1 ;  /* 0x000000010d0d7836 */ /* 0x000fca0000000000 */
[----:B------:R-:W-:-:S04]  /*0c20*/  I2FP.F32.S32 R11, R13 ;  /* 0x0000000d000b7245 */ /* 0x000fc80000201400 */
[----:B------:R-:W-:-:S13]  /*0c30*/  FSETP.GT.AND P2, PT, R0, R11, PT ;  /* 0x0000000b0000720b */ /* 0x000fda0003f44000 */
[----:B------:R-:W-:Y:S05]  /*0c40*/  @P2 BRA `(.L_x_1634) ;  /* 0xfffffffc00842947 */ /* 0x000fea000383ffff */
[----:B------:R-:W-:Y:S05]  /*0c50*/  BSYNC.RECONVERGENT B1 ;  /* 0x0000000000017941 */ /* 0x000fea0003800200 */
.L_x_1627:
[----:B------:R-:W-:Y:S01]  /*0c60*/  ISETP.GE.AND P0, PT, R5, 0x8, PT ;  /* 0x000000080500780c */ /* 0x000fe20003f06270 */
[----:B------:R-:W-:-:S12]  /*0c70*/  IMAD.MOV.U32 R0, RZ, RZ, 0x1 ;  /* 0x00000001ff007424 */ /* 0x000fd800078e00ff */
[----:B------:R-:W0:Y:S02]  /*0c80*/  @P0 LDC.64 R2, c[0x0][0x388] ;  /* 0x0000e200ff020b82 */ /* 0x000e240000000a00 */
[----:B0-----:R-:W-:-:S05]  /*0c90*/  @P0 IADD3 R2, P1, PT, R7, R2, RZ ;  /* 0x0000000207020210 */ /* 0x001fca0007f3e0ff */
[----:B------:R-:W-:-:S05]  /*0ca0*/  @P0 IMAD.X R3, R6, 0x1, R3, P1 ;  /* 0x0000000106030824 */ /* 0x000fca00008e0603 */
[----:B------:R0:W-:Y:S01]  /*0cb0*/  @P0 STG.E.U8 desc[UR4][R2.64], R0 ;  /* 0x0000000002000986 */ /* 0x0001e2000c101104 */
[----:B------:R-:W-:Y:S05]  /*0cc0*/  @P0 EXIT ;  /* 0x000000000000094d */ /* 0x000fea0003800000 */
.L_x_1626:
[----:B------:R-:W-:Y:S05]  /*0cd0*/  BSYNC.RECONVERGENT B0 ;  /* 0x0000000000007941 */ /* 0x000fea0003800200 */
.L_x_1625:
[----:B------:R-:W0:Y:S02]  /*0ce0*/  LDCU.64 UR6, c[0x0][0x388] ;  /* 0x00007100ff0677ac */ /* 0x000e240008000a00 */
[----:B0-----:R-:W-:-:S04]  /*0cf0*/  IADD3 R2, P0, PT, R7, UR6, RZ ;  /* 0x0000000607027c10 */ /* 0x001fc8000ff1e0ff */
[----:B------:R-:W-:-:S05]  /*0d00*/  IADD3.X R3, PT, PT, R6, UR7, RZ, P0, !PT ;  /* 0x0000000706037c10 */ /* 0x000fca00087fe4ff */
[----:B------:R-:W-:Y:S01]  /*0d10*/  STG.E.U8 desc[UR4][R2.64], RZ ;  /* 0x000000ff02007986 */ /* 0x000fe2000c101104 */
[----:B------:R-:W-:Y:S05]  /*0d20*/  EXIT ;  /* 0x000000000000794d */ /* 0x000fea0003800000 */
.L_x_1635:
        /* <DEDUP_REMOVED lines=13> */
.L_x_2003:


//--------------------- .text._Z22get_voxels_edge_kernelPfPiS0_S_S0_PhS1_S_ --------------------------
	.section	.text._Z22get_voxels_edge_kernelPfPiS0_S_S0_PhS1_S_,"ax",@progbits
	.align	128
        .global         _Z22get_voxels_edge_kernelPfPiS0_S_S0_PhS1_S_
        .type           _Z22get_voxels_edge_kernelPfPiS0_S_S0_PhS1_S_,@function
        .size           _Z22get_voxels_edge_kernelPfPiS0_S_S0_PhS1_S_,(.L_x_1988 - _Z22get_voxels_edge_kernelPfPiS0_S_S0_PhS1_S_)
        .other          _Z22get_voxels_edge_kernelPfPiS0_S_S0_PhS1_S_,@"STO_CUDA_ENTRY STV_DEFAULT"
_Z22get_voxels_edge_kernelPfPiS0_S_S0_PhS1_S_:
.text._Z22get_voxels_edge_kernelPfPiS0_S_S0_PhS1_S_:
[----:B------:R-:W-:Y:S08]  /*0000*/  LDC R1, c[0x0][0x37c] ;  /* 0x0000df00ff017b82 */ /* 0x000ff00000000800 */
[----:B------:R-:W0:Y:S01]  /*0010*/  LDC.64 R2, c[0x0][0x388] ;  /* 0x0000e200ff027b82 */ /* 0x000e220000000a00 */
[----:B------:R-:W0:Y:S07]  /*0020*/  LDCU.64 UR10, c[0x0][0x358] ;  /* 0x00006b00ff0a77ac */ /* 0x000e2e0008000a00 */
[----:B------:R-:W1:Y:S01]  /*0030*/  LDC.64 R6, c[0x0][0x390] ;  /* 0x0000e400ff067b82 */ /* 0x000e620000000a00 */
[----:B0-----:R-:W2:Y:S04]  /*0040*/  LDG.E R0, desc[UR10][R2.64] ;  /* 0x0000000a02007981 */ /* 0x001ea8000c1e1900 */
[----:B-1----:R-:W2:Y:S03]  /*0050*/  LDG.E R7, desc[UR10][R6.64] ;  /* 0x0000000a06077981 */ /* 0x002ea6000c1e1900 */
[----:B------:R-:W0:Y:S01]  /*0060*/  S2UR UR4, SR_CTAID.X ;  /* 0x00000000000479c3 */ /* 0x000e220000002500 */
[----:B------:R-:W0:Y:S07]  /*0070*/  S2R R5, SR_TID.X ;  /* 0x0000000000057919 */ /* 0x000e2e0000002100 */
[----:B------:R-:W0:Y:S02]  /*0080*/  LDC R4, c[0x0][0x360] ;  /* 0x0000d800ff047b82 */ /* 0x000e240000000800 */
[----:B0-----:R-:W-:-:S02]  /*0090*/  IMAD R5, R4, UR4, R5 ;  /* 0x0000000404057c24 */ /* 0x001fc4000f8e0205 */
[----:B--2---:R-:W-:-:S05]  /*00a0*/  IMAD R4, R0, R7, RZ ;  /* 0x0000000700047224 */ /* 0x004fca00078e02ff */
[----:B------:R-:W-:-:S13]  /*00b0*/  ISETP.GE.AND P0, PT, R5, R4, PT ;  /* 0x000000040500720c */ /* 0x000fda0003f06270 */
[----:B------:R-:W-:Y:S05]  /*00c0*/  @P0 EXIT ;  /* 0x000000000000094d */ /* 0x000fea0003800000 */
[----:B------:R-:W0:Y:S02]  /*00d0*/  LDCU.64 UR4, c[0x0][0x3b0] ;  /* 0x00007600ff0477ac */ /* 0x000e240008000a00 */
[----:B0-----:R-:W-:-:S04]  /*00e0*/  IADD3 R2, P0, PT, R5, UR4, RZ ;  /* 0x0000000405027c10 */ /* 0x001fc8000ff1e0ff */
[----:B------:R-:W-:-:S06]  /*00f0*/  LEA.HI.X.SX32 R3, R5, UR5, 0x1, P0 ;  /* 0x0000000505037c11 */ /* 0x000fcc00080f0eff */
[----:B------:R0:W2:Y:S01]  /*0100*/  LDG.E.U8 R3, desc[UR10][R2.64] ;  /* 0x0000000a02037981 */ /* 0x0000a2000c1e1100 */
[----:B------:R-:W-:-:S04]  /*0110*/  IABS R11, R0 ;  /* 0x00000000000b7213 */ /* 0x000fc80000000000 */
[----:B------:R-:W1:Y:S01]  /*0120*/  I2F.RP R4, R11 ;  /* 0x0000000b00047306 */ /* 0x000e620000209400 */
[----:B0-----:R-:W-:-:S07]  /*0130*/  IABS R2, R5 ;  /* 0x0000000500027213 */ /* 0x001fce0000000000 */
[----:B-1----:R-:W0:Y:S02]  /*0140*/  MUFU.RCP R4, R4 ;  /* 0x0000000400047308 */ /* 0x002e240000001000 */
[----:B0-----:R-:W-:-:S06]  /*0150*/  VIADD R8, R4, 0xffffffe ;  /* 0x0ffffffe04087836 */ /* 0x001fcc0000000000 */
[----:B------:R0:W1:Y:S02]  /*0160*/  F2I.FTZ.U32.TRUNC.NTZ R9, R8 ;  /* 0x0000000800097305 */ /* 0x000064000021f000 */
[----:B0-----:R-:W-:Y:S02]  /*0170*/  IMAD.MOV.U32 R8, RZ, RZ, RZ ;  /* 0x000000ffff087224 */ /* 0x001fe400078e00ff */
[----:B-1----:R-:W-:-:S04]  /*0180*/  IMAD.MOV R6, RZ, RZ, -R9 ;  /* 0x000000ffff067224 */ /* 0x002fc800078e0a09 */
[----:B------:R-:W-:Y:S01]  /*0190*/  IMAD R13, R6, R11, RZ ;  /* 0x0000000b060d7224 */ /* 0x000fe200078e02ff */
[----:B------:R-:W-:-:S03]  /*01a0*/  IABS R6, R0 ;  /* 0x0000000000067213 */ /* 0x000fc60000000000 */
[----:B------:R-:W-:Y:S01]  /*01b0*/  IMAD.HI.U32 R9, R9, R13, R8 ;  /* 0x0000000d09097227 */ /* 0x000fe200078e0008 */
[----:B------:R-:W-:-:S05]  /*01c0*/  IADD3 R13, PT, PT, RZ, -R6, RZ ;  /* 0x80000006ff0d7210 */ /* 0x000fca0007ffe0ff */
[----:B------:R-:W-:-:S04]  /*01d0*/  IMAD.HI.U32 R4, R9, R2, RZ ;  /* 0x0000000209047227 */ /* 0x000fc800078e00ff */
[----:B------:R-:W-:-:S05]  /*01e0*/  IMAD R2, R4, R13, R2 ;  /* 0x0000000d04027224 */ /* 0x000fca00078e0202 */
[----:B------:R-:W-:-:S13]  /*01f0*/  ISETP.GT.U32.AND P1, PT, R11, R2, PT ;  /* 0x000000020b00720c */ /* 0x000fda0003f24070 */
[----:B------:R-:W-:Y:S02]  /*0200*/  @!P1 IMAD.IADD R2, R2, 0x1, -R11 ;  /* 0x0000000102029824 */ /* 0x000fe400078e0a0b */
[----:B------:R-:W-:-:S03]  /*0210*/  @!P1 VIADD R4, R4, 0x1 ;  /* 0x0000000104049836 */ /* 0x000fc60000000000 */
[----:B------:R-:W-:Y:S02]  /*0220*/  ISETP.GE.U32.AND P0, PT, R2, R11, PT ;  /* 0x0000000b0200720c */ /* 0x000fe40003f06070 */
[----:B------:R-:W-:-:S04]  /*0230*/  LOP3.LUT R2, R5, R0, RZ, 0x3c, !PT ;  /* 0x0000000005027212 */ /* 0x000fc800078e3cff */
[----:B------:R-:W-:-:S07]  /*0240*/  ISETP.GE.AND P1, PT, R2, RZ, PT ;  /* 0x000000ff0200720c */ /* 0x000fce0003f26270 */
[----:B------:R-:W-:Y:S01]  /*0250*/  @P0 VIADD R4, R4, 0x1 ;  /* 0x0000000104040836 */ /* 0x000fe20000000000 */
[----:B------:R-:W-:Y:S02]  /*0260*/  ISETP.NE.AND P0, PT, R0, RZ, PT ;  /* 0x000000ff0000720c */ /* 0x000fe40003f05270 */
[----:B--2---:R-:W-:-:S13]  /*0270*/  ISETP.NE.AND P2, PT, R3, RZ, PT ;  /* 0x000000ff0300720c */ /* 0x004fda0003f45270 */
[----:B------:R-:W-:Y:S05]  /*0280*/  @!P2 EXIT ;  /* 0x000000000000a94d */ /* 0x000fea0003800000 */
[----:B------:R-:W0:Y:S01]  /*0290*/  LDC.64 R2, c[0x0][0x380] ;  /* 0x0000e000ff027b82 */ /* 0x000e220000000a00 */
[----:B------:R-:W-:Y:S02]  /*02a0*/  @!P1 IADD3 R4, PT, PT, -R4, RZ, RZ ;  /* 0x000000ff04049210 */ /* 0x000fe40007ffe1ff */
[----:B------:R-:W-:Y:S02]  /*02b0*/  @!P0 LOP3.LUT R4, RZ, R0, RZ, 0x33, !PT ;  /* 0x00000000ff048212 */ /* 0x000fe400078e33ff */
[----:B------:R-:W-:-:S03]  /*02c0*/  ISETP.GE.AND P1, PT, R0, RZ, PT ;  /* 0x000000ff0000720c */ /* 0x000fc60003f26270 */
[----:B------:R-:W-:Y:S01]  /*02d0*/  IMAD R13, R0, R4, RZ ;  /* 0x00000004000d7224 */ /* 0x000fe200078e02ff */
[----:B------:R-:W1:Y:S03]  /*02e0*/  LDC.64 R8, c[0x0][0x3b8] ;  /* 0x0000ee00ff087b82 */ /* 0x000e660000000a00 */
[----:B------:R-:W-:-:S04]  /*02f0*/  IMAD.IADD R17, R5, 0x1, -R13 ;  /* 0x0000000105117824 */ /* 0x000fc800078e0a0d */
[C---:B------:R-:W-:Y:S01]  /*0300*/  VIADD R11, R17.reuse, 0x1 ;  /* 0x00000001110b7836 */ /* 0x040fe20000000000 */
[CC--:B------:R-:W-:Y:S02]  /*0310*/  LOP3.LUT R6, R17.reuse, R0.reuse, RZ, 0xfc, !PT ;  /* 0x0000000011067212 */ /* 0x0c0fe400078efcff */
[----:B------:R-:W-:Y:S02]  /*0320*/  ISETP.LT.OR P1, PT, R17, 0x1, !P1 ;  /* 0x000000011100780c */ /* 0x000fe40004f21670 */
[----:B------:R-:W-:Y:S01]  /*0330*/  ISETP.GE.AND P4, PT, R6, RZ, PT ;  /* 0x000000ff0600720c */ /* 0x000fe20003f86270 */
[----:B------:R-:W-:Y:S01]  /*0340*/  BSSY.RECONVERGENT B0, `(.L_x_1636) ;  /* 0x0000029000007945 */ /* 0x000fe20003800200 */
[----:B------:R-:W-:Y:S01]  /*0350*/  ISETP.GE.AND P0, PT, R11, R0, PT ;  /* 0x000000000b00720c */ /* 0x000fe20003f06270 */
[----:B0-----:R-:W-:Y:S01]  /*0360*/  IMAD.WIDE R20, R5, 0x4, R2 ;  /* 0x0000000405147825 */ /* 0x001fe200078e0202 */
[----:B------:R-:W-:Y:S02]  /*0370*/  MOV R19, R4 ;  /* 0x0000000400137202 */ /* 0x000fe40000000f00 */
[----:B------:R-:W-:-:S02]  /*0380*/  ISETP.LT.OR P0, PT, R17, -0x1, P0 ;  /* 0xffffffff1100780c */ /* 0x000fc40000701670 */
[----:B------:R0:W5:Y:S01]  /*0390*/  LDG.E R6, desc[UR10][R20.64+0x14] ;  /* 0x0000140a14067981 */ /* 0x000162000c1e1900 */
[----:B------:R-:W-:Y:S02]  /*03a0*/  VIADD R15, R4, 0xffffffff ;  /* 0xffffffff040f7836 */ /* 0x000fe40000000000 */
[----:B------:R-:W-:Y:S01]  /*03b0*/  IMAD.MOV.U32 R10, RZ, RZ, R17 ;  /* 0x000000ffff0a7224 */ /* 0x000fe200078e0011 */
[----:B-1----:R-:W-:Y:S07]  /*03c0*/  @P1 BRA `(.L_x_1637) ;  /* 0x0000000000801947 */ /* 0x002fee0003800000 */
[CC--:B------:R-:W-:Y:S01]  /*03d0*/  ISETP.GT.AND P1, PT, R4.reuse, R7.reuse, PT ;  /* 0x000000070400720c */ /* 0x0c0fe20003f24270 */
[C---:B------:R-:W-:Y:S01]  /*03e0*/  VIADD R12, R4.reuse, 0x1 ;  /* 0x00000001040c7836 */ /* 0x040fe20000000000 */
[CC--:B------:R-:W-:Y:S01]  /*03f0*/  ISETP.GE.AND P2, PT, R4.reuse, R7.reuse, PT ;  /* 0x000000070400720c */ /* 0x0c0fe20003f46270 */
[----:B------:R-:W-:Y:S01]  /*0400*/  VIADD R23, R17, 0x4 ;  /* 0x0000000411177836 */ /* 0x000fe20000000000 */
[C---:B------:R-:W-:Y:S02]  /*0410*/  ISETP.LT.OR P1, PT, R4.reuse, 0x1, P1 ;  /* 0x000000010400780c */ /* 0x040fe40000f21670 */
[----:B------:R-:W-:Y:S02]  /*0420*/  ISETP.LT.OR P2, PT, R4, RZ, P2 ;  /* 0x000000ff0400720c */ /* 0x000fe40001741670 */
[----:B------:R-:W-:-:S04]  /*0430*/  ISETP.GE.AND P3, PT, R12, R7, PT ;  /* 0x000000070c00720c */ /* 0x000fc80003f66270 */
[----:B------:R-:W-:-:S05]  /*0440*/  ISETP.LT.OR P3, PT, R4, -0x1, P3 ;  /* 0xffffffff0400780c */ /* 0x000fca0001f61670 */
[----:B------:R-:W-:Y:S02]  /*0450*/  @!P1 IADD3 R19, PT, PT, R23, R13, -R0 ;  /* 0x0000000d17139210 */ /* 0x000fe40007ffe800 */
[----:B0-----:R-:W-:-:S03]  /*0460*/  @!P2 IADD3 R21, PT, PT, R5, 0x4, RZ ;  /* 0x000000040515a810 */ /* 0x001fc60007ffe0ff */
[----:B------:R-:W-:-:S04]  /*0470*/  @!P1 IMAD.WIDE R18, R19, 0x4, R2 ;  /* 0x0000000413129825 */ /* 0x000fc800078e0202 */
[----:B------:R-:W-:Y:S02]  /*0480*/  @!P2 IMAD.WIDE R20, R21, 0x4, R2 ;  /* 0x000000041514a825 */ /* 0x000fe400078e0202 */
[----:B------:R-:W2:Y:S01]  /*0490*/  @!P1 LDG.E R19, desc[UR10][R18.64] ;  /* 0x0000000a12139981 */ /* 0x000ea2000c1e1900 */
[----:B------:R-:W-:-:S03]  /*04a0*/  @!P3 IADD3 R23, PT, PT, R23, R13, R0 ;  /* 0x0000000d1717b210 */ /* 0x000fc60007ffe000 */
[----:B------:R-:W3:Y:S02]  /*04b0*/  @!P2 LDG.E R21, desc[UR10][R20.64] ;  /* 0x0000000a1415a981 */ /* 0x000ee4000c1e1900 */
[----:B------:R-:W-:-:S06]  /*04c0*/  @!P3 IMAD.WIDE R22, R23, 0x4, R2 ;  /* 0x000000041716b825 */ /* 0x000fcc00078e0202 */
[----:B------:R-:W4:Y:S01]  /*04d0*/  @!P3 LDG.E R23, desc[UR10][R22.64] ;  /* 0x0000000a1617b981 */ /* 0x000f22000c1e1900 */
[----:B------:R-:W-:Y:S02]  /*04e0*/  VIADD R25, R17, 0xffffffff ;  /* 0xffffffff11197836 */ /* 0x000fe40000000000 */
[----:B------:R-:W-:Y:S01]  /*04f0*/  IMAD.MOV.U32 R10, RZ, RZ, R17 ;  /* 0x000000ffff0a7224 */ /* 0x000fe200078e0011 */
[----:B--2--5:R-:W-:-:S04]  /*0500*/  @!P1 FSETP.GEU.AND P6, PT, R19, R6, PT ;  /* 0x000000061300920b */ /* 0x024fc80003fce000 */
[----:B------:R-:W-:Y:S01]  /*0510*/  @!P1 FSEL R6, R19, R6, !P6 ;  /* 0x0000000613069208 */ /* 0x000fe20007000000 */
[----:B------:R-:W-:Y:S01]  /*0520*/  IMAD.MOV.U32 R19, RZ, RZ, R4 ;  /* 0x000000ffff137224 */ /* 0x000fe200078e0004 */
[----:B------:R-:W-:Y:S02]  /*0530*/  @!P1 SEL R10, R25, R17, !P6 ;  /* 0x00000011190a9207 */ /* 0x000fe40007000000 */
[----:B---3--:R-:W-:Y:S02]  /*0540*/  @!P2 FSETP.GEU.AND P5, PT, R21, R6, PT ;  /* 0x000000061500a20b */ /* 0x008fe40003fae000 */
[----:B------:R-:W-:Y:S02]  /*0550*/  @!P1 SEL R19, R15, R4, !P6 ;  /* 0x000000040f139207 */ /* 0x000fe40007000000 */
[----:B------:R-:W-:Y:S02]  /*0560*/  @!P2 FSEL R6, R21, R6, !P5 ;  /* 0x000000061506a208 */ /* 0x000fe40006800000 */
[----:B------:R-:W-:-:S02]  /*0570*/  @!P2 SEL R10, R25, R10, !P5 ;  /* 0x0000000a190aa207 */ /* 0x000fc40006800000 */
[CC--:B----4-:R-:W-:Y:S02]  /*0580*/  @!P3 FSETP.GEU.AND P1, PT, R23.reuse, R6.reuse, PT ;  /* 0x000000061700b20b */ /* 0x0d0fe40003f2e000 */
[----:B------:R-:W-:Y:S02]  /*0590*/  @!P2 SEL R19, R4, R19, !P5 ;  /* 0x000000130413a207 */ /* 0x000fe40006800000 */
[----:B------:R-:W-:Y:S02]  /*05a0*/  @!P3 FSEL R6, R23, R6, !P1 ;  /* 0x000000061706b208 */ /* 0x000fe40004800000 */
[----:B------:R-:W-:Y:S02]  /*05b0*/  @!P3 SEL R10, R25, R10, !P1 ;  /* 0x0000000a190ab207 */ /* 0x000fe40004800000 */
[----:B------:R-:W-:-:S07]  /*05c0*/  @!P3 SEL R19, R12, R19, !P1 ;  /* 0x000000130c13b207 */ /* 0x000fce0004800000 */
.L_x_1637:
[----:B------:R-:W-:Y:S05]  /*05d0*/  BSYNC.RECONVERGENT B0 ;  /* 0x0000000000007941 */ /* 0x000fea0003800200 */
.L_x_1636:
[----:B------:R-:W-:Y:S04]  /*05e0*/  BSSY.RECONVERGENT B0, `(.L_x_1638) ;  /* 0x000001f000007945 */ /* 0x000fe80003800200 */
[----:B------:R-:W-:Y:S05]  /*05f0*/  @!P4 BRA `(.L_x_1639) ;  /* 0x000000000074c947 */ /* 0x000fea0003800000 */
[CC--:B------:R-:W-:Y:S01]  /*0600*/  ISETP.GT.AND P1, PT, R4.reuse, R7.reuse, PT ;  /* 0x000000070400720c */ /* 0x0c0fe20003f24270 */
[----:B------:R-:W-:Y:S01]  /*0610*/  VIADD R25, R17, 0x5 ;  /* 0x0000000511197836 */ /* 0x000fe20000000000 */
[CC--:B------:R-:W-:Y:S02]  /*0620*/  ISETP.GE.AND P2, PT, R4.reuse, R7.reuse, PT ;  /* 0x000000070400720c */ /* 0x0c0fe40003f46270 */
[C---:B------:R-:W-:Y:S02]  /*0630*/  ISETP.LT.OR P1, PT, R4.reuse, 0x1, P1 ;  /* 0x000000010400780c */ /* 0x040fe40000f21670 */
[C---:B------:R-:W-:Y:S02]  /*0640*/  IADD3 R12, PT, PT, R4.reuse, 0x1, RZ ;  /* 0x00000001040c7810 */ /* 0x040fe40007ffe0ff */
[----:B------:R-:W-:Y:S02]  /*0650*/  ISETP.LT.OR P2, PT, R4, RZ, P2 ;  /* 0x000000ff0400720c */ /* 0x000fe40001741670 */
[----:B------:R-:W-:-:S04]  /*0660*/  ISETP.GE.AND P3, PT, R12, R7, PT ;  /* 0x000000070c00720c */ /* 0x000fc80003f66270 */
[----:B------:R-:W-:-:S03]  /*0670*/  ISETP.LT.OR P3, PT, R4, -0x1, P3 ;  /* 0xffffffff0400780c */ /* 0x000fc60001f61670 */
[----:B0-----:R-:W-:-:S04]  /*0680*/  @!P1 IADD3 R21, PT, PT, R25, R13, -R0 ;  /* 0x0000000d19159210 */ /* 0x001fc80007ffe800 */
[----:B------:R-:W-:Y:S02]  /*0690*/  @!P2 VIADD R23, R5, 0x5 ;  /* 0x000000050517a836 */ /* 0x000fe40000000000 */
[----:B------:R-:W-:-:S04]  /*06a0*/  @!P1 IMAD.WIDE R20, R21, 0x4, R2 ;  /* 0x0000000415149825 */ /* 0x000fc800078e0202 */
[----:B------:R-:W-:Y:S02]  /*06b0*/  @!P2 IMAD.WIDE R22, R23, 0x4, R2 ;  /* 0x000000041716a825 */ /* 0x000fe400078e0202 */
[----:B------:R-:W2:Y:S01]  /*06c0*/  @!P1 LDG.E R21, desc[UR10][R20.64] ;  /* 0x0000000a14159981 */ /* 0x000ea2000c1e1900 */
[----:B------:R-:W-:-:S03]  /*06d0*/  @!P3 IADD3 R25, PT, PT, R25, R13, R0 ;  /* 0x0000000d1919b210 */ /* 0x000fc60007ffe000 */
[----:B------:R-:W3:Y:S02]  /*06e0*/  @!P2 LDG.E R23, desc[UR10][R22.64] ;  /* 0x0000000a1617a981 */ /* 0x000ee4000c1e1900 */
[----:B------:R-:W-:-:S06]  /*06f0*/  @!P3 IMAD.WIDE R24, R25, 0x4, R2 ;  /* 0x000000041918b825 */ /* 0x000fcc00078e0202 */
[----:B------:R-:W4:Y:S01]  /*0700*/  @!P3 LDG.E R25, desc[UR10][R24.64] ;  /* 0x0000000a1819b981 */ /* 0x000f22000c1e1900 */
[----:B--2--5:R-:W-:-:S04]  /*0710*/  @!P1 FSETP.GEU.AND P4, PT, R21, R6, PT ;  /* 0x000000061500920b */ /* 0x024fc80003f8e000 */
[----:B------:R-:W-:Y:S02]  /*0720*/  @!P1 FSEL R6, R21, R6, !P4 ;  /* 0x0000000615069208 */ /* 0x000fe40006000000 */
[----:B------:R-:W-:Y:S02]  /*0730*/  @!P1 SEL R19, R15, R19, !P4 ;  /* 0x000000130f139207 */ /* 0x000fe40006000000 */
[----:B---3--:R-:W-:Y:S02]  /*0740*/  @!P2 FSETP.GEU.AND P5, PT, R23, R6, PT ;  /* 0x000000061700a20b */ /* 0x008fe40003fae000 */
[----:B------:R-:W-:Y:S02]  /*0750*/  @!P1 SEL R10, R17, R10, !P4 ;  /* 0x0000000a110a9207 */ /* 0x000fe40006000000 */
[----:B------:R-:W-:Y:S02]  /*0760*/  @!P2 FSEL R6, R23, R6, !P5 ;  /* 0x000000061706a208 */ /* 0x000fe40006800000 */
[----:B------:R-:W-:-:S02]  /*0770*/  @!P2 SEL R19, R4, R19, !P5 ;  /* 0x000000130413a207 */ /* 0x000fc40006800000 */
[----:B----4-:R-:W-:Y:S02]  /*0780*/  @!P3 FSETP.GEU.AND P1, PT, R25, R6, PT ;  /* 0x000000061900b20b */ /* 0x010fe40003f2e000 */
[----:B------:R-:W-:Y:S02]  /*0790*/  @!P2 SEL R10, R17, R10, !P5 ;  /* 0x0000000a110aa207 */ /* 0x000fe40006800000 */
[----:B------:R-:W-:Y:S02]  /*07a0*/  @!P3 FSEL R6, R25, R6, !P1 ;  /* 0x000000061906b208 */ /* 0x000fe40004800000 */
[----:B------:R-:W-:Y:S02]  /*07b0*/  @!P3 SEL R19, R12, R19, !P1 ;  /* 0x000000130c13b207 */ /* 0x000fe40004800000 */
[----:B------:R-:W-:-:S07]  /*07c0*/  @!P3 SEL R10, R17, R10, !P1 ;  /* 0x0000000a110ab207 */ /* 0x000fce0004800000 */
.L_x_1639:
[----:B------:R-:W-:Y:S05]  /*07d0*/  BSYNC.RECONVERGENT B0 ;  /* 0x0000000000007941 */ /* 0x000fea0003800200 */
.L_x_1638:
[----:B------:R-:W-:Y:S04]  /*07e0*/  BSSY.RECONVERGENT B0, `(.L_x_1640) ;  /* 0x000001e000007945 */ /* 0x000fe80003800200 */
[----:B------:R-:W-:Y:S05]  /*07f0*/  @P0 BRA `(.L_x_1641) ;  /* 0x0000000000700947 */ /* 0x000fea0003800000 */
[CC--:B------:R-:W-:Y:S01]  /*0800*/  ISETP.GT.AND P0, PT, R4.reuse, R7.reuse, PT ;  /* 0x000000070400720c */ /* 0x0c0fe20003f04270 */
[C---:B------:R-:W-:Y:S01]  /*0810*/  VIADD R14, R4.reuse, 0x1 ;  /* 0x00000001040e7836 */ /* 0x040fe20000000000 */
[----:B------:R-:W-:Y:S02]  /*0820*/  IADD3 R12, PT, PT, R17, 0x6, RZ ;  /* 0x00000006110c7810 */ /* 0x000fe40007ffe0ff */
[C---:B------:R-:W-:Y:S02]  /*0830*/  ISETP.LT.OR P1, PT, R4.reuse, 0x1, P0 ;  /* 0x000000010400780c */ /* 0x040fe40000721670 */
[----:B------:R-:W-:-:S04]  /*0840*/  ISETP.GE.AND P0, PT, R4, R7, PT ;  /* 0x000000070400720c */ /* 0x000fc80003f06270 */
[----:B------:R-:W-:Y:S02]  /*0850*/  ISETP.LT.OR P2, PT, R4, RZ, P0 ;  /* 0x000000ff0400720c */ /* 0x000fe40000741670 */
[----:B------:R-:W-:-:S04]  /*0860*/  ISETP.GE.AND P0, PT, R14, R7, PT ;  /* 0x000000070e00720c */ /* 0x000fc80003f06270 */
[----:B------:R-:W-:Y:S02]  /*0870*/  ISETP.LT.OR P0, PT, R4, -0x1, P0 ;  /* 0xffffffff0400780c */ /* 0x000fe40000701670 */
[----:B------:R-:W-:-:S05]  /*0880*/  @!P1 IADD3 R17, PT, PT, R12, R13, -R0 ;  /* 0x0000000d0c119210 */ /* 0x000fca0007ffe800 */
[----:B------:R-:W-:-:S04]  /*0890*/  @!P1 IMAD.WIDE R16, R17, 0x4, R2 ;  /* 0x0000000411109825 */ /* 0x000fc800078e0202 */
[----:B0-----:R-:W-:Y:S02]  /*08a0*/  @!P2 VIADD R21, R5, 0x6 ;  /* 0x000000060515a836 */ /* 0x001fe40000000000 */
[----:B------:R-:W2:Y:S01]  /*08b0*/  @!P1 LDG.E R17, desc[UR10][R16.64] ;  /* 0x0000000a10119981 */ /* 0x000ea2000c1e1900 */
[----:B------:R-:W-:Y:S01]  /*08c0*/  @!P0 IADD3 R13, PT, PT, R12, R13, R0 ;  /* 0x0000000d0c0d8210 */ /* 0x000fe20007ffe000 */
[----:B------:R-:W-:-:S04]  /*08d0*/  @!P2 IMAD.WIDE R20, R21, 0x4, R2 ;  /* 0x000000041514a825 */ /* 0x000fc800078e0202 */
[----:B------:R-:W-:Y:S02]  /*08e0*/  @!P0 IMAD.WIDE R12, R13, 0x4, R2 ;  /* 0x000000040d0c8825 */ /* 0x000fe400078e0202 */
[----:B------:R-:W3:Y:S04]  /*08f0*/  @!P2 LDG.E R21, desc[UR10][R20.64] ;  /* 0x0000000a1415a981 */ /* 0x000ee8000c1e1900 */
[----:B------:R-:W4:Y:S01]  /*0900*/  @!P0 LDG.E R13, desc[UR10][R12.64] ;  /* 0x0000000a0c0d8981 */ /* 0x000f22000c1e1900 */
[----:B--2--5:R-:W-:-:S04]  /*0910*/  @!P1 FSETP.GEU.AND P3, PT, R17, R6, PT ;  /* 0x000000061100920b */ /* 0x024fc80003f6e000 */
[----:B------:R-:W-:Y:S02]  /*0920*/  @!P1 FSEL R6, R17, R6, !P3 ;  /* 0x0000000611069208 */ /* 0x000fe40005800000 */
[----:B------:R-:W-:Y:S02]  /*0930*/  @!P1 SEL R10, R11, R10, !P3 ;  /* 0x0000000a0b0a9207 */ /* 0x000fe40005800000 */
[-C--:B---3--:R-:W-:Y:S02]  /*0940*/  @!P2 FSETP.GEU.AND P4, PT, R21, R6.reuse, PT ;  /* 0x000000061500a20b */ /* 0x088fe40003f8e000 */
[----:B------:R-:W-:Y:S02]  /*0950*/  @!P1 SEL R19, R15, R19, !P3 ;  /* 0x000000130f139207 */ /* 0x000fe40005800000 */
[----:B------:R-:W-:Y:S02]  /*0960*/  @!P2 FSEL R6, R21, R6, !P4 ;  /* 0x000000061506a208 */ /* 0x000fe40006000000 */
[----:B------:R-:W-:-:S02]  /*0970*/  @!P2 SEL R10, R11, R10, !P4 ;  /* 0x0000000a0b0aa207 */ /* 0x000fc40006000000 */
[----:B----4-:R-:W-:Y:S02]  /*0980*/  @!P0 FSETP.GEU.AND P1, PT, R13, R6, PT ;  /* 0x000000060d00820b */ /* 0x010fe40003f2e000 */
[----:B------:R-:W-:Y:S02]  /*0990*/  @!P2 SEL R19, R4, R19, !P4 ;  /* 0x000000130413a207 */ /* 0x000fe40006000000 */
[----:B------:R-:W-:Y:S02]  /*09a0*/  @!P0 SEL R10, R11, R10, !P1 ;  /* 0x0000000a0b0a8207 */ /* 0x000fe40004800000 */
[----:B------:R-:W-:-:S07]  /*09b0*/  @!P0 SEL R19, R14, R19, !P1 ;  /* 0x000000130e138207 */ /* 0x000fce0004800000 */
.L_x_1641:
[----:B------:R-:W-:Y:S05]  /*09c0*/  BSYNC.RECONVERGENT B0 ;  /* 0x0000000000007941 */ /* 0x000fea0003800200 */
.L_x_1640:
[----:B------:R-:W-:Y:S01]  /*09d0*/  IMAD R0, R0, R19, R10 ;  /* 0x0000001300007224 */ /* 0x000fe200078e020a */
[----:B------:R-:W2:Y:S01]  /*09e0*/  LDG.E R14, desc[UR10][R8.64+0x8] ;  /* 0x0000080a080e7981 */ /* 0x000ea2000c1e1900 */
[----:B------:R-:W1:Y:S02]  /*09f0*/  LDC.64 R10, c[0x0][0x398] ;  /* 0x0000e600ff0a7b82 */ /* 0x000e640000000a00 */
[----:B------:R-:W-:Y:S01]  /*0a00*/  IMAD R13, R0, 0x6, RZ ;  /* 0x00000006000d7824 */ /* 0x000fe200078e02ff */
[----:B------:R-:W3:Y:S03]  /*0a10*/  LDG.E R15, desc[UR10][R8.64+0x10] ;  /* 0x0000100a080f7981 */ /* 0x000ee6000c1e1900 */
[----:B------:R-:W-:Y:S01]  /*0a20*/  IMAD.WIDE R12, R13, 0x4, R2 ;  /* 0x000000040d0c7825 */ /* 0x000fe200078e0202 */
[----:B------:R-:W4:Y:S04]  /*0a30*/  LDG.E R17, desc[UR10][R8.64+0x14] ;  /* 0x0000140a08117981 */ /* 0x000f28000c1e1900 */
[----:B------:R-:W4:Y:S04]  /*0a40*/  LDG.E R4, desc[UR10][R12.64+0x4] ;  /* 0x0000040a0c047981 */ /* 0x000f28000c1e1900 */
[----:B------:R-:W4:Y:S04]  /*0a50*/  LDG.E R0, desc[UR10][R12.64+0x8] ;  /* 0x0000080a0c007981 */ /* 0x000f28000c1e1900 */
[----:B------:R-:W4:Y:S04]  /*0a60*/  LDG.E R3, desc[UR10][R12.64] ;  /* 0x0000000a0c037981 */ /* 0x000f28000c1e1900 */
[----:B------:R0:W5:Y:S04]  /*0a70*/  LDG.E R2, desc[UR10][R8.64+0xc] ;  /* 0x00000c0a08027981 */ /* 0x000168000c1e1900 */
[----:B-1----:R-:W4:Y:S04]  /*0a80*/  LDG.E R16, desc[UR10][R10.64+0x8] ;  /* 0x0000080a0a107981 */ /* 0x002f28000c1e1900 */
[----:B------:R0:W5:Y:S04]  /*0a90*/  LDG.E R5, desc[UR10][R8.64] ;  /* 0x0000000a08057981 */ /* 0x000168000c1e1900 */
[----:B-----5:R0:W5:Y:S04]  /*0aa0*/  LDG.E R6, desc[UR10][R8.64+0x18] ;  /* 0x0000180a08067981 */ /* 0x020168000c1e1900 */
[----:B------:R0:W5:Y:S01]  /*0ab0*/  LDG.E R7, desc[UR10][R8.64+0x1c] ;  /* 0x00001c0a08077981 */ /* 0x000162000c1e1900 */
[----:B--2---:R-:W1:Y:S08]  /*0ac0*/  F2I.TRUNC.NTZ R14, R14 ;  /* 0x0000000e000e7305 */ /* 0x004e70000020f100 */
[----:B---3--:R-:W2:Y:S01]  /*0ad0*/  F2I.TRUNC.NTZ R15, R15 ;  /* 0x0000000f000f7305 */ /* 0x008ea2000020f100 */
[----:B----4-:R-:W-:-:S02]  /*0ae0*/  FSETP.NEU.AND P0, PT, R4, RZ, PT ;  /* 0x000000ff0400720b */ /* 0x010fc40003f0d000 */
[----:B------:R-:W-:Y:S02]  /*0af0*/  FSETP.EQ.AND P1, PT, R0, RZ, PT ;  /* 0x000000ff0000720b */ /* 0x000fe40003f22000 */
[----:B------:R-:W-:Y:S02]  /*0b00*/  FSETP.EQ.AND P0, PT, R3, RZ, !P0 ;  /* 0x000000ff0300720b */ /* 0x000fe40004702000 */
[----:B------:R-:W-:Y:S02]  /*0b10*/  R2UR UR6, R17 ;  /* 0x00000000110672ca */ /* 0x000fe400000e0000 */
[----:B-1----:R-:W-:Y:S02]  /*0b20*/  R2UR UR7, R14 ;  /* 0x000000000e0772ca */ /* 0x002fe400000e0000 */
[----:B--2---:R-:W-:Y:S02]  /*0b30*/  R2UR UR8, R15 ;  /* 0x000000000f0872ca */ /* 0x004fe400000e0000 */
[----:B------:R-:W-:-:S05]  /*0b40*/  R2UR UR5, R16 ;  /* 0x00000000100572ca */ /* 0x000fca00000e0000 */
[----:B0-----:R-:W-:Y:S10]  /*0b50*/  @P0 EXIT P1 ;  /* 0x000000000000094d */ /* 0x001ff40000800000 */
[----:B------:R-:W2:Y:S04]  /*0b60*/  LDG.E R12, desc[UR10][R10.64] ;  /* 0x0000000a0a0c7981 */ /* 0x000ea8000c1e1900 */
[----:B------:R-:W3:Y:S04]  /*0b70*/  LDG.E R8, desc[UR10][R10.64+0x4] ;  /* 0x0000040a0a087981 */ /* 0x000ee8000c1e1900 */
[----:B------:R-:W4:Y:S04]  /*0b80*/  LDG.E R15, desc[UR10][R10.64+0xc] ;  /* 0x00000c0a0a0f7981 */ /* 0x000f28000c1e1900 */
[----:B------:R-:W4:Y:S04]  /*0b90*/  LDG.E R13, desc[UR10][R10.64+0x10] ;  /* 0x0000100a0a0d7981 */ /* 0x000f28000c1e1900 */
[----:B------:R-:W4:Y:S01]  /*0ba0*/  LDG.E R9, desc[UR10][R10.64+0x14] ;  /* 0x0000140a0a097981 */ /* 0x000f22000c1e1900 */
[----:B------:R-:W-:-:S04]  /*0bb0*/  FSETP.GEU.AND P0, PT, R4, UR5, PT ;  /* 0x0000000504007c0b */ /* 0x000fc8000bf0e000 */
[----:B--2---:R-:W-:-:S04]  /*0bc0*/  FSETP.LT.OR P0, PT, R3, R12, !P0 ;  /* 0x0000000c0300720b */ /* 0x004fc80004701400 */
[----:B---3--:R-:W-:-:S04]  /*0bd0*/  FSETP.GT.OR P0, PT, R3, R8, P0 ;  /* 0x000000080300720b */ /* 0x008fc80000704400 */
[----:B----4-:R-:W-:-:S04]  /*0be0*/  FSETP.GT.OR P0, PT, R4, R15, P0 ;  /* 0x0000000f0400720b */ /* 0x010fc80000704400 */
[----:B------:R-:W-:-:S04]  /*0bf0*/  FSETP.LT.OR P0, PT, R0, R13, P0 ;  /* 0x0000000d0000720b */ /* 0x000fc80000701400 */
[----:B------:R-:W-:-:S13]  /*0c00*/  FSETP.GT.OR P0, PT, R0, R9, P0 ;  /* 0x000000090000720b */ /* 0x000fda0000704400 */
[----:B------:R-:W-:Y:S05]  /*0c10*/  @P0 EXIT ;  /* 0x000000000000094d */ /* 0x000fea0003800000 */
[----:B------:R-:W0:Y:S02]  /*0c20*/  LDC.64 R10, c[0x0][0x3a0] ;  /* 0x0000e800ff0a7b82 */ /* 0x000e240000000a00 */
[----:B0-----:R-:W2:Y:S01]  /*0c30*/  LDG.E R10, desc[UR10][R10.64] ;  /* 0x0000000a0a0a7981 */ /* 0x001ea2000c1e1900 */
[----:B------:R0:W1:Y:S01]  /*0c40*/  F2I.TRUNC.NTZ R8, R2 ;  /* 0x0000000200087305 */ /* 0x000062000020f100 */
[----:B--2---:R-:W-:-:S13]  /*0c50*/  R2UR UR9, R10 ;  /* 0x000000000a0972ca */ /* 0x004fda00000e0000 */
[----:B------:R-:W-:-:S09]  /*0c60*/  UISETP.NE.AND UP0, UPT, UR9, 0x1, UPT ;  /* 0x000000010900788c */ /* 0x000fd2000bf05270 */
[----:B01----:R-:W-:Y:S05]  /*0c70*/  BRA.U UP0, `(.L_x_1642) ;  /* 0x0000000500e47547 */ /* 0x003fea000b800000 */
[----:B------:R-:W0:Y:S01]  /*0c80*/  F2F.F64.F32 R26, UR6 ;  /* 0x00000006001a7d10 */ /* 0x000e220008201800 */
[----:B------:R-:W-:Y:S02]  /*0c90*/  IMAD.MOV.U32 R12, RZ, RZ, 0x1 ;  /* 0x00000001ff0c7424 */ /* 0x000fe400078e00ff */
[----:B-----5:R-:W-:Y:S01]  /*0ca0*/  FMUL R2, R6, 0.5 ;  /* 0x3f00000006027820 */ /* 0x020fe20000400000 */
        /* <DEDUP_REMOVED lines=21> */
[----:B------:R-:W-:Y:S01]  /*0e00*/  MOV R15, R17 ;  /* 0x00000011000f7202 */ /* 0x000fe20000000f00 */
[----:B------:R-:W-:Y:S01]  /*0e10*/  IMAD.MOV.U32 R18, RZ, RZ, R26 ;  /* 0x000000ffff127224 */ /* 0x000fe200078e001a */
[----:B------:R-:W-:Y:S01]  /*0e20*/  MOV R2, 0xe50 ;  /* 0x00000e5000027802 */ /* 0x000fe20000000f00 */
[----:B------:R-:W-:-:S07]  /*0e30*/  IMAD.MOV.U32 R19, RZ, RZ, R27 ;  /* 0x000000ffff137224 */ /* 0x000fce00078e001b */
[----:B------:R-:W-:Y:S05]  /*0e40*/  CALL.REL.NOINC `($__internal_9_$__cuda_sm20_div_rn_f64_full) ;  /* 0x0000004400387944 */ /* 0x000fea0003c00000 */
.L_x_1644:
[----:B------:R-:W-:Y:S05]  /*0e50*/  BSYNC.RECONVERGENT B1 ;  /* 0x0000000000017941 */ /* 0x000fea0003800200 */
.L_x_1643:
        /* <DEDUP_REMOVED lines=22> */
[----:B------:R-:W-:Y:S05]  /*0fc0*/  CALL.REL.NOINC `($__internal_9_$__cuda_sm20_div_rn_f64_full) ;  /* 0x0000004000d87944 */ /* 0x000fea0003c00000 */
[----:B------:R-:W-:Y:S02]  /*0fd0*/  IMAD.MOV.U32 R10, RZ, RZ, R28 ;  /* 0x000000ffff0a7224 */ /* 0x000fe400078e001c */
[----:B------:R-:W-:-:S07]  /*0fe0*/  IMAD.MOV.U32 R11, RZ, RZ, R29 ;  /* 0x000000ffff0b7224 */ /* 0x000fce00078e001d */
.L_x_1646:
[----:B------:R-:W-:Y:S05]  /*0ff0*/  BSYNC.RECONVERGENT B1 ;  /* 0x0000000000017941 */ /* 0x000fea0003800200 */
.L_x_1645:
[----:B------:R-:W-:-:S13]  /*1000*/  FSETP.GT.AND P0, PT, |R3|, R24, PT ;  /* 0x000000180300720b */ /* 0x000fda0003f04200 */
[----:B------:R-:W-:Y:S05]  /*1010*/  @P0 EXIT ;  /* 0x000000000000094d */ /* 0x000fea0003800000 */
[----:B------:R-:W0:Y:S01]  /*1020*/  F2F.F32.F64 R14, R10 ;  /* 0x0000000a000e7310 */ /* 0x000e220000301000 */
[----:B------:R-:W-:-:S07]  /*1030*/  FADD R2, R4, -UR5 ;  /* 0x8000000504027e21 */ /* 0x000fce0008000000 */
[----:B------:R-:W1:Y:S08]  /*1040*/  F2F.F64.F32 R12, R2 ;  /* 0x00000002000c7310 */ /* 0x000e700000201800 */
[----:B0-----:R-:W0:Y:S01]  /*1050*/  F2F.F64.F32 R14, R14 ;  /* 0x0000000e000e7310 */ /* 0x001e220000201800 */
[----:B-1----:R-:W-:-:S08]  /*1060*/  DADD R12, R12, -1 ;  /* 0xbff000000c0c7429 */ /* 0x002fd00000000000 */
[----:B0-----:R-:W-:-:S14]  /*1070*/  DSETP.GT.AND P0, PT, |R12|, R14, PT ;  /* 0x0000000e0c00722a */ /* 0x001fdc0003f04200 */
[----:B------:R-:W-:Y:S05]  /*1080*/  @P0 EXIT ;  /* 0x000000000000094d */ /* 0x000fea0003800000 */
        /* <DEDUP_REMOVED lines=11> */
[----:B------:R-:W-:Y:S05]  /*1140*/  CALL.REL.NOINC `($__internal_11_$__cuda_sm3x_div_rn_noftz_f32_slowpath) ;  /* 0x0000004800407944 */ /* 0x000fea0003c00000 */
.L_x_1648:
[----:B------:R-:W-:Y:S05]  /*1150*/  BSYNC.RECONVERGENT B2 ;  /* 0x0000000000027941 */ /* 0x000fea0003800200 */
.L_x_1647:
[----:B------:R-:W0:Y:S01]  /*1160*/  MUFU.RCP R10, R5 ;  /* 0x00000005000a7308 */ /* 0x000e220000001000 */
[----:B------:R-:W-:Y:S07]  /*1170*/  BSSY.RECONVERGENT B2, `(.L_x_1649) ;  /* 0x000000d000027945 */ /* 0x000fee0003800200 */
[----:B------:R-:W1:Y:S08]  /*1180*/  FCHK P0, R3, R5 ;  /* 0x0000000503007302 */ /* 0x000e700000000000 */
[----:B------:R2:W3:Y:S01]  /*1190*/  F2I.FLOOR.NTZ R25, R2 ;  /* 0x0000000200197305 */ /* 0x0004e20000207100 */
[----:B0-----:R-:W-:-:S04]  /*11a0*/  FFMA R9, -R5, R10, 1 ;  /* 0x3f80000005097423 */ /* 0x001fc8000000010a */
[----:B------:R-:W-:-:S04]  /*11b0*/  FFMA R11, R10, R9, R10 ;  /* 0x000000090a0b7223 */ /* 0x000fc8000000000a */
[----:B------:R-:W-:-:S04]  /*11c0*/  FFMA R10, R3, R11, RZ ;  /* 0x0000000b030a7223 */ /* 0x000fc800000000ff */
[----:B------:R-:W-:-:S04]  /*11d0*/  FFMA R9, -R5, R10, R3 ;  /* 0x0000000a05097223 */ /* 0x000fc80000000103 */
[----:B------:R-:W-:Y:S01]  /*11e0*/  FFMA R9, R11, R9, R10 ;  /* 0x000000090b097223 */ /* 0x000fe2000000000a */
[----:B-123--:R-:W-:Y:S06]  /*11f0*/  @!P0 BRA `(.L_x_1650) ;  /* 0x0000000000108947 */ /* 0x00efec0003800000 */
[----:B------:R-:W-:Y:S01]  /*1200*/  IMAD.MOV.U32 R2, RZ, RZ, R3 ;  /* 0x000000ffff027224 */ /* 0x000fe200078e0003 */
[----:B------:R-:W-:-:S07]  /*1210*/  MOV R10, 0x1230 ;  /* 0x00001230000a7802 */ /* 0x000fce0000000f00 */
[----:B------:R-:W-:Y:S05]  /*1220*/  CALL.REL.NOINC `($__internal_11_$__cuda_sm3x_div_rn_noftz_f32_slowpath) ;  /* 0x0000004800087944 */ /* 0x000fea0003c00000 */
[----:B------:R-:W-:-:S07]  /*1230*/  IMAD.MOV.U32 R9, RZ, RZ, R2 ;  /* 0x000000ffff097224 */ /* 0x000fce00078e0002 */
.L_x_1650:
[----:B------:R-:W-:Y:S05]  /*1240*/  BSYNC.RECONVERGENT B2 ;  /* 0x0000000000027941 */ /* 0x000fea0003800200 */
.L_x_1649:
[----:B------:R-:W0:Y:S01]  /*1250*/  F2F.F64.F32 R18, R5 ;  /* 0x0000000500127310 */ /* 0x000e220000201800 */
[----:B------:R-:W-:Y:S01]  /*1260*/  IMAD.MOV.U32 R12, RZ, RZ, 0x1 ;  /* 0x00000001ff0c7424 */ /* 0x000fe200078e00ff */
[----:B------:R-:W-:Y:S01]  /*1270*/  ULEA.HI UR4, UR8, UR8, URZ, 0x1 ;  /* 0x0000000808047291 */ /* 0x000fe2000f8f08ff */
[----:B------:R-:W-:Y:S03]  /*1280*/  BSSY.RECONVERGENT B1, `(.L_x_1651) ;  /* 0x0000017000017945 */ /* 0x000fe60003800200 */
[----:B------:R-:W-:Y:S02]  /*1290*/  USHF.R.S32.HI UR4, URZ, 0x1, UR4 ;  /* 0x00000001ff047899 */ /* 0x000fe40008011404 */
[----:B------:R-:W-:Y:S04]  /*12a0*/  F2F.F64.F32 R14, R4 ;  /* 0x00000004000e7310 */ /* 0x000fe80000201800 */
[----:B------:R-:W-:-:S04]  /*12b0*/  I2FP.F32.S32 R2, UR4 ;  /* 0x0000000400027c45 */ /* 0x000fc80008201400 */
[----:B0-----:R-:W0:Y:S01]  /*12c0*/  MUFU.RCP64H R13, R19 ;  /* 0x00000013000d7308 */ /* 0x001e220000001800 */
[----:B------:R-:W-:-:S07]  /*12d0*/  FADD R2, R2, R9 ;  /* 0x0000000902027221 */ /* 0x000fce0000000000 */
[----:B------:R1:W2:Y:S01]  /*12e0*/  F2I.FLOOR.NTZ R24, R2 ;  /* 0x0000000200187305 */ /* 0x0002a20000207100 */
[----:B0-----:R-:W-:-:S08]  /*12f0*/  DFMA R10, -R18, R12, 1 ;  /* 0x3ff00000120a742b */ /* 0x001fd0000000010c */
[----:B------:R-:W-:Y:S02]  /*1300*/  DFMA R16, R10, R10, R10 ;  /* 0x0000000a0a10722b */ /* 0x000fe4000000000a */
[----:B------:R-:W0:Y:S06]  /*1310*/  F2F.F64.F32 R10, UR5 ;  /* 0x00000005000a7d10 */ /* 0x000e2c0008201800 */
[----:B------:R-:W-:-:S08]  /*1320*/  DFMA R16, R12, R16, R12 ;  /* 0x000000100c10722b */ /* 0x000fd0000000000c */
[----:B------:R-:W-:Y:S02]  /*1330*/  DFMA R12, -R18, R16, 1 ;  /* 0x3ff00000120c742b */ /* 0x000fe40000000110 */
[----:B0-----:R-:W-:-:S06]  /*1340*/  DADD R14, R14, -R10 ;  /* 0x000000000e0e7229 */ /* 0x001fcc000000080a */
[----:B------:R-:W-:-:S04]  /*1350*/  DFMA R12, R16, R12, R16 ;  /* 0x0000000c100c722b */ /* 0x000fc80000000010 */
[----:B------:R-:W-:-:S04]  /*1360*/  FSETP.GEU.AND P1, PT, |R15|, 6.5827683646048100446e-37, PT ;  /* 0x036000000f00780b */ /* 0x000fc80003f2e200 */
[----:B------:R-:W-:-:S08]  /*1370*/  DMUL R28, R14, R12 ;  /* 0x0000000c0e1c7228 */ /* 0x000fd00000000000 */
[----:B------:R-:W-:-:S08]  /*1380*/  DFMA R10, -R18, R28, R14 ;  /* 0x0000001c120a722b */ /* 0x000fd0000000010e */
[----:B------:R-:W-:-:S10]  /*1390*/  DFMA R28, R12, R10, R28 ;  /* 0x0000000a0c1c722b */ /* 0x000fd4000000001c */
[----:B------:R-:W-:-:S05]  /*13a0*/  FFMA R9, RZ, R19, R29 ;  /* 0x00000013ff097223 */ /* 0x000fca000000001d */
[----:B------:R-:W-:-:S13]  /*13b0*/  FSETP.GT.AND P0, PT, |R9|, 1.469367938527859385e-39, PT ;  /* 0x001000000900780b */ /* 0x000fda0003f04200 */
[----:B-12---:R-:W-:Y:S05]  /*13c0*/  @P0 BRA P1, `(.L_x_1652) ;  /* 0x0000000000080947 */ /* 0x006fea0000800000 */
[----:B------:R-:W-:-:S07]  /*13d0*/  MOV R2, 0x13f0 ;  /* 0x000013f000027802 */ /* 0x000fce0000000f00 */
[----:B------:R-:W-:Y:S05]  /*13e0*/  CALL.REL.NOINC `($__internal_9_$__cuda_sm20_div_rn_f64_full) ;  /* 0x0000003c00d07944 */ /* 0x000fea0003c00000 */
.L_x_1652:
[----:B------:R-:W-:Y:S05]  /*13f0*/  BSYNC.RECONVERGENT B1 ;  /* 0x0000000000017941 */ /* 0x000fea0003800200 */
.L_x_1651:
[----:B------:R0:W1:Y:S02]  /*1400*/  F2I.F64.FLOOR R29, R28 ;  /* 0x0000001c001d7311 */ /* 0x0000640000305100 */
.L_x_1642:
[----:B------:R-:W-:-:S09]  /*1410*/  UISETP.NE.AND UP0, UPT, UR9, 0x2, UPT ;  /* 0x000000020900788c */ /* 0x000fd2000bf05270 */
[----:B------:R-:W-:Y:S05]  /*1420*/  BRA.U UP0, `(.L_x_1653) ;  /* 0x0000000900707547 */ /* 0x000fea000b800000 */
[----:B------:R-:W-:Y:S01]  /*1430*/  FADD R10, R3, R0 ;  /* 0x00000000030a7221 */ /* 0x000fe20000000000 */
[----:B------:R-:W-:Y:S05]  /*1440*/  BSSY.RECONVERGENT B0, `(.L_x_1654) ;  /* 0x0000012000007945 */ /* 0x000fea0003800200 */
[----:B------:R-:W2:Y:S02]  /*1450*/  F2F.F64.F32 R10, R10 ;  /* 0x0000000a000a7310 */ /* 0x000ea40000201800 */
[----:B--2---:R-:W-:-:S08]  /*1460*/  DADD R12, R10, R10 ;  /* 0x000000000a0c7229 */ /* 0x004fd0000000000a */
[----:B------:R-:W-:-:S10]  /*1470*/  DMUL R12, R10, R12 ;  /* 0x0000000c0a0c7228 */ /* 0x000fd40000000000 */
[----:B------:R-:W2:Y:S02]  /*1480*/  F2F.F32.F64 R13, R12 ;  /* 0x0000000c000d7310 */ /* 0x000ea40000301000 */
[----:B--2---:R-:W-:-:S06]  /*1490*/  IADD3 R2, PT, PT, R13, -0xd000000, RZ ;  /* 0xf30000000d027810 */ /* 0x004fcc0007ffe0ff */
[----:B------:R2:W3:Y:S01]  /*14a0*/  MUFU.RSQ R14, R13 ;  /* 0x0000000d000e7308 */ /* 0x0004e20000001400 */
[----:B------:R-:W-:-:S13]  /*14b0*/  ISETP.GT.U32.AND P0, PT, R2, 0x727fffff, PT ;  /* 0x727fffff0200780c */ /* 0x000fda0003f04070 */
[----:B--2---:R-:W-:Y:S05]  /*14c0*/  @!P0 BRA `(.L_x_1655) ;  /* 0x0000000000148947 */ /* 0x004fea0003800000 */
[----:B------:R-:W-:Y:S01]  /*14d0*/  IMAD.MOV.U32 R2, RZ, RZ, R13 ;  /* 0x000000ffff027224 */ /* 0x000fe200078e000d */
[----:B------:R-:W-:-:S07]  /*14e0*/  MOV R15, 0x1500 ;  /* 0x00001500000f7802 */ /* 0x000fce0000000f00 */
[----:B01-3-5:R-:W-:Y:S05]  /*14f0*/  CALL.REL.NOINC `($__internal_10_$__cuda_sm20_sqrt_rn_f32_slowpath) ;  /* 0x0000004000f87944 */ /* 0x02bfea0003c00000 */
[----:B------:R-:W-:Y:S01]  /*1500*/  IMAD.MOV.U32 R26, RZ, RZ, R2 ;  /* 0x000000ffff1a7224 */ /* 0x000fe200078e0002 */
[----:B------:R-:W-:Y:S06]  /*1510*/  BRA `(.L_x_1656) ;  /* 0x0000000000107947 */ /* 0x000fec0003800000 */
.L_x_1655:
[----:B---3--:R-:W-:Y:S01]  /*1520*/  FMUL.FTZ R26, R13, R14 ;  /* 0x0000000e0d1a7220 */ /* 0x008fe20000410000 */
[----:B------:R-:W-:-:S03]  /*1530*/  FMUL.FTZ R2, R14, 0.5 ;  /* 0x3f0000000e027820 */ /* 0x000fc60000410000 */
[----:B------:R-:W-:-:S04]  /*1540*/  FFMA R9, -R26, R26, R13 ;  /* 0x0000001a1a097223 */ /* 0x000fc8000000010d */
[----:B------:R-:W-:-:S07]  /*1550*/  FFMA R26, R9, R2, R26 ;  /* 0x00000002091a7223 */ /* 0x000fce000000001a */
.L_x_1656:
[----:B------:R-:W-:Y:S05]  /*1560*/  BSYNC.RECONVERGENT B0 ;  /* 0x0000000000007941 */ /* 0x000fea0003800200 */
.L_x_1654:
[CC--:B------:R-:W-:Y:S01]  /*1570*/  FSETP.GTU.AND P0, PT, R3.reuse, R0.reuse, PT ;  /* 0x000000000300720b */ /* 0x0c0fe20003f0c000 */
[----:B------:R-:W-:Y:S01]  /*1580*/  BSSY.RECONVERGENT B0, `(.L_x_1657) ;  /* 0x0000011000007945 */ /* 0x000fe20003800200 */
[----:B------:R-:W-:Y:S02]  /*1590*/  FMUL R26, R26, 0.5 ;  /* 0x3f0000001a1a7820 */ /* 0x000fe40000400000 */
[----:B------:R-:W-:-:S05]  /*15a0*/  FSEL R2, R3, R0, !P0 ;  /* 0x0000000003027208 */ /* 0x000fca0004000000 */
[----:B------:R-:W-:-:S04]  /*15b0*/  FADD R9, R2, R2 ;  /* 0x0000000202097221 */ /* 0x000fc80000000000 */
[----:B------:R-:W-:-:S04]  /*15c0*/  FMUL R2, R2, R9 ;  /* 0x0000000902027220 */ /* 0x000fc80000400000 */
[----:B------:R-:W-:Y:S01]  /*15d0*/  VIADD R9, R2, 0xf3000000 ;  /* 0xf300000002097836 */ /* 0x000fe20000000000 */
[----:B------:R2:W3:Y:S04]  /*15e0*/  MUFU.RSQ R11, R2 ;  /* 0x00000002000b7308 */ /* 0x0004e80000001400 */
[----:B------:R-:W-:-:S13]  /*15f0*/  ISETP.GT.U32.AND P0, PT, R9, 0x727fffff, PT ;  /* 0x727fffff0900780c */ /* 0x000fda0003f04070 */
[----:B--23--:R-:W-:Y:S05]  /*1600*/  @!P0 BRA `(.L_x_1658) ;  /* 0x0000000000108947 */ /* 0x00cfea0003800000 */
[----:B------:R-:W-:-:S07]  /*1610*/  MOV R15, 0x1630 ;  /* 0x00001630000f7802 */ /* 0x000fce0000000f00 */
[----:B01---5:R-:W-:Y:S05]  /*1620*/  CALL.REL.NOINC `($__internal_10_$__cuda_sm20_sqrt_rn_f32_slowpath) ;  /* 0x0000004000ac7944 */ /* 0x023fea0003c00000 */
[----:B------:R-:W-:Y:S01]  /*1630*/  MOV R9, R2 ;  /* 0x0000000200097202 */ /* 0x000fe20000000f00 */
[----:B------:R-:W-:Y:S06]  /*1640*/  BRA `(.L_x_1659) ;  /* 0x0000000000107947 */ /* 0x000fec0003800000 */
.L_x_1658:
[----:B------:R-:W-:Y:S01]  /*1650*/  FMUL.FTZ R9, R2, R11 ;  /* 0x0000000b02097220 */ /* 0x000fe20000410000 */
[----:B------:R-:W-:-:S03]  /*1660*/  FMUL.FTZ R10, R11, 0.5 ;  /* 0x3f0000000b0a7820 */ /* 0x000fc60000410000 */
[----:B------:R-:W-:-:S04]  /*1670*/  FFMA R2, -R9, R9, R2 ;  /* 0x0000000909027223 */ /* 0x000fc80000000102 */
[----:B------:R-:W-:-:S07]  /*1680*/  FFMA R9, R2, R10, R9 ;  /* 0x0000000a02097223 */ /* 0x000fce0000000009 */
.L_x_1659:
[----:B------:R-:W-:Y:S05]  /*1690*/  BSYNC.RECONVERGENT B0 ;  /* 0x0000000000007941 */ /* 0x000fea0003800200 */
.L_x_1657:
[----:B------:R-:W2:Y:S01]  /*16a0*/  F2F.F64.F32 R24, UR6 ;  /* 0x0000000600187d10 */ /* 0x000ea20008201800 */
[----:B------:R-:W-:Y:S02]  /*16b0*/  IMAD.MOV.U32 R10, RZ, RZ, 0x1 ;  /* 0x00000001ff0a7424 */ /* 0x000fe400078e00ff */
[----:B-----5:R-:W-:Y:S01]  /*16c0*/  FMUL R16, R6, 0.5 ;  /* 0x3f00000006107820 */ /* 0x020fe20000400000 */
[----:B------:R-:W-:Y:S01]  /*16d0*/  UMOV UR12, 0x33333333 ;  /* 0x33333333000c7882 */ /* 0x000fe20000000000 */
[----:B------:R-:W-:Y:S01]  /*16e0*/  UMOV UR13, 0x3ffb3333 ;  /* 0x3ffb3333000d7882 */ /* 0x000fe20000000000 */
[----:B------:R-:W-:Y:S02]  /*16f0*/  BSSY.RECONVERGENT B1, `(.L_x_1660) ;  /* 0x0000017000017945 */ /* 0x000fe40003800200 */
[----:B------:R3:W4:Y:S08]  /*1700*/  F2F.F64.F32 R30, R26 ;  /* 0x0000001a001e7310 */ /* 0x0007300000201800 */
[----:B--2---:R-:W2:Y:S01]  /*1710*/  MUFU.RCP64H R11, R25 ;  /* 0x00000019000b7308 */ /* 0x004ea20000001800 */
[----:B---3--:R-:W-:Y:S01]  /*1720*/  FADD R26, R26, -R9 ;  /* 0x800000091a1a7221 */ /* 0x008fe20000000000 */
[----:B----4-:R-:W-:-:S06]  /*1730*/  DADD R30, R30, UR12 ;  /* 0x0000000c1e1e7e29 */ /* 0x010fcc0008000000 */
[----:B------:R-:W3:Y:S01]  /*1740*/  F2F.F64.F32 R14, R16 ;  /* 0x00000010000e7310 */ /* 0x000ee20000201800 */
[----:B--2---:R-:W-:Y:S02]  /*1750*/  DFMA R12, -R24, R10, 1 ;  /* 0x3ff00000180c742b */ /* 0x004fe4000000010a */
[----:B---3--:R-:W-:-:S06]  /*1760*/  DMUL R14, R14, R30 ;  /* 0x0000001e0e0e7228 */ /* 0x008fcc0000000000 */
[----:B------:R-:W-:-:S08]  /*1770*/  DFMA R12, R12, R12, R12 ;  /* 0x0000000c0c0c722b */ /* 0x000fd0000000000c */
[----:B------:R-:W-:Y:S01]  /*1780*/  DFMA R12, R10, R12, R10 ;  /* 0x0000000c0a0c722b */ /* 0x000fe2000000000a */
[----:B------:R-:W-:-:S07]  /*1790*/  FSETP.GEU.AND P1, PT, |R15|, 6.5827683646048100446e-37, PT ;  /* 0x036000000f00780b */ /* 0x000fce0003f2e200 */
[----:B------:R-:W-:-:S08]  /*17a0*/  DFMA R10, -R24, R12, 1 ;  /* 0x3ff00000180a742b */ /* 0x000fd0000000010c */
[----:B------:R-:W-:-:S08]  /*17b0*/  DFMA R12, R12, R10, R12 ;  /* 0x0000000a0c0c722b */ /* 0x000fd0000000000c */
[----:B01----:R-:W-:-:S08]  /*17c0*/  DMUL R28, R12, R14 ;  /* 0x0000000e0c1c7228 */ /* 0x003fd00000000000 */
        /* <DEDUP_REMOVED lines=8> */
[----:B------:R-:W-:Y:S05]  /*1850*/  CALL.REL.NOINC `($__internal_9_$__cuda_sm20_div_rn_f64_full) ;  /* 0x0000003800b47944 */ /* 0x000fea0003c00000 */
.L_x_1661:
[----:B------:R-:W-:Y:S05]  /*1860*/  BSYNC.RECONVERGENT B1 ;  /* 0x0000000000017941 */ /* 0x000fea0003800200 */
.L_x_1660:
[----:B------:R-:W0:Y:S01]  /*1870*/  MUFU.RCP64H R11, R25 ;  /* 0x00000019000b7308 */ /* 0x000e220000001800 */
[----:B------:R-:W-:Y:S01]  /*1880*/  MOV R10, 0x1 ;  /* 0x00000001000a7802 */ /* 0x000fe20000000f00 */
[----:B------:R-:W-:Y:S01]  /*1890*/  FMUL R9, R7, 0.5 ;  /* 0x3f00000007097820 */ /* 0x000fe20000400000 */
[----:B------:R-:W-:Y:S05]  /*18a0*/  BSSY.RECONVERGENT B1, `(.L_x_1662) ;  /* 0x0000016000017945 */ /* 0x000fea0003800200 */
        /* <DEDUP_REMOVED lines=16> */
[----:B------:R-:W-:Y:S01]  /*19b0*/  MOV R2, 0x19e0 ;  /* 0x000019e000027802 */ /* 0x000fe20000000f00 */
[----:B------:R-:W-:-:S07]  /*19c0*/  IMAD.MOV.U32 R19, RZ, RZ, R25 ;  /* 0x000000ffff137224 */ /* 0x000fce00078e0019 */
[----:B------:R-:W-:Y:S05]  /*19d0*/  CALL.REL.NOINC `($__internal_9_$__cuda_sm20_div_rn_f64_full) ;  /* 0x0000003800547944 */ /* 0x000fea0003c00000 */
[----:B------:R-:W-:Y:S01]  /*19e0*/  IMAD.MOV.U32 R10, RZ, RZ, R28 ;  /* 0x000000ffff0a7224 */ /* 0x000fe200078e001c */
[----:B------:R-:W-:-:S07]  /*19f0*/  MOV R11, R29 ;  /* 0x0000001d000b7202 */ /* 0x000fce0000000f00 */
.L_x_1663:
[----:B------:R-:W-:Y:S05]  /*1a00*/  BSYNC.RECONVERGENT B1 ;  /* 0x0000000000017941 */ /* 0x000fea0003800200 */
.L_x_1662:
        /* <DEDUP_REMOVED lines=20> */
[----:B------:R-:W-:Y:S05]  /*1b50*/  CALL.REL.NOINC `($__internal_11_$__cuda_sm3x_div_rn_noftz_f32_slowpath) ;  /* 0x0000003c00bc7944 */ /* 0x000fea0003c00000 */
[----:B------:R-:W-:-:S07]  /*1b60*/  IMAD.MOV.U32 R25, RZ, RZ, R2 ;  /* 0x000000ffff197224 */ /* 0x000fce00078e0002 */
.L_x_1665:
[----:B------:R-:W-:Y:S05]  /*1b70*/  BSYNC.RECONVERGENT B2 ;  /* 0x0000000000027941 */ /* 0x000fea0003800200 */
.L_x_1664:
[----:B------:R-:W0:Y:S01]  /*1b80*/  MUFU.RCP R2, R5 ;  /* 0x0000000500027308 */ /* 0x000e220000001000 */
[----:B------:R-:W-:Y:S07]  /*1b90*/  BSSY.RECONVERGENT B2, `(.L_x_1666) ;  /* 0x000000d000027945 */ /* 0x000fee0003800200 */
[----:B------:R-:W1:Y:S08]  /*1ba0*/  FCHK P0, R3, R5 ;  /* 0x0000000503007302 */ /* 0x000e700000000000 */
[----:B------:R-:W2:Y:S01]  /*1bb0*/  F2I.FLOOR.NTZ R25, R25 ;  /* 0x0000001900197305 */ /* 0x000ea20000207100 */
        /* <DEDUP_REMOVED lines=8> */
[----:B------:R-:W-:Y:S05]  /*1c40*/  CALL.REL.NOINC `($__internal_11_$__cuda_sm3x_div_rn_noftz_f32_slowpath) ;  /* 0x0000003c00807944 */ /* 0x000fea0003c00000 */
[----:B------:R-:W-:-:S07]  /*1c50*/  MOV R24, R2 ;  /* 0x0000000200187202 */ /* 0x000fce0000000f00 */
.L_x_1667:
[----:B------:R-:W-:Y:S05]  /*1c60*/  BSYNC.RECONVERGENT B2 ;  /* 0x0000000000027941 */ /* 0x000fea0003800200 */
.L_x_1666:
[----:B------:R-:W0:Y:S01]  /*1c70*/  F2F.F64.F32 R18, R5 ;  /* 0x0000000500127310 */ /* 0x000e220000201800 */
[----:B------:R-:W-:Y:S01]  /*1c80*/  IMAD.MOV.U32 R12, RZ, RZ, 0x1 ;  /* 0x00000001ff0c7424 */ /* 0x000fe200078e00ff */
[----:B------:R-:W-:Y:S06]  /*1c90*/  BSSY.RECONVERGENT B1, `(.L_x_1668) ;  /* 0x0000014000017945 */ /* 0x000fec0003800200 */
[----:B------:R-:W-:Y:S08]  /*1ca0*/  F2F.F64.F32 R14, R4 ;  /* 0x00000004000e7310 */ /* 0x000ff00000201800 */
[----:B0-----:R-:W0:Y:S08]  /*1cb0*/  MUFU.RCP64H R13, R19 ;  /* 0x00000013000d7308 */ /* 0x001e300000001800 */
[----:B------:R-:W1:Y:S01]  /*1cc0*/  F2I.FLOOR.NTZ R24, R24 ;  /* 0x0000001800187305 */ /* 0x000e620000207100 */
        /* <DEDUP_REMOVED lines=13> */
[----:B-1----:R-:W-:Y:S05]  /*1da0*/  @P0 BRA P1, `(.L_x_1669) ;  /* 0x0000000000080947 */ /* 0x002fea0000800000 */
[----:B------:R-:W-:-:S07]  /*1db0*/  MOV R2, 0x1dd0 ;  /* 0x00001dd000027802 */ /* 0x000fce0000000f00 */
[----:B------:R-:W-:Y:S05]  /*1dc0*/  CALL.REL.NOINC `($__internal_9_$__cuda_sm20_div_rn_f64_full) ;  /* 0x0000003400587944 */ /* 0x000fea0003c00000 */
.L_x_1669:
[----:B------:R-:W-:Y:S05]  /*1dd0*/  BSYNC.RECONVERGENT B1 ;  /* 0x0000000000017941 */ /* 0x000fea0003800200 */
.L_x_1668:
[----:B------:R2:W3:Y:S02]  /*1de0*/  F2I.F64.FLOOR R29, R28 ;  /* 0x0000001c001d7311 */ /* 0x0004e40000305100 */
.L_x_1653:
[----:B------:R-:W-:-:S09]  /*1df0*/  UISETP.NE.AND UP0, UPT, UR9, 0x3, UPT ;  /* 0x000000030900788c */ /* 0x000fd2000bf05270 */
[----:B------:R-:W-:Y:S05]  /*1e00*/  BRA.U UP0, `(.L_x_1670) ;  /* 0x0000000500dc7547 */ /* 0x000fea000b800000 */
[----:B------:R-:W4:Y:S01]  /*1e10*/  F2F.F64.F32 R26, UR6 ;  /* 0x00000006001a7d10 */ /* 0x000f220008201800 */
[----:B------:R-:W-:Y:S02]  /*1e20*/  IMAD.MOV.U32 R10, RZ, RZ, 0x1 ;  /* 0x00000001ff0a7424 */ /* 0x000fe400078e00ff */
[----:B-----5:R-:W-:Y:S01]  /*1e30*/  FMUL R9, R6, 0.5 ;  /* 0x3f00000006097820 */ /* 0x020fe20000400000 */
[----:B------:R-:W-:Y:S01]  /*1e40*/  UMOV UR12, 0x33333333 ;  /* 0x33333333000c7882 */ /* 0x000fe20000000000 */
[----:B------:R-:W-:Y:S01]  /*1e50*/  UMOV UR13, 0x3ffb3333 ;  /* 0x3ffb3333000d7882 */ /* 0x000fe20000000000 */
[----:B------:R-:W-:Y:S02]  /*1e60*/  BSSY.RECONVERGENT B1, `(.L_x_1671) ;  /* 0x0000016000017945 */ /* 0x000fe40003800200 */
[----:B------:R-:W0:Y:S08]  /*1e70*/  F2F.F64.F32 R24, |R3| ;  /* 0x4000000300187310 */ /* 0x000e300000201800 */
[----:B----4-:R-:W4:Y:S01]  /*1e80*/  MUFU.RCP64H R11, R27 ;  /* 0x0000001b000b7308 */ /* 0x010f220000001800 */
[----:B0-----:R-:W-:-:S07]  /*1e90*/  DADD R24, R24, UR12 ;  /* 0x0000000c18187e29 */ /* 0x001fce0008000000 */
[----:B------:R-:W0:Y:S01]  /*1ea0*/  F2F.F64.F32 R14, R9 ;  /* 0x00000009000e7310 */ /* 0x000e220000201800 */
[----:B----4-:R-:W-:Y:S02]  /*1eb0*/  DFMA R12, -R26, R10, 1 ;  /* 0x3ff000001a0c742b */ /* 0x010fe4000000010a */
[----:B0-----:R-:W-:-:S06]  /*1ec0*/  DMUL R14, R14, R24 ;  /* 0x000000180e0e7228 */ /* 0x001fcc0000000000 */
[----:B------:R-:W-:-:S08]  /*1ed0*/  DFMA R12, R12, R12, R12 ;  /* 0x0000000c0c0c722b */ /* 0x000fd0000000000c */
[----:B------:R-:W-:Y:S01]  /*1ee0*/  DFMA R12, R10, R12, R10 ;  /* 0x0000000c0a0c722b */ /* 0x000fe2000000000a */
[----:B------:R-:W-:-:S07]  /*1ef0*/  FSETP.GEU.AND P1, PT, |R15|, 6.5827683646048100446e-37, PT ;  /* 0x036000000f00780b */ /* 0x000fce0003f2e200 */
[----:B------:R-:W-:-:S08]  /*1f00*/  DFMA R10, -R26, R12, 1 ;  /* 0x3ff000001a0a742b */ /* 0x000fd0000000010c */
[----:B------:R-:W-:-:S08]  /*1f10*/  DFMA R12, R12, R10, R12 ;  /* 0x0000000a0c0c722b */ /* 0x000fd0000000000c */
[----:B-123--:R-:W-:-:S08]  /*1f20*/  DMUL R28, R12, R14 ;  /* 0x0000000e0c1c7228 */ /* 0x00efd00000000000 */
        /* <DEDUP_REMOVED lines=8> */
[----:B------:R-:W-:Y:S05]  /*1fb0*/  CALL.REL.NOINC `($__internal_9_$__cuda_sm20_div_rn_f64_full) ;  /* 0x0000003000dc7944 */ /* 0x000fea0003c00000 */
.L_x_1672:
[----:B------:R-:W-:Y:S05]  /*1fc0*/  BSYNC.RECONVERGENT B1 ;  /* 0x0000000000017941 */ /* 0x000fea0003800200 */
.L_x_1671:
        /* <DEDUP_REMOVED lines=22> */
[----:B------:R-:W-:Y:S05]  /*2130*/  CALL.REL.NOINC `($__internal_9_$__cuda_sm20_div_rn_f64_full) ;  /* 0x00000030007c7944 */ /* 0x000fea0003c00000 */
[----:B------:R-:W-:Y:S01]  /*2140*/  MOV R10, R28 ;  /* 0x0000001c000a7202 */ /* 0x000fe20000000f00 */
[----:B------:R-:W-:-:S07]  /*2150*/  IMAD.MOV.U32 R11, RZ, RZ, R29 ;  /* 0x000000ffff0b7224 */ /* 0x000fce00078e001d */
.L_x_1674:
[----:B------:R-:W-:Y:S05]  /*2160*/  BSYNC.RECONVERGENT B1 ;  /* 0x0000000000017941 */ /* 0x000fea0003800200 */
.L_x_1673:
        /* <DEDUP_REMOVED lines=21> */
.L_x_1676:
[----:B------:R-:W-:Y:S05]  /*22c0*/  BSYNC.RECONVERGENT B2 ;  /* 0x0000000000027941 */ /* 0x000fea0003800200 */
.L_x_1675:
[----:B------:R-:W0:Y:S01]  /*22d0*/  MUFU.RCP R10, R5 ;  /* 0x00000005000a7308 */ /* 0x000e220000001000 */
[----:B------:R-:W-:Y:S01]  /*22e0*/  ULEA.HI UR4, UR8, UR8, URZ, 0x1 ;  /* 0x0000000808047291 */ /* 0x000fe2000f8f08ff */
[----:B------:R-:W-:Y:S03]  /*22f0*/  BSSY.RECONVERGENT B2, `(.L_x_1677) ;  /* 0x0000010000027945 */ /* 0x000fe60003800200 */
[----:B------:R-:W-:-:S03]  /*2300*/  USHF.R.S32.HI UR4, URZ, 0x1, UR4 ;  /* 0x00000001ff047899 */ /* 0x000fc60008011404 */
[----:B------:R-:W1:Y:S03]  /*2310*/  FCHK P0, R3, R5 ;  /* 0x0000000503007302 */ /* 0x000e660000000000 */
[----:B------:R-:W-:-:S05]  /*2320*/  I2FP.F32.S32 R9, UR4 ;  /* 0x0000000400097c45 */ /* 0x000fca0008201400 */
[----:B------:R-:W-:Y:S01]  /*2330*/  FADD R2, R9, R2 ;  /* 0x0000000209027221 */ /* 0x000fe20000000000 */
[----:B0-----:R-:W-:-:S03]  /*2340*/  FFMA R11, -R5, R10, 1 ;  /* 0x3f800000050b7423 */ /* 0x001fc6000000010a */
[----:B------:R0:W2:Y:S01]  /*2350*/  F2I.FLOOR.NTZ R25, R2 ;  /* 0x0000000200197305 */ /* 0x0000a20000207100 */
[----:B------:R-:W-:-:S04]  /*2360*/  FFMA R10, R10, R11, R10 ;  /* 0x0000000b0a0a7223 */ /* 0x000fc8000000000a */
[----:B------:R-:W-:-:S04]  /*2370*/  FFMA R9, R3, R10, RZ ;  /* 0x0000000a03097223 */ /* 0x000fc800000000ff */
[----:B------:R-:W-:-:S04]  /*2380*/  FFMA R24, -R5, R9, R3 ;  /* 0x0000000905187223 */ /* 0x000fc80000000103 */
[----:B------:R-:W-:Y:S01]  /*2390*/  FFMA R24, R10, R24, R9 ;  /* 0x000000180a187223 */ /* 0x000fe20000000009 */
[----:B01----:R-:W-:Y:S06]  /*23a0*/  @!P0 BRA `(.L_x_1678) ;  /* 0x0000000000108947 */ /* 0x003fec0003800000 */
[----:B------:R-:W-:Y:S01]  /*23b0*/  IMAD.MOV.U32 R2, RZ, RZ, R3 ;  /* 0x000000ffff027224 */ /* 0x000fe200078e0003 */
[----:B------:R-:W-:-:S07]  /*23c0*/  MOV R10, 0x23e0 ;  /* 0x000023e0000a7802 */ /* 0x000fce0000000f00 */
[----:B--2---:R-:W-:Y:S05]  /*23d0*/  CALL.REL.NOINC `($__internal_11_$__cuda_sm3x_div_rn_noftz_f32_slowpath) ;  /* 0x00000034009c7944 */ /* 0x004fea0003c00000 */
[----:B------:R-:W-:-:S07]  /*23e0*/  MOV R24, R2 ;  /* 0x0000000200187202 */ /* 0x000fce0000000f00 */
.L_x_1678:
[----:B------:R-:W-:Y:S05]  /*23f0*/  BSYNC.RECONVERGENT B2 ;  /* 0x0000000000027941 */ /* 0x000fea0003800200 */
.L_x_1677:
        /* <DEDUP_REMOVED lines=21> */
[----:B--2---:R-:W-:Y:S05]  /*2550*/  CALL.REL.NOINC `($__internal_9_$__cuda_sm20_div_rn_f64_full) ;  /* 0x0000002c00747944 */ /* 0x004fea0003c00000 */
.L_x_1680:
[----:B------:R-:W-:Y:S05]  /*2560*/  BSYNC.RECONVERGENT B1 ;  /* 0x0000000000017941 */ /* 0x000fea0003800200 */
.L_x_1679:
[----:B------:R4:W0:Y:S02]  /*2570*/  F2I.F64.FLOOR R29, R28 ;  /* 0x0000001c001d7311 */ /* 0x0008240000305100 */
.L_x_1670:
[----:B------:R-:W-:-:S09]  /*2580*/  UISETP.NE.AND UP0, UPT, UR9, 0x4, UPT ;  /* 0x000000040900788c */ /* 0x000fd2000bf05270 */
[----:B------:R-:W-:Y:S05]  /*2590*/  BRA.U UP0, `(.L_x_1681) ;  /* 0x00000009006c7547 */ /* 0x000fea000b800000 */
[----:B------:R-:W-:Y:S01]  /*25a0*/  FADD R10, |R3|, |R0| ;  /* 0x40000000030a7221 */ /* 0x000fe20000000200 */
[----:B------:R-:W-:Y:S05]  /*25b0*/  BSSY.RECONVERGENT B0, `(.L_x_1682) ;  /* 0x0000012000007945 */ /* 0x000fea0003800200 */
[----:B------:R-:W0:Y:S02]  /*25c0*/  F2F.F64.F32 R10, R10 ;  /* 0x0000000a000a7310 */ /* 0x000e240000201800 */
[----:B0-----:R-:W-:-:S08]  /*25d0*/  DADD R12, R10, R10 ;  /* 0x000000000a0c7229 */ /* 0x001fd0000000000a */
[----:B------:R-:W-:-:S10]  /*25e0*/  DMUL R12, R10, R12 ;  /* 0x0000000c0a0c7228 */ /* 0x000fd40000000000 */
[----:B------:R-:W0:Y:S02]  /*25f0*/  F2F.F32.F64 R13, R12 ;  /* 0x0000000c000d7310 */ /* 0x000e240000301000 */
[----:B0-----:R-:W-:-:S06]  /*2600*/  VIADD R2, R13, 0xf3000000 ;  /* 0xf30000000d027836 */ /* 0x001fcc0000000000 */
[----:B------:R0:W0:Y:S01]  /*2610*/  MUFU.RSQ R14, R13 ;  /* 0x0000000d000e7308 */ /* 0x0000220000001400 */
[----:B------:R-:W-:-:S13]  /*2620*/  ISETP.GT.U32.AND P0, PT, R2, 0x727fffff, PT ;  /* 0x727fffff0200780c */ /* 0x000fda0003f04070 */
[----:B------:R-:W-:Y:S05]  /*2630*/  @!P0 BRA `(.L_x_1683) ;  /* 0x0000000000148947 */ /* 0x000fea0003800000 */
[----:B------:R-:W-:Y:S01]  /*2640*/  IMAD.MOV.U32 R2, RZ, RZ, R13 ;  /* 0x000000ffff027224 */ /* 0x000fe200078e000d */
[----:B------:R-:W-:-:S07]  /*2650*/  MOV R15, 0x2670 ;  /* 0x00002670000f7802 */ /* 0x000fce0000000f00 */
[----:B012345:R-:W-:Y:S05]  /*2660*/  CALL.REL.NOINC `($__internal_10_$__cuda_sm20_sqrt_rn_f32_slowpath) ;  /* 0x00000030009c7944 */ /* 0x03ffea0003c00000 */
[----:B------:R-:W-:Y:S01]  /*2670*/  MOV R26, R2 ;  /* 0x00000002001a7202 */ /* 0x000fe20000000f00 */
[----:B------:R-:W-:Y:S06]  /*2680*/  BRA `(.L_x_1684) ;  /* 0x0000000000107947 */ /* 0x000fec0003800000 */
.L_x_1683:
[----:B0-----:R-:W-:Y:S01]  /*2690*/  FMUL.FTZ R26, R13, R14 ;  /* 0x0000000e0d1a7220 */ /* 0x001fe20000410000 */
[----:B------:R-:W-:-:S03]  /*26a0*/  FMUL.FTZ R2, R14, 0.5 ;  /* 0x3f0000000e027820 */ /* 0x000fc60000410000 */
[----:B------:R-:W-:-:S04]  /*26b0*/  FFMA R9, -R26, R26, R13 ;  /* 0x0000001a1a097223 */ /* 0x000fc8000000010d */
[----:B------:R-:W-:-:S07]  /*26c0*/  FFMA R26, R9, R2, R26 ;  /* 0x00000002091a7223 */ /* 0x000fce000000001a */
.L_x_1684:
[----:B------:R-:W-:Y:S05]  /*26d0*/  BSYNC.RECONVERGENT B0 ;  /* 0x0000000000007941 */ /* 0x000fea0003800200 */
.L_x_1682:
[CC--:B------:R-:W-:Y:S01]  /*26e0*/  FSETP.GTU.AND P0, PT, |R3|.reuse, |R0|.reuse, PT ;  /* 0x400000000300720b */ /* 0x0c0fe20003f0c200 */
[----:B------:R-:W-:Y:S01]  /*26f0*/  BSSY.RECONVERGENT B0, `(.L_x_1685) ;  /* 0x0000011000007945 */ /* 0x000fe20003800200 */
[----:B------:R-:W-:Y:S02]  /*2700*/  FMUL R26, R26, 0.5 ;  /* 0x3f0000001a1a7820 */ /* 0x000fe40000400000 */
[----:B------:R-:W-:-:S05]  /*2710*/  FSEL R2, |R3|, |R0|, !P0 ;  /* 0x4000000003027208 */ /* 0x000fca0004000200 */
[----:B------:R-:W-:-:S04]  /*2720*/  FADD R9, R2, R2 ;  /* 0x0000000202097221 */ /* 0x000fc80000000000 */
[----:B------:R-:W-:-:S04]  /*2730*/  FMUL R2, R2, R9 ;  /* 0x0000000902027220 */ /* 0x000fc80000400000 */
[----:B------:R-:W-:Y:S01]  /*2740*/  VIADD R9, R2, 0xf3000000 ;  /* 0xf300000002097836 */ /* 0x000fe20000000000 */
[----:B------:R0:W0:Y:S04]  /*2750*/  MUFU.RSQ R11, R2 ;  /* 0x00000002000b7308 */ /* 0x0000280000001400 */
[----:B------:R-:W-:-:S13]  /*2760*/  ISETP.GT.U32.AND P0, PT, R9, 0x727fffff, PT ;  /* 0x727fffff0900780c */ /* 0x000fda0003f04070 */
[----:B0-----:R-:W-:Y:S05]  /*2770*/  @!P0 BRA `(.L_x_1686) ;  /* 0x0000000000108947 */ /* 0x001fea0003800000 */
[----:B------:R-:W-:-:S07]  /*2780*/  MOV R15, 0x27a0 ;  /* 0x000027a0000f7802 */ /* 0x000fce0000000f00 */
[----:B-12345:R-:W-:Y:S05]  /*2790*/  CALL.REL.NOINC `($__internal_10_$__cuda_sm20_sqrt_rn_f32_slowpath) ;  /* 0x0000003000507944 */ /* 0x03efea0003c00000 */
[----:B------:R-:W-:Y:S01]  /*27a0*/  IMAD.MOV.U32 R9, RZ, RZ, R2 ;  /* 0x000000ffff097224 */ /* 0x000fe200078e0002 */
[----:B------:R-:W-:Y:S06]  /*27b0*/  BRA `(.L_x_1687) ;  /* 0x0000000000107947 */ /* 0x000fec0003800000 */
.L_x_1686:
[----:B------:R-:W-:Y:S01]  /*27c0*/  FMUL.FTZ R9, R2, R11 ;  /* 0x0000000b02097220 */ /* 0x000fe20000410000 */
[----:B------:R-:W-:-:S03]  /*27d0*/  FMUL.FTZ R10, R11, 0.5 ;  /* 0x3f0000000b0a7820 */ /* 0x000fc60000410000 */
[----:B------:R-:W-:-:S04]  /*27e0*/  FFMA R2, -R9, R9, R2 ;  /* 0x0000000909027223 */ /* 0x000fc80000000102 */
[----:B------:R-:W-:-:S07]  /*27f0*/  FFMA R9, R2, R10, R9 ;  /* 0x0000000a02097223 */ /* 0x000fce0000000009 */
.L_x_1687:
[----:B------:R-:W-:Y:S05]  /*2800*/  BSYNC.RECONVERGENT B0 ;  /* 0x0000000000007941 */ /* 0x000fea0003800200 */
.L_x_1685:
[----:B--2---:R-:W0:Y:S01]  /*2810*/  F2F.F64.F32 R24, UR6 ;  /* 0x0000000600187d10 */ /* 0x004e220008201800 */
[----:B------:R-:W-:Y:S02]  /*2820*/  IMAD.MOV.U32 R10, RZ, RZ, 0x1 ;  /* 0x00000001ff0a7424 */ /* 0x000fe400078e00ff */
[----:B-----5:R-:W-:Y:S01]  /*2830*/  FMUL R16, R6, 0.5 ;  /* 0x3f00000006107820 */ /* 0x020fe20000400000 */
[----:B------:R-:W-:Y:S01]  /*2840*/  UMOV UR12, 0x33333333 ;  /* 0x33333333000c7882 */ /* 0x000fe20000000000 */
[----:B------:R-:W-:Y:S01]  /*2850*/  UMOV UR13, 0x3ffb3333 ;  /* 0x3ffb3333000d7882 */ /* 0x000fe20000000000 */
[----:B------:R-:W-:Y:S02]  /*2860*/  BSSY.RECONVERGENT B1, `(.L_x_1688) ;  /* 0x0000017000017945 */ /* 0x000fe40003800200 */
[----:B------:R2:W1:Y:S08]  /*2870*/  F2F.F64.F32 R30, R26 ;  /* 0x0000001a001e7310 */ /* 0x0004700000201800 */
[----:B0-----:R-:W0:Y:S01]  /*2880*/  MUFU.RCP64H R11, R25 ;  /* 0x00000019000b7308 */ /* 0x001e220000001800 */
[----:B--2---:R-:W-:Y:S01]  /*2890*/  FADD R26, R26, -R9 ;  /* 0x800000091a1a7221 */ /* 0x004fe20000000000 */
[----:B-1----:R-:W-:-:S06]  /*28a0*/  DADD R30, R30, UR12 ;  /* 0x0000000c1e1e7e29 */ /* 0x002fcc0008000000 */
        /* <DEDUP_REMOVED lines=8> */
[----:B---34-:R-:W-:-:S08]  /*2930*/  DMUL R28, R12, R14 ;  /* 0x0000000e0c1c7228 */ /* 0x018fd00000000000 */
        /* <DEDUP_REMOVED lines=8> */
[----:B------:R-:W-:Y:S05]  /*29c0*/  CALL.REL.NOINC `($__internal_9_$__cuda_sm20_div_rn_f64_full) ;  /* 0x0000002800587944 */ /* 0x000fea0003c00000 */
.L_x_1689:
[----:B------:R-:W-:Y:S05]  /*29d0*/  BSYNC.RECONVERGENT B1 ;  /* 0x0000000000017941 */ /* 0x000fea0003800200 */
.L_x_1688:
        /* <DEDUP_REMOVED lines=22> */
[----:B------:R-:W-:Y:S05]  /*2b40*/  CALL.REL.NOINC `($__internal_9_$__cuda_sm20_div_rn_f64_full) ;  /* 0x0000002400f87944 */ /* 0x000fea0003c00000 */
[----:B------:R-:W-:Y:S02]  /*2b50*/  IMAD.MOV.U32 R10, RZ, RZ, R28 ;  /* 0x000000ffff0a7224 */ /* 0x000fe400078e001c */
[----:B------:R-:W-:-:S07]  /*2b60*/  IMAD.MOV.U32 R11, RZ, RZ, R29 ;  /* 0x000000ffff0b7224 */ /* 0x000fce00078e001d */
.L_x_1691:
[----:B------:R-:W-:Y:S05]  /*2b70*/  BSYNC.RECONVERGENT B1 ;  /* 0x0000000000017941 */ /* 0x000fea0003800200 */
.L_x_1690:
        /* <DEDUP_REMOVED lines=21> */
[----:B------:R-:W-:-:S07]  /*2cd0*/  MOV R25, R2 ;  /* 0x0000000200197202 */ /* 0x000fce0000000f00 */
.L_x_1693:
[----:B------:R-:W-:Y:S05]  /*2ce0*/  BSYNC.RECONVERGENT B2 ;  /* 0x0000000000027941 */ /* 0x000fea0003800200 */
.L_x_1692:
[----:B------:R-:W0:Y:S01]  /*2cf0*/  MUFU.RCP R2, R5 ;  /* 0x0000000500027308 */ /* 0x000e220000001000 */
[----:B------:R-:W-:Y:S07]  /*2d00*/  BSSY.RECONVERGENT B2, `(.L_x_1694) ;  /* 0x000000c000027945 */ /* 0x000fee0003800200 */
[----:B------:R-:W1:Y:S08]  /*2d10*/  FCHK P0, -R0, R5 ;  /* 0x0000000500007302 */ /* 0x000e700000000100 */
[----:B------:R-:W2:Y:S01]  /*2d20*/  F2I.FLOOR.NTZ R25, R25 ;  /* 0x0000001900197305 */ /* 0x000ea20000207100 */
[----:B0-----:R-:W-:-:S04]  /*2d30*/  FFMA R9, -R5, R2, 1 ;  /* 0x3f80000005097423 */ /* 0x001fc80000000102 */
[----:B------:R-:W-:-:S04]  /*2d40*/  FFMA R11, R2, R9, R2 ;  /* 0x00000009020b7223 */ /* 0x000fc80000000002 */
[----:B------:R-:W-:-:S04]  /*2d50*/  FFMA R2, -R0, R11, RZ ;  /* 0x0000000b00027223 */ /* 0x000fc800000001ff */
[----:B------:R-:W-:-:S04]  /*2d60*/  FFMA R9, -R5, R2, -R0 ;  /* 0x0000000205097223 */ /* 0x000fc80000000900 */
[----:B------:R-:W-:Y:S01]  /*2d70*/  FFMA R2, R11, R9, R2 ;  /* 0x000000090b027223 */ /* 0x000fe20000000002 */
[----:B-12---:R-:W-:Y:S06]  /*2d80*/  @!P0 BRA `(.L_x_1695) ;  /* 0x00000000000c8947 */ /* 0x006fec0003800000 */
[----:B------:R-:W-:Y:S01]  /*2d90*/  FADD R2, -R0, -RZ ;  /* 0x800000ff00027221 */ /* 0x000fe20000000100 */
[----:B------:R-:W-:-:S07]  /*2da0*/  MOV R10, 0x2dc0 ;  /* 0x00002dc0000a7802 */ /* 0x000fce0000000f00 */
[----:B------:R-:W-:Y:S05]  /*2db0*/  CALL.REL.NOINC `($__internal_11_$__cuda_sm3x_div_rn_noftz_f32_slowpath) ;  /* 0x0000002c00247944 */ /* 0x000fea0003c00000 */
.L_x_1695:
[----:B------:R-:W-:Y:S05]  /*2dc0*/  BSYNC.RECONVERGENT B2 ;  /* 0x0000000000027941 */ /* 0x000fea0003800200 */
.L_x_1694:
[----:B------:R-:W0:Y:S01]  /*2dd0*/  F2F.F64.F32 R18, R5 ;  /* 0x0000000500127310 */ /* 0x000e220000201800 */
[----:B------:R-:W-:Y:S01]  /*2de0*/  IMAD.MOV.U32 R12, RZ, RZ, 0x1 ;  /* 0x00000001ff0c7424 */ /* 0x000fe200078e00ff */
[----:B------:R-:W-:Y:S06]  /*2df0*/  BSSY.RECONVERGENT B1, `(.L_x_1696) ;  /* 0x0000014000017945 */ /* 0x000fec0003800200 */
[----:B------:R-:W-:Y:S08]  /*2e00*/  F2F.F64.F32 R14, R4 ;  /* 0x00000004000e7310 */ /* 0x000ff00000201800 */
[----:B0-----:R-:W0:Y:S08]  /*2e10*/  MUFU.RCP64H R13, R19 ;  /* 0x00000013000d7308 */ /* 0x001e300000001800 */
        /* <DEDUP_REMOVED lines=17> */
.L_x_1697:
[----:B------:R-:W-:Y:S05]  /*2f30*/  BSYNC.RECONVERGENT B1 ;  /* 0x0000000000017941 */ /* 0x000fea0003800200 */
.L_x_1696:
[----:B------:R0:W1:Y:S02]  /*2f40*/  F2I.F64.FLOOR R29, R28 ;  /* 0x0000001c001d7311 */ /* 0x0000640000305100 */
.L_x_1681:
[----:B------:R-:W-:-:S09]  /*2f50*/  UISETP.NE.AND UP0, UPT, UR9, 0x5, UPT ;  /* 0x000000050900788c */ /* 0x000fd2000bf05270 */
[----:B------:R-:W-:Y:S05]  /*2f60*/  BRA.U UP0, `(.L_x_1698) ;  /* 0x0000000500dc7547 */ /* 0x000fea000b800000 */
[----:B------:R-:W0:Y:S01]  /*2f70*/  F2F.F64.F32 R26, UR6 ;  /* 0x00000006001a7d10 */ /* 0x000e220008201800 */
[----:B------:R-:W-:Y:S02]  /*2f80*/  IMAD.MOV.U32 R10, RZ, RZ, 0x1 ;  /* 0x00000001ff0a7424 */ /* 0x000fe400078e00ff */
[----:B-----5:R-:W-:Y:S01]  /*2f90*/  FMUL R9, R6, 0.5 ;  /* 0x3f00000006097820 */ /* 0x020fe20000400000 */
[----:B------:R-:W-:Y:S01]  /*2fa0*/  UMOV UR12, 0x33333333 ;  /* 0x33333333000c7882 */ /* 0x000fe20000000000 */
[----:B------:R-:W-:Y:S01]  /*2fb0*/  UMOV UR13, 0x3ffb3333 ;  /* 0x3ffb3333000d7882 */ /* 0x000fe20000000000 */
[----:B------:R-:W-:Y:S02]  /*2fc0*/  BSSY.RECONVERGENT B1, `(.L_x_1699) ;  /* 0x0000016000017945 */ /* 0x000fe40003800200 */
[----:B--2---:R-:W2:Y:S08]  /*2fd0*/  F2F.F64.F32 R24, |R0| ;  /* 0x4000000000187310 */ /* 0x004eb00000201800 */
[----:B0-----:R-:W0:Y:S01]  /*2fe0*/  MUFU.RCP64H R11, R27 ;  /* 0x0000001b000b7308 */ /* 0x001e220000001800 */
[----:B--2---:R-:W-:-:S07]  /*2ff0*/  DADD R24, R24, UR12 ;  /* 0x0000000c18187e29 */ /* 0x004fce0008000000 */
[----:B------:R-:W2:Y:S01]  /*3000*/  F2F.F64.F32 R14, R9 ;  /* 0x00000009000e7310 */ /* 0x000ea20000201800 */
[----:B0-----:R-:W-:Y:S02]  /*3010*/  DFMA R12, -R26, R10, 1 ;  /* 0x3ff000001a0c742b */ /* 0x001fe4000000010a */
[----:B--2---:R-:W-:-:S06]  /*3020*/  DMUL R14, R14, R24 ;  /* 0x000000180e0e7228 */ /* 0x004fcc0000000000 */
[----:B------:R-:W-:-:S08]  /*3030*/  DFMA R12, R12, R12, R12 ;  /* 0x0000000c0c0c722b */ /* 0x000fd0000000000c */
[----:B------:R-:W-:Y:S01]  /*3040*/  DFMA R12, R10, R12, R10 ;  /* 0x0000000c0a0c722b */ /* 0x000fe2000000000a */
[----:B------:R-:W-:-:S07]  /*3050*/  FSETP.GEU.AND P1, PT, |R15|, 6.5827683646048100446e-37, PT ;  /* 0x036000000f00780b */ /* 0x000fce0003f2e200 */
[----:B------:R-:W-:-:S08]  /*3060*/  DFMA R10, -R26, R12, 1 ;  /* 0x3ff000001a0a742b */ /* 0x000fd0000000010c */
[----:B------:R-:W-:-:S08]  /*3070*/  DFMA R12, R12, R10, R12 ;  /* 0x0000000a0c0c722b */ /* 0x000fd0000000000c */
[----:B-1-34-:R-:W-:-:S08]  /*3080*/  DMUL R28, R12, R14 ;  /* 0x0000000e0c1c7228 */ /* 0x01afd00000000000 */
        /* <DEDUP_REMOVED lines=9> */
.L_x_1700:
[----:B------:R-:W-:Y:S05]  /*3120*/  BSYNC.RECONVERGENT B1 ;  /* 0x0000000000017941 */ /* 0x000fea0003800200 */
.L_x_1699:
        /* <DEDUP_REMOVED lines=25> */
.L_x_1702:
[----:B------:R-:W-:Y:S05]  /*32c0*/  BSYNC.RECONVERGENT B1 ;  /* 0x0000000000017941 */ /* 0x000fea0003800200 */
.L_x_1701:
        /* <DEDUP_REMOVED lines=11> */
[----:B------:R-:W1:Y:S01]  /*3380*/  FCHK P0, -R0, R5 ;  /* 0x0000000500007302 */ /* 0x000e620000000100 */
[----:B0-----:R-:W-:-:S04]  /*3390*/  FFMA R9, -R5, R2, 1 ;  /* 0x3f80000005097423 */ /* 0x001fc80000000102 */
[----:B------:R-:W-:-:S04]  /*33a0*/  FFMA R9, R2, R9, R2 ;  /* 0x0000000902097223 */ /* 0x000fc80000000002 */
[----:B------:R-:W-:-:S04]  /*33b0*/  FFMA R2, -R0, R9, RZ ;  /* 0x0000000900027223 */ /* 0x000fc800000001ff */
[----:B------:R-:W-:-:S04]  /*33c0*/  FFMA R25, -R5, R2, -R0 ;  /* 0x0000000205197223 */ /* 0x000fc80000000900 */
[----:B------:R-:W-:Y:S01]  /*33d0*/  FFMA R25, R9, R25, R2 ;  /* 0x0000001909197223 */ /* 0x000fe20000000002 */
[----:B-1----:R-:W-:Y:S06]  /*33e0*/  @!P0 BRA `(.L_x_1704) ;  /* 0x0000000000108947 */ /* 0x002fec0003800000 */
[----:B------:R-:W-:Y:S01]  /*33f0*/  FADD R2, -R0, -RZ ;  /* 0x800000ff00027221 */ /* 0x000fe20000000100 */
[----:B------:R-:W-:-:S07]  /*3400*/  MOV R10, 0x3420 ;  /* 0x00003420000a7802 */ /* 0x000fce0000000f00 */
[----:B------:R-:W-:Y:S05]  /*3410*/  CALL.REL.NOINC `($__internal_11_$__cuda_sm3x_div_rn_noftz_f32_slowpath) ;  /* 0x00000024008c7944 */ /* 0x000fea0003c00000 */
[----:B------:R-:W-:-:S07]  /*3420*/  IMAD.MOV.U32 R25, RZ, RZ, R2 ;  /* 0x000000ffff197224 */ /* 0x000fce00078e0002 */
.L_x_1704:
[----:B------:R-:W-:Y:S05]  /*3430*/  BSYNC.RECONVERGENT B2 ;  /* 0x0000000000027941 */ /* 0x000fea0003800200 */
.L_x_1703:
[----:B------:R-:W0:Y:S01]  /*3440*/  MUFU.RCP R2, R5 ;  /* 0x0000000500027308 */ /* 0x000e220000001000 */
[----:B------:R-:W-:Y:S01]  /*3450*/  ULEA.HI UR4, UR7, UR7, URZ, 0x1 ;  /* 0x0000000707047291 */ /* 0x000fe2000f8f08ff */
[----:B------:R-:W-:Y:S03]  /*3460*/  BSSY.RECONVERGENT B2, `(.L_x_1705) ;  /* 0x000000e000027945 */ /* 0x000fe60003800200 */
[----:B------:R-:W-:-:S03]  /*3470*/  USHF.R.S32.HI UR4, URZ, 0x1, UR4 ;  /* 0x00000001ff047899 */ /* 0x000fc60008011404 */
[----:B------:R-:W1:Y:S08]  /*3480*/  FCHK P0, R3, R5 ;  /* 0x0000000503007302 */ /* 0x000e700000000000 */
[----:B------:R-:W2:Y:S01]  /*3490*/  F2I.FLOOR.NTZ R25, R25 ;  /* 0x0000001900197305 */ /* 0x000ea20000207100 */
[----:B0-----:R-:W-:-:S04]  /*34a0*/  FFMA R9, -R5, R2, 1 ;  /* 0x3f80000005097423 */ /* 0x001fc80000000102 */
[----:B------:R-:W-:-:S04]  /*34b0*/  FFMA R2, R2, R9, R2 ;  /* 0x0000000902027223 */ /* 0x000fc80000000002 */
[----:B------:R-:W-:-:S04]  /*34c0*/  FFMA R9, R3, R2, RZ ;  /* 0x0000000203097223 */ /* 0x000fc800000000ff */
[----:B------:R-:W-:-:S04]  /*34d0*/  FFMA R10, -R5, R9, R3 ;  /* 0x00000009050a7223 */ /* 0x000fc80000000103 */
[----:B------:R-:W-:Y:S01]  /*34e0*/  FFMA R2, R2, R10, R9 ;  /* 0x0000000a02027223 */ /* 0x000fe20000000009 */
[----:B------:R-:W-:Y:S01]  /*34f0*/  I2FP.F32.S32 R9, UR4 ;  /* 0x0000000400097c45 */ /* 0x000fe20008201400 */
[----:B-12---:R-:W-:Y:S06]  /*3500*/  @!P0 BRA `(.L_x_1706) ;  /* 0x00000000000c8947 */ /* 0x006fec0003800000 */
[----:B------:R-:W-:Y:S02]  /*3510*/  MOV R2, R3 ;  /* 0x0000000300027202 */ /* 0x000fe40000000f00 */
[----:B------:R-:W-:-:S07]  /*3520*/  MOV R10, 0x3540 ;  /* 0x00003540000a7802 */ /* 0x000fce0000000f00 */
[----:B------:R-:W-:Y:S05]  /*3530*/  CALL.REL.NOINC `($__internal_11_$__cuda_sm3x_div_rn_noftz_f32_slowpath) ;  /* 0x0000002400447944 */ /* 0x000fea0003c00000 */
.L_x_1706:
[----:B------:R-:W-:Y:S05]  /*3540*/  BSYNC.RECONVERGENT B2 ;  /* 0x0000000000027941 */ /* 0x000fea0003800200 */
.L_x_1705:
[----:B------:R-:W0:Y:S01]  /*3550*/  F2F.F64.F32 R18, R5 ;  /* 0x0000000500127310 */ /* 0x000e220000201800 */
[----:B------:R-:W-:Y:S02]  /*3560*/  IMAD.MOV.U32 R12, RZ, RZ, 0x1 ;  /* 0x00000001ff0c7424 */ /* 0x000fe400078e00ff */
[----:B------:R-:W-:Y:S01]  /*3570*/  FADD R2, R9, -R2 ;  /* 0x8000000209027221 */ /* 0x000fe20000000000 */
[----:B------:R-:W-:Y:S04]  /*3580*/  BSSY.RECONVERGENT B1, `(.L_x_1707) ;  /* 0x0000014000017945 */ /* 0x000fe80003800200 */
        /* <DEDUP_REMOVED lines=19> */
.L_x_1708:
[----:B------:R-:W-:Y:S05]  /*36c0*/  BSYNC.RECONVERGENT B1 ;  /* 0x0000000000017941 */ /* 0x000fea0003800200 */
.L_x_1707:
[----:B------:R0:W1:Y:S02]  /*36d0*/  F2I.F64.FLOOR R29, R28 ;  /* 0x0000001c001d7311 */ /* 0x0000640000305100 */
.L_x_1698:
        /* <DEDUP_REMOVED lines=12> */
[----:B------:R-:W-:Y:S02]  /*37a0*/  MOV R2, R13 ;  /* 0x0000000d00027202 */ /* 0x000fe40000000f00 */
[----:B------:R-:W-:-:S07]  /*37b0*/  MOV R15, 0x37d0 ;  /* 0x000037d0000f7802 */ /* 0x000fce0000000f00 */
[----:B012345:R-:W-:Y:S05]  /*37c0*/  CALL.REL.NOINC `($__internal_10_$__cuda_sm20_sqrt_rn_f32_slowpath) ;  /* 0x0000002000447944 */ /* 0x03ffea0003c00000 */
[----:B------:R-:W-:Y:S01]  /*37d0*/  IMAD.MOV.U32 R26, RZ, RZ, R2 ;  /* 0x000000ffff1a7224 */ /* 0x000fe200078e0002 */
[----:B------:R-:W-:Y:S06]  /*37e0*/  BRA `(.L_x_1712) ;  /* 0x0000000000107947 */ /* 0x000fec0003800000 */
.L_x_1711:
[----:B0-----:R-:W-:Y:S01]  /*37f0*/  FMUL.FTZ R26, R13, R9 ;  /* 0x000000090d1a7220 */ /* 0x001fe20000410000 */
[----:B------:R-:W-:-:S03]  /*3800*/  FMUL.FTZ R2, R9, 0.5 ;  /* 0x3f00000009027820 */ /* 0x000fc60000410000 */
[----:B------:R-:W-:-:S04]  /*3810*/  FFMA R9, -R26, R26, R13 ;  /* 0x0000001a1a097223 */ /* 0x000fc8000000010d */
[----:B------:R-:W-:-:S07]  /*3820*/  FFMA R26, R9, R2, R26 ;  /* 0x00000002091a7223 */ /* 0x000fce000000001a */
.L_x_1712:
[----:B------:R-:W-:Y:S05]  /*3830*/  BSYNC.RECONVERGENT B0 ;  /* 0x0000000000007941 */ /* 0x000fea0003800200 */
.L_x_1710:
        /* <DEDUP_REMOVED lines=12> */
[----:B------:R-:W-:Y:S01]  /*3900*/  MOV R9, R2 ;  /* 0x0000000200097202 */ /* 0x000fe20000000f00 */
[----:B------:R-:W-:Y:S06]  /*3910*/  BRA `(.L_x_1715) ;  /* 0x0000000000107947 */ /* 0x000fec0003800000 */
.L_x_1714:
[----:B------:R-:W-:Y:S01]  /*3920*/  FMUL.FTZ R9, R2, R10 ;  /* 0x0000000a02097220 */ /* 0x000fe20000410000 */
[----:B------:R-:W-:-:S03]  /*3930*/  FMUL.FTZ R10, R10, 0.5 ;  /* 0x3f0000000a0a7820 */ /* 0x000fc60000410000 */
[----:B------:R-:W-:-:S04]  /*3940*/  FFMA R2, -R9, R9, R2 ;  /* 0x0000000909027223 */ /* 0x000fc80000000102 */
[----:B------:R-:W-:-:S07]  /*3950*/  FFMA R9, R2, R10, R9 ;  /* 0x0000000a02097223 */ /* 0x000fce0000000009 */
.L_x_1715:
[----:B------:R-:W-:Y:S05]  /*3960*/  BSYNC.RECONVERGENT B0 ;  /* 0x0000000000007941 */ /* 0x000fea0003800200 */
.L_x_1713:
        /* <DEDUP_REMOVED lines=28> */
.L_x_1717:
[----:B------:R-:W-:Y:S05]  /*3b30*/  BSYNC.RECONVERGENT B1 ;  /* 0x0000000000017941 */ /* 0x000fea0003800200 */
.L_x_1716:
        /* <DEDUP_REMOVED lines=25> */
.L_x_1719:
[----:B------:R-:W-:Y:S05]  /*3cd0*/  BSYNC.RECONVERGENT B1 ;  /* 0x0000000000017941 */ /* 0x000fea0003800200 */
.L_x_1718:
        /* <DEDUP_REMOVED lines=21> */
[----:B------:R-:W-:-:S07]  /*3e30*/  MOV R25, R2 ;  /* 0x0000000200197202 */ /* 0x000fce0000000f00 */
.L_x_1721:
[----:B------:R-:W-:Y:S05]  /*3e40*/  BSYNC.RECONVERGENT B2 ;  /* 0x0000000000027941 */ /* 0x000fea0003800200 */
.L_x_1720:
        /* <DEDUP_REMOVED lines=13> */
.L_x_1723:
[----:B------:R-:W-:Y:S05]  /*3f20*/  BSYNC.RECONVERGENT B2 ;  /* 0x0000000000027941 */ /* 0x000fea0003800200 */
.L_x_1722:
        /* <DEDUP_REMOVED lines=22> */
.L_x_1725:
[----:B------:R-:W-:Y:S05]  /*4090*/  BSYNC.RECONVERGENT B1 ;  /* 0x0000000000017941 */ /* 0x000fea0003800200 */
.L_x_1724:
[----:B------:R0:W1:Y:S02]  /*40a0*/  F2I.F64.FLOOR R29, R28 ;  /* 0x0000001c001d7311 */ /* 0x0000640000305100 */
.L_x_1709:
        /* <DEDUP_REMOVED lines=29> */
.L_x_1728:
[----:B------:R-:W-:Y:S05]  /*4280*/  BSYNC.RECONVERGENT B1 ;  /* 0x0000000000017941 */ /* 0x000fea0003800200 */
.L_x_1727:
        /* <DEDUP_REMOVED lines=23> */
[----:B------:R-:W-:Y:S01]  /*4400*/  IMAD.MOV.U32 R10, RZ, RZ, R28 ;  /* 0x000000ffff0a7224 */ /* 0x000fe200078e001c */
[----:B------:R-:W-:-:S07]  /*4410*/  MOV R11, R29 ;  /* 0x0000001d000b7202 */ /* 0x000fce0000000f00 */
.L_x_1730:
[----:B------:R-:W-:Y:S05]  /*4420*/  BSYNC.RECONVERGENT B1 ;  /* 0x0000000000017941 */ /* 0x000fea0003800200 */
.L_x_1729:
        /* <DEDUP_REMOVED lines=10> */
[----:B------:R-:W-:Y:S01]  /*44d0*/  ULEA.HI UR4, UR7, UR7, URZ, 0x1 ;  /* 0x0000000707047291 */ /* 0x000fe2000f8f08ff */
[----:B------:R-:W-:Y:S03]  /*44e0*/  BSSY.RECONVERGENT B2, `(.L_x_1731) ;  /* 0x000000d000027945 */ /* 0x000fe60003800200 */
[----:B------:R-:W-:-:S03]  /*44f0*/  USHF.R.S32.HI UR4, URZ, 0x1, UR4 ;  /* 0x00000001ff047899 */ /* 0x000fc60008011404 */
[----:B------:R-:W1:Y:S01]  /*4500*/  FCHK P0, R0, R5 ;  /* 0x0000000500007302 */ /* 0x000e620000000000 */
[----:B0-----:R-:W-:-:S04]  /*4510*/  FFMA R9, -R5, R2, 1 ;  /* 0x3f80000005097423 */ /* 0x001fc80000000102 */
[----:B------:R-:W-:Y:S01]  /*4520*/  FFMA R11, R2, R9, R2 ;  /* 0x00000009020b7223 */ /* 0x000fe20000000002 */
[----:B------:R-:W-:-:S03]  /*4530*/  I2FP.F32.S32 R9, UR4 ;  /* 0x0000000400097c45 */ /* 0x000fc60008201400 */
[----:B------:R-:W-:-:S04]  /*4540*/  FFMA R2, R0, R11, RZ ;  /* 0x0000000b00027223 */ /* 0x000fc800000000ff */
[----:B------:R-:W-:-:S04]  /*4550*/  FFMA R10, -R5, R2, R0 ;  /* 0x00000002050a7223 */ /* 0x000fc80000000100 */
[----:B------:R-:W-:Y:S01]  /*4560*/  FFMA R2, R11, R10, R2 ;  /* 0x0000000a0b027223 */ /* 0x000fe20000000002 */
[----:B-1----:R-:W-:Y:S06]  /*4570*/  @!P0 BRA `(.L_x_1732) ;  /* 0x00000000000c8947 */ /* 0x002fec0003800000 */
[----:B------:R-:W-:Y:S01]  /*4580*/  IMAD.MOV.U32 R2, RZ, RZ, R0 ;  /* 0x000000ffff027224 */ /* 0x000fe200078e0000 */
[----:B------:R-:W-:-:S07]  /*4590*/  MOV R10, 0x45b0 ;  /* 0x000045b0000a7802 */ /* 0x000fce0000000f00 */
[----:B------:R-:W-:Y:S05]  /*45a0*/  CALL.REL.NOINC `($__internal_11_$__cuda_sm3x_div_rn_noftz_f32_slowpath) ;  /* 0x0000001400287944 */ /* 0x000fea0003c00000 */
.L_x_1732:
[----:B------:R-:W-:Y:S05]  /*45b0*/  BSYNC.RECONVERGENT B2 ;  /* 0x0000000000027941 */ /* 0x000fea0003800200 */
.L_x_1731:
[----:B------:R-:W0:Y:S01]  /*45c0*/  MUFU.RCP R10, R5 ;  /* 0x00000005000a7308 */ /* 0x000e220000001000 */
[----:B------:R-:W-:Y:S01]  /*45d0*/  FADD R2, R9, -R2 ;  /* 0x8000000209027221 */ /* 0x000fe20000000000 */
[----:B------:R-:W-:Y:S06]  /*45e0*/  BSSY.RECONVERGENT B2, `(.L_x_1733) ;  /* 0x000000d000027945 */ /* 0x000fec0003800200 */
[----:B------:R-:W1:Y:S08]  /*45f0*/  FCHK P0, -R3, R5 ;  /* 0x0000000503007302 */ /* 0x000e700000000100 */
[----:B------:R2:W3:Y:S01]  /*4600*/  F2I.FLOOR.NTZ R25, R2 ;  /* 0x0000000200197305 */ /* 0x0004e20000207100 */
[----:B0-----:R-:W-:-:S04]  /*4610*/  FFMA R11, -R5, R10, 1 ;  /* 0x3f800000050b7423 */ /* 0x001fc8000000010a */
[----:B------:R-:W-:-:S04]  /*4620*/  FFMA R10, R10, R11, R10 ;  /* 0x0000000b0a0a7223 */ /* 0x000fc8000000000a */
[----:B------:R-:W-:-:S04]  /*4630*/  FFMA R9, -R3, R10, RZ ;  /* 0x0000000a03097223 */ /* 0x000fc800000001ff */
[----:B------:R-:W-:-:S04]  /*4640*/  FFMA R24, -R5, R9, -R3 ;  /* 0x0000000905187223 */ /* 0x000fc80000000903 */
[----:B------:R-:W-:Y:S01]  /*4650*/  FFMA R24, R10, R24, R9 ;  /* 0x000000180a187223 */ /* 0x000fe20000000009 */
[----:B-123--:R-:W-:Y:S06]  /*4660*/  @!P0 BRA `(.L_x_1734) ;  /* 0x0000000000108947 */ /* 0x00efec0003800000 */
[----:B------:R-:W-:Y:S01]  /*4670*/  FADD R2, -R3, -RZ ;  /* 0x800000ff03027221 */ /* 0x000fe20000000100 */
[----:B------:R-:W-:-:S07]  /*4680*/  MOV R10, 0x46a0 ;  /* 0x000046a0000a7802 */ /* 0x000fce0000000f00 */
[----:B------:R-:W-:Y:S05]  /*4690*/  CALL.REL.NOINC `($__internal_11_$__cuda_sm3x_div_rn_noftz_f32_slowpath) ;  /* 0x0000001000ec7944 */ /* 0x000fea0003c00000 */
[----:B------:R-:W-:-:S07]  /*46a0*/  IMAD.MOV.U32 R24, RZ, RZ, R2 ;  /* 0x000000ffff187224 */ /* 0x000fce00078e0002 */
.L_x_1734:
[----:B------:R-:W-:Y:S05]  /*46b0*/  BSYNC.RECONVERGENT B2 ;  /* 0x0000000000027941 */ /* 0x000fea0003800200 */
.L_x_1733:
[----:B------:R-:W0:Y:S01]  /*46c0*/  F2F.F64.F32 R18, R5 ;  /* 0x0000000500127310 */ /* 0x000e220000201800 */
[----:B------:R-:W-:Y:S01]  /*46d0*/  MOV R12, 0x1 ;  /* 0x00000001000c7802 */ /* 0x000fe20000000f00 */
        /* <DEDUP_REMOVED lines=20> */
.L_x_1736:
[----:B------:R-:W-:Y:S05]  /*4820*/  BSYNC.RECONVERGENT B1 ;  /* 0x0000000000017941 */ /* 0x000fea0003800200 */
.L_x_1735:
[----:B------:R0:W1:Y:S02]  /*4830*/  F2I.F64.FLOOR R29, R28 ;  /* 0x0000001c001d7311 */ /* 0x0000640000305100 */
.L_x_1726:
        /* <DEDUP_REMOVED lines=17> */
.L_x_1739:
[----:B0-----:R-:W-:Y:S01]  /*4950*/  FMUL.FTZ R9, R12, R10 ;  /* 0x0000000a0c097220 */ /* 0x001fe20000410000 */
[----:B------:R-:W-:-:S03]  /*4960*/  FMUL.FTZ R10, R10, 0.5 ;  /* 0x3f0000000a0a7820 */ /* 0x000fc60000410000 */
[----:B------:R-:W-:-:S04]  /*4970*/  FFMA R2, -R9, R9, R12 ;  /* 0x0000000909027223 */ /* 0x000fc8000000010c */
[----:B------:R-:W-:-:S07]  /*4980*/  FFMA R9, R2, R10, R9 ;  /* 0x0000000a02097223 */ /* 0x000fce0000000009 */
.L_x_1740:
[----:B------:R-:W-:Y:S05]  /*4990*/  BSYNC.RECONVERGENT B0 ;  /* 0x0000000000007941 */ /* 0x000fea0003800200 */
.L_x_1738:
[-C--:B------:R-:W-:Y:S01]  /*49a0*/  FSETP.GTU.AND P0, PT, |R3|, |R0|.reuse, PT ;  /* 0x400000000300720b */ /* 0x080fe20003f0c200 */
        /* <DEDUP_REMOVED lines=9> */
[----:B------:R-:W-:Y:S01]  /*4a40*/  BSSY.RECONVERGENT B1, `(.L_x_1743) ;  /* 0x0000004000017945 */ /* 0x000fe20003800200 */
[----:B------:R-:W-:Y:S01]  /*4a50*/  IMAD.MOV.U32 R2, RZ, RZ, R11 ;  /* 0x000000ffff027224 */ /* 0x000fe200078e000b */
[----:B------:R-:W-:-:S07]  /*4a60*/  MOV R15, 0x4a80 ;  /* 0x00004a80000f7802 */ /* 0x000fce0000000f00 */
[----:B-12345:R-:W-:Y:S05]  /*4a70*/  CALL.REL.NOINC `($__internal_10_$__cuda_sm20_sqrt_rn_f32_slowpath) ;  /* 0x0000000c00987944 */ /* 0x03efea0003c00000 */
[----:B------:R-:W-:Y:S05]  /*4a80*/  BSYNC.RECONVERGENT B1 ;  /* 0x0000000000017941 */ /* 0x000fea0003800200 */
.L_x_1743:
[----:B------:R-:W-:Y:S05]  /*4a90*/  BRA `(.L_x_1744) ;  /* 0x0000000000107947 */ /* 0x000fea0003800000 */
.L_x_1742:
[----:B------:R-:W-:Y:S01]  /*4aa0*/  FMUL.FTZ R2, R11, R10 ;  /* 0x0000000a0b027220 */ /* 0x000fe20000410000 */
[----:B------:R-:W-:-:S03]  /*4ab0*/  FMUL.FTZ R10, R10, 0.5 ;  /* 0x3f0000000a0a7820 */ /* 0x000fc60000410000 */
[----:B------:R-:W-:-:S04]  /*4ac0*/  FFMA R11, -R2, R2, R11 ;  /* 0x00000002020b7223 */ /* 0x000fc8000000010b */
[----:B------:R-:W-:-:S07]  /*4ad0*/  FFMA R2, R11, R10, R2 ;  /* 0x0000000a0b027223 */ /* 0x000fce0000000002 */
.L_x_1744:
[----:B------:R-:W-:Y:S05]  /*4ae0*/  BSYNC.RECONVERGENT B0 ;  /* 0x0000000000007941 */ /* 0x000fea0003800200 */
.L_x_1741:
[----:B--2---:R-:W0:Y:S01]  /*4af0*/  F2F.F64.F32 R24, UR6 ;  /* 0x0000000600187d10 */ /* 0x004e220008201800 */
[----:B------:R-:W-:Y:S02]  /*4b00*/  HFMA2 R10, -RZ, RZ, 0, 5.9604644775390625e-08 ;  /* 0x00000001ff0a7431 */ /* 0x000fe400000001ff */
[----:B-----5:R-:W-:Y:S01]  /*4b10*/  FMUL R16, R6, 0.5 ;  /* 0x3f00000006107820 */ /* 0x020fe20000400000 */
[----:B------:R-:W-:Y:S01]  /*4b20*/  UMOV UR12, 0x33333333 ;  /* 0x33333333000c7882 */ /* 0x000fe20000000000 */
[----:B------:R-:W-:Y:S01]  /*4b30*/  UMOV UR13, 0x3ffb3333 ;  /* 0x3ffb3333000d7882 */ /* 0x000fe20000000000 */
[----:B------:R-:W-:Y:S02]  /*4b40*/  BSSY.RECONVERGENT B1, `(.L_x_1745) ;  /* 0x0000017000017945 */ /* 0x000fe40003800200 */
[----:B------:R-:W2:Y:S08]  /*4b50*/  F2F.F64.F32 R26, R9 ;  /* 0x00000009001a7310 */ /* 0x000eb00000201800 */
        /* <DEDUP_REMOVED lines=14> */
[----:B------:R-:W-:Y:S01]  /*4c40*/  FSETP.GT.AND P0, PT, |R6|, 1.469367938527859385e-39, PT ;  /* 0x001000000600780b */ /* 0x000fe20003f04200 */
[----:B------:R-:W-:-:S12]  /*4c50*/  FADD R6, R9, -R2 ;  /* 0x8000000209067221 */ /* 0x000fd80000000000 */
[----:B------:R-:W-:Y:S05]  /*4c60*/  @P0 BRA P1, `(.L_x_1746) ;  /* 0x0000000000100947 */ /* 0x000fea0000800000 */
[----:B------:R-:W-:Y:S01]  /*4c70*/  IMAD.MOV.U32 R18, RZ, RZ, R24 ;  /* 0x000000ffff127224 */ /* 0x000fe200078e0018 */
[----:B------:R-:W-:Y:S01]  /*4c80*/  MOV R2, 0x4cb0 ;  /* 0x00004cb000027802 */ /* 0x000fe20000000f00 */
[----:B------:R-:W-:-:S07]  /*4c90*/  IMAD.MOV.U32 R19, RZ, RZ, R25 ;  /* 0x000000ffff137224 */ /* 0x000fce00078e0019 */
[----:B------:R-:W-:Y:S05]  /*4ca0*/  CALL.REL.NOINC `($__internal_9_$__cuda_sm20_div_rn_f64_full) ;  /* 0x0000000400a07944 */ /* 0x000fea0003c00000 */
.L_x_1746:
[----:B------:R-:W-:Y:S05]  /*4cb0*/  BSYNC.RECONVERGENT B1 ;  /* 0x0000000000017941 */ /* 0x000fea0003800200 */
.L_x_1745:
        /* <DEDUP_REMOVED lines=23> */
[----:B------:R-:W-:Y:S01]  /*4e30*/  MOV R10, R28 ;  /* 0x0000001c000a7202 */ /* 0x000fe20000000f00 */
[----:B------:R-:W-:-:S07]  /*4e40*/  IMAD.MOV.U32 R11, RZ, RZ, R29 ;  /* 0x000000ffff0b7224 */ /* 0x000fce00078e001d */
.L_x_1748:
[----:B------:R-:W-:Y:S05]  /*4e50*/  BSYNC.RECONVERGENT B1 ;  /* 0x0000000000017941 */ /* 0x000fea0003800200 */
.L_x_1747:
        /* <DEDUP_REMOVED lines=22> */
.L_x_1750:
[----:B------:R-:W-:Y:S05]  /*4fc0*/  BSYNC.RECONVERGENT B2 ;  /* 0x0000000000027941 */ /* 0x000fea0003800200 */
.L_x_1749:
        /* <DEDUP_REMOVED lines=13> */
[----:B------:R-:W-:-:S07]  /*50a0*/  IMAD.MOV.U32 R24, RZ, RZ, R2 ;  /* 0x000000ffff187224 */ /* 0x000fce00078e0002 */
.L_x_1752:
[----:B------:R-:W-:Y:S05]  /*50b0*/  BSYNC.RECONVERGENT B2 ;  /* 0x0000000000027941 */ /* 0x000fea0003800200 */
.L_x_1751:
        /* <DEDUP_REMOVED lines=22> */
.L_x_1754:
[----:B------:R-:W-:Y:S05]  /*5220*/  BSYNC.RECONVERGENT B1 ;  /* 0x0000000000017941 */ /* 0x000fea0003800200 */
.L_x_1753:
[----:B------:R0:W1:Y:S02]  /*5230*/  F2I.F64.FLOOR R29, R28 ;  /* 0x0000001c001d7311 */ /* 0x0000640000305100 */
.L_x_1737:
[----:B01-3--:R-:W-:Y:S02]  /*5240*/  ISETP.GE.AND P0, PT, R29, R8, PT ;  /* 0x000000081d00720c */ /* 0x00bfe40003f06270 */
[C---:B------:R-:W-:Y:S02]  /*5250*/  LOP3.LUT R0, R24.reuse, R29, RZ, 0xfc, !PT ;  /* 0x0000001d18007212 */ /* 0x040fe400078efcff */
[----:B------:R-:W-:-:S04]  /*5260*/  ISETP.GE.OR P0, PT, R24, UR7, P0 ;  /* 0x0000000718007c0c */ /* 0x000fc80008706670 */
[----:B------:R-:W-:-:S04]  /*5270*/  ISETP.LT.OR P0, PT, R0, RZ, P0 ;  /* 0x000000ff0000720c */ /* 0x000fc80000701670 */
[----:B--2---:R-:W-:-:S04]  /*5280*/  ISETP.LT.OR P0, PT, R25, RZ, P0 ;  /* 0x000000ff1900720c */ /* 0x004fc80000701670 */
[----:B------:R-:W-:-:S13]  /*5290*/  ISETP.GE.OR P0, PT, R25, UR8, P0 ;  /* 0x0000000819007c0c */ /* 0x000fda0008706670 */
[----:B------:R-:W-:Y:S05]  /*52a0*/  @P0 EXIT ;  /* 0x000000000000094d */ /* 0x000fea0003800000 */
[----:B------:R-:W0:Y:S01]  /*52b0*/  LDCU.64 UR4, c[0x0][0x3a8] ;  /* 0x00007500ff0477ac */ /* 0x000e220008000a00 */
[----:B------:R-:W-:Y:S01]  /*52c0*/  IMAD R25, R8, R25, R29 ;  /* 0x0000001908197224 */ /* 0x000fe200078e021d */
[----:B------:R-:W-:-:S03]  /*52d0*/  MOV R0, 0x1 ;  /* 0x0000000100007802 */ /* 0x000fc60000000f00 */
[----:B------:R-:W-:-:S05]  /*52e0*/  IMAD R25, R25, UR7, R24 ;  /* 0x0000000719197c24 */ /* 0x000fca000f8e0218 */
[----:B0-----:R-:W-:-:S04]  /*52f0*/  IADD3 R2, P0, PT, R25, UR4, RZ ;  /* 0x0000000419027c10 */ /* 0x001fc8000ff1e0ff */
[----:B------:R-:W-:-:S05]  /*5300*/  LEA.HI.X.SX32 R3, R25, UR5, 0x1, P0 ;  /* 0x0000000519037c11 */ /* 0x000fca00080f0eff */
[----:B------:R-:W-:Y:S01]  /*5310*/  STG.E.U8 desc[UR10][R2.64], R0 ;  /* 0x0000000002007986 */ /* 0x000fe2000c10110a */
[----:B------:R-:W-:Y:S05]  /*5320*/  EXIT ;  /* 0x000000000000794d */ /* 0x000fea0003800000 */
        .weak           $__internal_9_$__cuda_sm20_div_rn_f64_full
        .type           $__internal_9_$__cuda_sm20_div_rn_f64_full,@function
        .size           $__internal_9_$__cuda_sm20_div_rn_f64_full,($__internal_10_$__cuda_sm20_sqrt_rn_f32_slowpath - $__internal_9_$__cuda_sm20_div_rn_f64_full)
$__internal_9_$__cuda_sm20_div_rn_f64_full:
[----:B------:R-:W-:Y:S01]  /*5330*/  FSETP.GEU.AND P2, PT, |R15|, 1.469367938527859385e-39, PT ;  /* 0x001000000f00780b */ /* 0x000fe20003f4e200 */
[----:B------:R-:W-:Y:S01]  /*5340*/  IMAD.MOV.U32 R22, RZ, RZ, 0x1 ;  /* 0x00000001ff167424 */ /* 0x000fe200078e00ff */
[C---:B------:R-:W-:Y:S01]  /*5350*/  FSETP.GEU.AND P0, PT, |R19|.reuse, 1.469367938527859385e-39, PT ;  /* 0x001000001300780b */ /* 0x040fe20003f0e200 */
[----:B------:R-:W-:Y:S01]  /*5360*/  BSSY.RECONVERGENT B0, `(.L_x_1755) ;  /* 0x0000054000007945 */ /* 0x000fe20003800200 */
[----:B------:R-:W-:Y:S02]  /*5370*/  LOP3.LUT R16, R19, 0x800fffff, RZ, 0xc0, !PT ;  /* 0x800fffff13107812 */ /* 0x000fe400078ec0ff */
[----:B------:R-:W-:Y:S02]  /*5380*/  LOP3.LUT R10, R15, 0x7ff00000, RZ, 0xc0, !PT ;  /* 0x7ff000000f0a7812 */ /* 0x000fe400078ec0ff */
[----:B------:R-:W-:Y:S01]  /*5390*/  LOP3.LUT R17, R16, 0x3ff00000, RZ, 0xfc, !PT ;  /* 0x3ff0000010117812 */ /* 0x000fe200078efcff */
[----:B------:R-:W-:Y:S01]  /*53a0*/  IMAD.MOV.U32 R16, RZ, RZ, R18 ;  /* 0x000000ffff107224 */ /* 0x000fe200078e0012 */
[----:B------:R-:W-:-:S02]  /*53b0*/  LOP3.LUT R12, R19, 0x7ff00000, RZ, 0xc0, !PT ;  /* 0x7ff00000130c7812 */ /* 0x000fc400078ec0ff */
[----:B------:R-:W-:Y:S01]  /*53c0*/  MOV R20, R14 ;  /* 0x0000000e00147202 */ /* 0x000fe20000000f00 */
[----:B------:R-:W-:Y:S01]  /*53d0*/  @!P2 IMAD.MOV.U32 R28, RZ, RZ, RZ ;  /* 0x000000ffff1ca224 */ /* 0x000fe200078e00ff */
[----:B------:R-:W-:Y:S01]  /*53e0*/  @!P2 LOP3.LUT R9, R19, 0x7ff00000, RZ, 0xc0, !PT ;  /* 0x7ff000001309a812 */ /* 0x000fe200078ec0ff */
[----:B------:R-:W-:Y:S01]  /*53f0*/  @!P0 DMUL R16, R18, 8.98846567431157953865e+307 ;  /* 0x7fe0000012108828 */ /* 0x000fe20000000000 */
[C---:B------:R-:W-:Y:S02]  /*5400*/  ISETP.GE.U32.AND P1, PT, R10.reuse, R12, PT ;  /* 0x0000000c0a00720c */ /* 0x040fe40003f26070 */
[----:B------:R-:W-:Y:S01]  /*5410*/  @!P2 ISETP.GE.U32.AND P3, PT, R10, R9, PT ;  /* 0x000000090a00a20c */ /* 0x000fe20003f66070 */
[----:B------:R-:W-:Y:S02]  /*5420*/  IMAD.MOV.U32 R9, RZ, RZ, 0x1ca00000 ;  /* 0x1ca00000ff097424 */ /* 0x000fe400078e00ff */
[----:B------:R-:W0:Y:S03]  /*5430*/  MUFU.RCP64H R23, R17 ;  /* 0x0000001100177308 */ /* 0x000e260000001800 */
[----:B------:R-:W-:-:S02]  /*5440*/  @!P2 SEL R11, R9, 0x63400000, !P3 ;  /* 0x63400000090ba807 */ /* 0x000fc40005800000 */
[----:B------:R-:W-:Y:S02]  /*5450*/  SEL R21, R9, 0x63400000, !P1 ;  /* 0x6340000009157807 */ /* 0x000fe40004800000 */
[--C-:B------:R-:W-:Y:S02]  /*5460*/  @!P2 LOP3.LUT R11, R11, 0x80000000, R15.reuse, 0xf8, !PT ;  /* 0x800000000b0ba812 */ /* 0x100fe400078ef80f */
[----:B------:R-:W-:Y:S02]  /*5470*/  LOP3.LUT R21, R21, 0x800fffff, R15, 0xf8, !PT ;  /* 0x800fffff15157812 */ /* 0x000fe400078ef80f */
[----:B------:R-:W-:Y:S02]  /*5480*/  @!P2 LOP3.LUT R29, R11, 0x100000, RZ, 0xfc, !PT ;  /* 0x001000000b1da812 */ /* 0x000fe400078efcff */
[----:B------:R-:W-:Y:S02]  /*5490*/  MOV R11, R10 ;  /* 0x0000000a000b7202 */ /* 0x000fe40000000f00 */
[----:B------:R-:W-:-:S02]  /*54a0*/  @!P0 LOP3.LUT R12, R17, 0x7ff00000, RZ, 0xc0, !PT ;  /* 0x7ff00000110c8812 */ /* 0x000fc400078ec0ff */
[----:B------:R-:W-:Y:S02]  /*54b0*/  @!P2 DFMA R20, R20, 2, -R28 ;  /* 0x400000001414a82b */ /* 0x000fe4000000081c */
[----:B0-----:R-:W-:-:S08]  /*54c0*/  DFMA R28, R22, -R16, 1 ;  /* 0x3ff00000161c742b */ /* 0x001fd00000000810 */
[----:B------:R-:W-:Y:S01]  /*54d0*/  DFMA R28, R28, R28, R28 ;  /* 0x0000001c1c1c722b */ /* 0x000fe2000000001c */
[----:B------:R-:W-:-:S05]  /*54e0*/  @!P2 LOP3.LUT R11, R21, 0x7ff00000, RZ, 0xc0, !PT ;  /* 0x7ff00000150ba812 */ /* 0x000fca00078ec0ff */
[----:B------:R-:W-:Y:S02]  /*54f0*/  VIADD R13, R11, 0xffffffff ;  /* 0xffffffff0b0d7836 */ /* 0x000fe40000000000 */
[----:B------:R-:W-:-:S03]  /*5500*/  DFMA R22, R22, R28, R22 ;  /* 0x0000001c1616722b */ /* 0x000fc60000000016 */
[----:B------:R-:W-:Y:S01]  /*5510*/  ISETP.GT.U32.AND P0, PT, R13, 0x7feffffe, PT ;  /* 0x7feffffe0d00780c */ /* 0x000fe20003f04070 */
[----:B------:R-:W-:-:S04]  /*5520*/  VIADD R13, R12, 0xffffffff ;  /* 0xffffffff0c0d7836 */ /* 0x000fc80000000000 */
[----:B------:R-:W-:Y:S01]  /*5530*/  DFMA R32, R22, -R16, 1 ;  /* 0x3ff000001620742b */ /* 0x000fe20000000810 */
[----:B------:R-:W-:-:S07]  /*5540*/  ISETP.GT.U32.OR P0, PT, R13, 0x7feffffe, P0 ;  /* 0x7feffffe0d00780c */ /* 0x000fce0000704470 */
[----:B------:R-:W-:-:S08]  /*5550*/  DFMA R32, R22, R32, R22 ;  /* 0x000000201620722b */ /* 0x000fd00000000016 */
[----:B------:R-:W-:-:S08]  /*5560*/  DMUL R28, R32, R20 ;  /* 0x00000014201c7228 */ /* 0x000fd00000000000 */
[----:B------:R-:W-:-:S08]  /*5570*/  DFMA R22, R28, -R16, R20 ;  /* 0x800000101c16722b */ /* 0x000fd00000000014 */
[----:B------:R-:W-:Y:S01]  /*5580*/  DFMA R22, R32, R22, R28 ;  /* 0x000000162016722b */ /* 0x000fe2000000001c */
[----:B------:R-:W-:Y:S10]  /*5590*/  @P0 BRA `(.L_x_1756) ;  /* 0x00000000006c0947 */ /* 0x000ff40003800000 */
[----:B------:R-:W-:-:S04]  /*55a0*/  LOP3.LUT R11, R19, 0x7ff00000, RZ, 0xc0, !PT ;  /* 0x7ff00000130b7812 */ /* 0x000fc800078ec0ff */
[CC--:B------:R-:W-:Y:S02]  /*55b0*/  VIADDMNMX R12, R10.reuse, -R11.reuse, 0xb9600000, !PT ;  /* 0xb96000000a0c7446 */ /* 0x0c0fe4000780090b */
[----:B------:R-:W-:Y:S01]  /*55c0*/  ISETP.GE.U32.AND P0, PT, R10, R11, PT ;  /* 0x0000000b0a00720c */ /* 0x000fe20003f06070 */
[----:B------:R-:W-:Y:S01]  /*55d0*/  IMAD.MOV.U32 R10, RZ, RZ, RZ ;  /* 0x000000ffff0a7224 */ /* 0x000fe200078e00ff */
[----:B------:R-:W-:Y:S02]  /*55e0*/  VIMNMX R12, PT, PT, R12, 0x46a00000, PT ;  /* 0x46a000000c0c7848 */ /* 0x000fe40003fe0100 */
[----:B------:R-:W-:-:S04]  /*55f0*/  SEL R9, R9, 0x63400000, !P0 ;  /* 0x6340000009097807 */ /* 0x000fc80004000000 */
[----:B------:R-:W-:-:S05]  /*5600*/  IADD3 R9, PT, PT, -R9, R12, RZ ;  /* 0x0000000c09097210 */ /* 0x000fca0007ffe1ff */
[----:B------:R-:W-:-:S06]  /*5610*/  VIADD R11, R9, 0x7fe00000 ;  /* 0x7fe00000090b7836 */ /* 0x000fcc0000000000 */
[----:B------:R-:W-:-:S10]  /*5620*/  DMUL R28, R22, R10 ;  /* 0x0000000a161c7228 */ /* 0x000fd40000000000 */
[----:B------:R-:W-:-:S13]  /*5630*/  FSETP.GTU.AND P0, PT, |R29|, 1.469367938527859385e-39, PT ;  /* 0x001000001d00780b */ /* 0x000fda0003f0c200 */
[----:B------:R-:W-:Y:S05]  /*5640*/  @P0 BRA `(.L_x_1757) ;  /* 0x0000000000940947 */ /* 0x000fea0003800000 */
[----:B------:R-:W-:Y:S01]  /*5650*/  DFMA R16, R22, -R16, R20 ;  /* 0x800000101610722b */ /* 0x000fe20000000014 */
[----:B------:R-:W-:-:S09]  /*5660*/  MOV R12, RZ ;  /* 0x000000ff000c7202 */ /* 0x000fd20000000f00 */
[C---:B------:R-:W-:Y:S02]  /*5670*/  FSETP.NEU.AND P0, PT, R17.reuse, RZ, PT ;  /* 0x000000ff1100720b */ /* 0x040fe40003f0d000 */
[----:B------:R-:W-:-:S04]  /*5680*/  LOP3.LUT R18, R17, 0x80000000, R19, 0x48, !PT ;  /* 0x8000000011127812 */ /* 0x000fc800078e4813 */
[----:B------:R-:W-:-:S07]  /*5690*/  LOP3.LUT R13, R18, R11, RZ, 0xfc, !PT ;  /* 0x0000000b120d7212 */ /* 0x000fce00078efcff */
[----:B------:R-:W-:Y:S05]  /*56a0*/  @!P0 BRA `(.L_x_1757) ;  /* 0x00000000007c8947 */ /* 0x000fea0003800000 */
[----:B------:R-:W-:Y:S01]  /*56b0*/  IMAD.MOV R11, RZ, RZ, -R9 ;  /* 0x000000ffff0b7224 */ /* 0x000fe200078e0a09 */
[----:B------:R-:W-:Y:S01]  /*56c0*/  IADD3 R9, PT, PT, -R9, -0x43300000, RZ ;  /* 0xbcd0000009097810 */ /* 0x000fe20007ffe1ff */
[----:B------:R-:W-:-:S06]  /*56d0*/  IMAD.MOV.U32 R10, RZ, RZ, RZ ;  /* 0x000000ffff0a7224 */ /* 0x000fcc00078e00ff */
[----:B------:R-:W-:Y:S02]  /*56e0*/  DFMA R10, R28, -R10, R22 ;  /* 0x8000000a1c0a722b */ /* 0x000fe40000000016 */
[----:B------:R-:W-:-:S08]  /*56f0*/  DMUL.RP R22, R22, R12 ;  /* 0x0000000c16167228 */ /* 0x000fd00000008000 */
[----:B------:R-:W-:Y:S02]  /*5700*/  FSETP.NEU.AND P0, PT, |R11|, R9, PT ;  /* 0x000000090b00720b */ /* 0x000fe40003f0d200 */
[----:B------:R-:W-:Y:S02]  /*5710*/  LOP3.LUT R9, R23, R18, RZ, 0x3c, !PT ;  /* 0x0000001217097212 */ /* 0x000fe400078e3cff */
[----:B------:R-:W-:Y:S02]  /*5720*/  FSEL R28, R22, R28, !P0 ;  /* 0x0000001c161c7208 */ /* 0x000fe40004000000 */
[----:B------:R-:W-:Y:S01]  /*5730*/  FSEL R29, R9, R29, !P0 ;  /* 0x0000001d091d7208 */ /* 0x000fe20004000000 */
[----:B------:R-:W-:Y:S06]  /*5740*/  BRA `(.L_x_1757) ;  /* 0x0000000000547947 */ /* 0x000fec0003800000 */
.L_x_1756:
        /* <DEDUP_REMOVED lines=16> */
.L_x_1759:
[----:B------:R-:W-:Y:S01]  /*5850*/  LOP3.LUT R29, R19, 0x80000, RZ, 0xfc, !PT ;  /* 0x00080000131d7812 */ /* 0x000fe200078efcff */
[----:B------:R-:W-:Y:S01]  /*5860*/  IMAD.MOV.U32 R28, RZ, RZ, R18 ;  /* 0x000000ffff1c7224 */ /* 0x000fe200078e0012 */
[----:B------:R-:W-:Y:S06]  /*5870*/  BRA `(.L_x_1757) ;  /* 0x0000000000087947 */ /* 0x000fec0003800000 */
.L_x_1758:
[----:B------:R-:W-:Y:S02]  /*5880*/  LOP3.LUT R29, R15, 0x80000, RZ, 0xfc, !PT ;  /* 0x000800000f1d7812 */ /* 0x000fe400078efcff */
[----:B------:R-:W-:-:S07]  /*5890*/  MOV R28, R14 ;  /* 0x0000000e001c7202 */ /* 0x000fce0000000f00 */
.L_x_1757:
[----:B------:R-:W-:Y:S05]  /*58a0*/  BSYNC.RECONVERGENT B0 ;  /* 0x0000000000007941 */ /* 0x000fea0003800200 */
.L_x_1755:
[----:B------:R-:W-:Y:S02]  /*58b0*/  IMAD.MOV.U32 R10, RZ, RZ, R2 ;  /* 0x000000ffff0a7224 */ /* 0x000fe400078e0002 */
[----:B------:R-:W-:-:S04]  /*58c0*/  IMAD.MOV.U32 R11, RZ, RZ, 0x0 ;  /* 0x00000000ff0b7424 */ /* 0x000fc800078e00ff */
[----:B------:R-:W-:Y:S05]  /*58d0*/  RET.REL.NODEC R10 `(_Z22get_voxels_edge_kernelPfPiS0_S_S0_PhS1_S_) ;  /* 0xffffffa40ac87950 */ /* 0x000fea0003c3ffff */
        .weak           $__internal_10_$__cuda_sm20_sqrt_rn_f32_slowpath
        .type           $__internal_10_$__cuda_sm20_sqrt_rn_f32_slowpath,@function
        .size           $__internal_10_$__cuda_sm20_sqrt_rn_f32_slowpath,($__internal_11_$__cuda_sm3x_div_rn_noftz_f32_slowpath - $__internal_10_$__cuda_sm20_sqrt_rn_f32_slowpath)
$__internal_10_$__cuda_sm20_sqrt_rn_f32_slowpath:
        /* <DEDUP_REMOVED lines=13> */
[----:B------:R-:W-:Y:S01]  /*59b0*/  @P0 FMUL.FTZ R14, R10, 0.5 ;  /* 0x3f0000000a0e0820 */ /* 0x000fe20000410000 */
[----:B------:R-:W-:Y:S02]  /*59c0*/  @!P0 IMAD.MOV.U32 R10, RZ, RZ, R2 ;  /* 0x000000ffff0a8224 */ /* 0x000fe400078e0002 */
[----:B------:R-:W-:-:S04]  /*59d0*/  @P0 FADD.FTZ R13, -R12, -RZ ;  /* 0x800000ff0c0d0221 */ /* 0x000fc80000010100 */
[----:B------:R-:W-:-:S04]  /*59e0*/  @P0 FFMA R13, R12, R13, R11 ;  /* 0x0000000d0c0d0223 */ /* 0x000fc8000000000b */
[----:B------:R-:W-:-:S04]  /*59f0*/  @P0 FFMA R13, R13, R14, R12 ;  /* 0x0000000e0d0d0223 */ /* 0x000fc8000000000c */
[----:B------:R-:W-:-:S07]  /*5a00*/  @P0 FMUL.FTZ R10, R13, 2.3283064365386962891e-10 ;  /* 0x2f8000000d0a0820 */ /* 0x000fce0000410000 */
.L_x_1760:
[----:B------:R-:W-:Y:S01]  /*5a10*/  MOV R2, R10 ;  /* 0x0000000a00027202 */ /* 0x000fe20000000f00 */
[----:B------:R-:W-:Y:S02]  /*5a20*/  IMAD.MOV.U32 R10, RZ, RZ, R15 ;  /* 0x000000ffff0a7224 */ /* 0x000fe400078e000f */
[----:B------:R-:W-:-:S04]  /*5a30*/  IMAD.MOV.U32 R11, RZ, RZ, 0x0 ;  /* 0x00000000ff0b7424 */ /* 0x000fc800078e00ff */
[----:B------:R-:W-:Y:S05]  /*5a40*/  RET.REL.NODEC R10 `(_Z22get_voxels_edge_kernelPfPiS0_S_S0_PhS1_S_) ;  /* 0xffffffa40a6c7950 */ /* 0x000fea0003c3ffff */
        .weak           $__internal_11_$__cuda_sm3x_div_rn_noftz_f32_slowpath
        .type           $__internal_11_$__cuda_sm3x_div_rn_noftz_f32_slowpath,@function
        .size           $__internal_11_$__cuda_sm3x_div_rn_noftz_f32_slowpath,(.L_x_1988 - $__internal_11_$__cuda_sm3x_div_rn_noftz_f32_slowpath)
$__internal_11_$__cuda_sm3x_div_rn_noftz_f32_slowpath:
[--C-:B------:R-:W-:Y:S01]  /*5a50*/  SHF.R.U32.HI R12, RZ, 0x17, R5.reuse ;  /* 0x00000017ff0c7819 */ /* 0x100fe20000011605 */
[----:B------:R-:W-:Y:S01]  /*5a60*/  BSSY.RECONVERGENT B0, `(.L_x_1761) ;  /* 0x0000063000007945 */ /* 0x000fe20003800200 */
[----:B------:R-:W-:Y:S02]  /*5a70*/  SHF.R.U32.HI R11, RZ, 0x17, R2 ;  /* 0x00000017ff0b7819 */ /* 0x000fe40000011602 */
[----:B------:R-:W-:Y:S02]  /*5a80*/  LOP3.LUT R18, R12, 0xff, RZ, 0xc0, !PT ;  /* 0x000000ff0c127812 */ /* 0x000fe400078ec0ff */
[----:B------:R-:W-:Y:S01]  /*5a90*/  LOP3.LUT R16, R11, 0xff, RZ, 0xc0, !PT ;  /* 0x000000ff0b107812 */ /* 0x000fe200078ec0ff */
[----:B------:R-:W-:Y:S01]  /*5aa0*/  IMAD.MOV.U32 R11, RZ, RZ, R5 ;  /* 0x000000ffff0b7224 */ /* 0x000fe200078e0005 */
[----:B------:R-:W-:-:S03]  /*5ab0*/  IADD3 R14, PT, PT, R18, -0x1, RZ ;  /* 0xffffffff120e7810 */ /* 0x000fc60007ffe0ff */
[----:B------:R-:W-:Y:S01]  /*5ac0*/  VIADD R13, R16, 0xffffffff ;  /* 0xffffffff100d7836 */ /* 0x000fe20000000000 */
        /* <DEDUP_REMOVED lines=25> */
[----:B------:R-:W-:-:S03]  /*5c60*/  @!P1 FFMA R11, R5, 1.84467440737095516160e+19, RZ ;  /* 0x5f800000050b9823 */ /* 0x000fc600000000ff */
[----:B------:R-:W-:-:S07]  /*5c70*/  @!P1 IADD3 R12, PT, PT, R12, 0x40, RZ ;  /* 0x000000400c0c9810 */ /* 0x000fce0007ffe0ff */
.L_x_1762:
[----:B------:R-:W-:Y:S01]  /*5c80*/  LEA R14, R18, 0xc0800000, 0x17 ;  /* 0xc0800000120e7811 */ /* 0x000fe200078eb8ff */
[----:B------:R-:W-:Y:S04]  /*5c90*/  BSSY.RECONVERGENT B1, `(.L_x_1767) ;  /* 0x0000036000017945 */ /* 0x000fe80003800200 */
[----:B------:R-:W-:Y:S02]  /*5ca0*/  IMAD.IADD R14, R11, 0x1, -R14 ;  /* 0x000000010b0e7824 */ /* 0x000fe400078e0a0e */
[----:B------:R-:W-:Y:S02]  /*5cb0*/  VIADD R11, R16, 0xffffff81 ;  /* 0xffffff81100b7836 */ /* 0x000fe40000000000 */
[----:B------:R-:W0:Y:S01]  /*5cc0*/  MUFU.RCP R13, R14 ;  /* 0x0000000e000d7308 */ /* 0x000e220000001000 */
[----:B------:R-:W-:Y:S01]  /*5cd0*/  FADD.FTZ R15, -R14, -RZ ;  /* 0x800000ff0e0f7221 */ /* 0x000fe20000010100 */
[----:B------:R-:W-:-:S03]  /*5ce0*/  IMAD R2, R11, -0x800000, R2 ;  /* 0xff8000000b027824 */ /* 0x000fc600078e0202 */
        /* <DEDUP_REMOVED lines=23> */
[C---:B------:R-:W-:Y:S01]  /*5e60*/  IADD3 R14, PT, PT, R15.reuse, 0x20, RZ ;  /* 0x000000200f0e7810 */ /* 0x040fe20007ffe0ff */
[CCC-:B------:R-:W-:Y:S01]  /*5e70*/  FFMA.RM R12, R20.reuse, R16.reuse, R17.reuse ;  /* 0x00000010140c7223 */ /* 0x1c0fe20000004011 */
[----:B------:R-:W-:Y:S02]  /*5e80*/  ISETP.NE.AND P2, PT, R15, RZ, PT ;  /* 0x000000ff0f00720c */ /* 0x000fe40003f45270 */
[----:B------:R-:W-:Y:S01]  /*5e90*/  LOP3.LUT R13, R11, 0x7fffff, RZ, 0xc0, !PT ;  /* 0x007fffff0b0d7812 */ /* 0x000fe200078ec0ff */
[----:B------:R-:W-:Y:S01]  /*5ea0*/  FFMA.RP R11, R20, R16, R17 ;  /* 0x00000010140b7223 */ /* 0x000fe20000008011 */
[----:B------:R-:W-:Y:S01]  /*5eb0*/  ISETP.NE.AND P1, PT, R15, RZ, PT ;  /* 0x000000ff0f00720c */ /* 0x000fe20003f25270 */
[----:B------:R-:W-:Y:S01]  /*5ec0*/  IMAD.MOV R15, RZ, RZ, -R15 ;  /* 0x000000ffff0f7224 */ /* 0x000fe200078e0a0f */
[----:B------:R-:W-:Y:S02]  /*5ed0*/  LOP3.LUT R13, R13, 0x800000, RZ, 0xfc, !PT ;  /* 0x008000000d0d7812 */ /* 0x000fe400078efcff */
        /* <DEDUP_REMOVED lines=13> */
.L_x_1769:
[----:B------:R-:W-:-:S04]  /*5fb0*/  LOP3.LUT R2, R2, 0x80000000, RZ, 0xc0, !PT ;  /* 0x8000000002027812 */ /* 0x000fc800078ec0ff */
[----:B------:R-:W-:Y:S01]  /*5fc0*/  LOP3.LUT R2, R2, 0x7f800000, RZ, 0xfc, !PT ;  /* 0x7f80000002027812 */ /* 0x000fe200078efcff */
[----:B------:R-:W-:Y:S06]  /*5fd0*/  BRA `(.L_x_1770) ;  /* 0x0000000000047947 */ /* 0x000fec0003800000 */
.L_x_1768:
[----:B------:R-:W-:-:S07]  /*5fe0*/  LEA R2, R13, R2, 0x17 ;  /* 0x000000020d027211 */ /* 0x000fce00078eb8ff */
.L_x_1770:
[----:B------:R-:W-:Y:S05]  /*5ff0*/  BSYNC.RECONVERGENT B1 ;  /* 0x0000000000017941 */ /* 0x000fea0003800200 */
.L_x_1767:
[----:B------:R-:W-:Y:S05]  /*6000*/  BRA `(.L_x_1771) ;  /* 0x0000000000207947 */ /* 0x000fea0003800000 */
.L_x_1766:
[----:B------:R-:W-:-:S04]  /*6010*/  LOP3.LUT R2, R11, 0x80000000, R2, 0x48, !PT ;  /* 0x800000000b027812 */ /* 0x000fc800078e4802 */
[----:B------:R-:W-:Y:S01]  /*6020*/  LOP3.LUT R2, R2, 0x7f800000, RZ, 0xfc, !PT ;  /* 0x7f80000002027812 */ /* 0x000fe200078efcff */
[----:B------:R-:W-:Y:S06]  /*6030*/  BRA `(.L_x_1771) ;  /* 0x0000000000147947 */ /* 0x000fec0003800000 */
.L_x_1765:
[----:B------:R-:W-:Y:S01]  /*6040*/  LOP3.LUT R2, R11, 0x80000000, R2, 0x48, !PT ;  /* 0x800000000b027812 */ /* 0x000fe200078e4802 */
[----:B------:R-:W-:Y:S06]  /*6050*/  BRA `(.L_x_1771) ;  /* 0x00000000000c7947 */ /* 0x000fec0003800000 */
.L_x_1764:
[----:B------:R-:W0:Y:S01]  /*6060*/  MUFU.RSQ R2, -QNAN ;  /* 0xffc0000000027908 */ /* 0x000e220000001400 */
[----:B------:R-:W-:Y:S05]  /*6070*/  BRA `(.L_x_1771) ;  /* 0x0000000000047947 */ /* 0x000fea0003800000 */
.L_x_1763:
[----:B------:R-:W-:-:S07]  /*6080*/  FADD.FTZ R2, R2, R5 ;  /* 0x0000000502027221 */ /* 0x000fce0000010000 */
.L_x_1771:
[----:B------:R-:W-:Y:S05]  /*6090*/  BSYNC.RECONVERGENT B0 ;  /* 0x0000000000007941 */ /* 0x000fea0003800200 */
.L_x_1761:
[----:B------:R-:W-:-:S04]  /*60a0*/  IMAD.MOV.U32 R11, RZ, RZ, 0x0 ;  /* 0x00000000ff0b7424 */ /* 0x000fc800078e00ff */
[----:B0-----:R-:W-:Y:S05]  /*60b0*/  RET.REL.NODEC R10 `(_Z22get_voxels_edge_kernelPfPiS0_S_S0_PhS1_S_) ;  /* 0xffffff9c0ad07950 */ /* 0x001fea0003c3ffff */
.L_x_1772:
        /* <DEDUP_REMOVED lines=12> */
.L_x_1988:


//--------------------- .text._Z17get_voxels_kernelPfPiS_S0_PhS_ --------------------------
	.section	.text._Z17get_voxels_kernelPfPiS_S0_PhS_,"ax",@progbits
	.align	128
        .global         _Z17get_voxels_kernelPfPiS_S0_PhS_
        .type           _Z17get_voxels_kernelPfPiS_S0_PhS_,@function
        .size           _Z17get_voxels_kernelPfPiS_S0_PhS_,(.L_x_1991 - _Z17get_voxels_kernelPfPiS_S0_PhS_)
        .other          _Z17get_voxels_kernelPfPiS_S0_PhS_,@"STO_CUDA_ENTRY STV_DEFAULT"
_Z17get_voxels_kernelPfPiS_S0_PhS_:
.text._Z17get_voxels_kernelPfPiS_S0_PhS_:
        /* <DEDUP_REMOVED lines=11> */
[----:B------:R-:W-:-:S07]  /*00b0*/  IMAD R3, R0, 0x6, RZ ;  /* 0x0000000600037824 */ /* 0x000fce00078e02ff */
[----:B------:R-:W1:Y:S08]  /*00c0*/  LDC.64 R12, c[0x0][0x3a8] ;  /* 0x0000ea00ff0c7b82 */ /* 0x000e700000000a00 */
[----:B------:R-:W2:Y:S01]  /*00d0*/  LDC.64 R8, c[0x0][0x390] ;  /* 0x0000e400ff087b82 */ /* 0x000ea20000000a00 */
[----:B0-----:R-:W-:-:S05]  /*00e0*/  IMAD.WIDE R10, R3, 0x4, R10 ;  /* 0x00000004030a7825 */ /* 0x001fca00078e020a */
[----:B------:R-:W3:Y:S04]  /*00f0*/  LDG.E R4, desc[UR10][R10.64+0x4] ;  /* 0x0000040a0a047981 */ /* 0x000ee8000c1e1900 */
[----:B-1----:R-:W4:Y:S04]  /*0100*/  LDG.E R2, desc[UR10][R12.64+0x8] ;  /* 0x0000080a0c027981 */ /* 0x002f28000c1e1900 */
[----:B------:R-:W4:Y:S04]  /*0110*/  LDG.E R15, desc[UR10][R12.64+0x10] ;  /* 0x0000100a0c0f7981 */ /* 0x000f28000c1e1900 */
[----:B------:R-:W4:Y:S04]  /*0120*/  LDG.E R0, desc[UR10][R10.64+0x8] ;  /* 0x0000080a0a007981 */ /* 0x000f28000c1e1900 */
[----:B------:R-:W4:Y:S04]  /*0130*/  LDG.E R3, desc[UR10][R10.64] ;  /* 0x0000000a0a037981 */ /* 0x000f28000c1e1900 */
[----:B------:R-:W4:Y:S04]  /*0140*/  LDG.E R17, desc[UR10][R12.64+0x14] ;  /* 0x0000140a0c117981 */ /* 0x000f28000c1e1900 */
[----:B--2---:R-:W2:Y:S04]  /*0150*/  LDG.E R16, desc[UR10][R8.64+0x8] ;  /* 0x0000080a08107981 */ /* 0x004ea8000c1e1900 */
[----:B------:R0:W5:Y:S04]  /*0160*/  LDG.E R14, desc[UR10][R12.64+0xc] ;  /* 0x00000c0a0c0e7981 */ /* 0x000168000c1e1900 */
[----:B------:R0:W5:Y:S04]  /*0170*/  LDG.E R5, desc[UR10][R12.64] ;  /* 0x0000000a0c057981 */ /* 0x000168000c1e1900 */
[----:B------:R0:W5:Y:S04]  /*0180*/  LDG.E R6, desc[UR10][R12.64+0x18] ;  /* 0x0000180a0c067981 */ /* 0x000168000c1e1900 */
[----:B------:R0:W5:Y:S01]  /*0190*/  LDG.E R7, desc[UR10][R12.64+0x1c] ;  /* 0x00001c0a0c077981 */ /* 0x000162000c1e1900 */
[----:B---3--:R-:W-:Y:S01]  /*01a0*/  FSETP.NEU.AND P0, PT, R4, RZ, PT ;  /* 0x000000ff0400720b */ /* 0x008fe20003f0d000 */
[----:B----4-:R-:W1:Y:S08]  /*01b0*/  F2I.TRUNC.NTZ R2, R2 ;  /* 0x0000000200027305 */ /* 0x010e70000020f100 */
[----:B------:R-:W3:Y:S01]  /*01c0*/  F2I.TRUNC.NTZ R15, R15 ;  /* 0x0000000f000f7305 */ /* 0x000ee2000020f100 */
[----:B------:R-:W-:-:S02]  /*01d0*/  FSETP.EQ.AND P1, PT, R0, RZ, PT ;  /* 0x000000ff0000720b */ /* 0x000fc40003f22000 */
[----:B------:R-:W-:Y:S02]  /*01e0*/  FSETP.EQ.AND P0, PT, R3, RZ, !P0 ;  /* 0x000000ff0300720b */ /* 0x000fe40004702000 */
[----:B-1----:R-:W-:Y:S02]  /*01f0*/  R2UR UR7, R2 ;  /* 0x00000000020772ca */ /* 0x002fe400000e0000 */
[----:B------:R-:W-:Y:S02]  /*0200*/  R2UR UR6, R17 ;  /* 0x00000000110672ca */ /* 0x000fe400000e0000 */
[----:B--2---:R-:W-:Y:S02]  /*0210*/  R2UR UR5, R16 ;  /* 0x00000000100572ca */ /* 0x004fe400000e0000 */
[----:B---3--:R-:W-:-:S05]  /*0220*/  R2UR UR8, R15 ;  /* 0x000000000f0872ca */ /* 0x008fca00000e0000 */
        /* <DEDUP_REMOVED lines=15> */
[----:B-----5:R0:W1:Y:S01]  /*0320*/  F2I.TRUNC.NTZ R8, R14 ;  /* 0x0000000e00087305 */ /* 0x020062000020f100 */
[----:B--2---:R-:W-:-:S13]  /*0330*/  R2UR UR9, R10 ;  /* 0x000000000a0972ca */ /* 0x004fda00000e0000 */
[----:B------:R-:W-:-:S09]  /*0340*/  UISETP.NE.AND UP0, UPT, UR9, 0x1, UPT ;  /* 0x000000010900788c */ /* 0x000fd2000bf05270 */
[----:B01----:R-:W-:Y:S05]  /*0350*/  BRA.U UP0, `(.L_x_1773) ;  /* 0x0000000500dc7547 */ /* 0x003fea000b800000 */
[----:B------:R-:W0:Y:S01]  /*0360*/  F2F.F64.F32 R26, UR6 ;  /* 0x00000006001a7d10 */ /* 0x000e220008201800 */
        /* <DEDUP_REMOVED lines=25> */
[----:B------:R-:W-:Y:S05]  /*0500*/  CALL.REL.NOINC `($__internal_12_$__cuda_sm20_div_rn_f64_full) ;  /* 0x0000004400247944 */ /* 0x000fea0003c00000 */
.L_x_1775:
[----:B------:R-:W-:Y:S05]  /*0510*/  BSYNC.RECONVERGENT B1 ;  /* 0x0000000000017941 */ /* 0x000fea0003800200 */
.L_x_1774:
        /* <DEDUP_REMOVED lines=20> */
[----:B------:R-:W-:Y:S02]  /*0660*/  MOV R19, R27 ;  /* 0x0000001b00137202 */ /* 0x000fe40000000f00 */
[----:B------:R-:W-:-:S07]  /*0670*/  MOV R2, 0x690 ;  /* 0x0000069000027802 */ /* 0x000fce0000000f00 */
[----:B------:R-:W-:Y:S05]  /*0680*/  CALL.REL.NOINC `($__internal_12_$__cuda_sm20_div_rn_f64_full) ;  /* 0x0000004000c47944 */ /* 0x000fea0003c00000 */
[----:B------:R-:W-:Y:S02]  /*0690*/  IMAD.MOV.U32 R10, RZ, RZ, R28 ;  /* 0x000000ffff0a7224 */ /* 0x000fe400078e001c */
[----:B------:R-:W-:-:S07]  /*06a0*/  IMAD.MOV.U32 R11, RZ, RZ, R29 ;  /* 0x000000ffff0b7224 */ /* 0x000fce00078e001d */
.L_x_1777:
[----:B------:R-:W-:Y:S05]  /*06b0*/  BSYNC.RECONVERGENT B1 ;  /* 0x0000000000017941 */ /* 0x000fea0003800200 */
.L_x_1776:
        /* <DEDUP_REMOVED lines=20> */
[----:B------:R-:W-:Y:S05]  /*0800*/  CALL.REL.NOINC `($__internal_14_$__cuda_sm3x_div_rn_noftz_f32_slowpath) ;  /* 0x00000048002c7944 */ /* 0x000fea0003c00000 */
.L_x_1779:
[----:B------:R-:W-:Y:S05]  /*0810*/  BSYNC.RECONVERGENT B2 ;  /* 0x0000000000027941 */ /* 0x000fea0003800200 */
.L_x_1778:
        /* <DEDUP_REMOVED lines=12> */
[----:B------:R-:W-:Y:S05]  /*08e0*/  CALL.REL.NOINC `($__internal_14_$__cuda_sm3x_div_rn_noftz_f32_slowpath) ;  /* 0x0000004400f47944 */ /* 0x000fea0003c00000 */
[----:B------:R-:W-:-:S07]  /*08f0*/  IMAD.MOV.U32 R9, RZ, RZ, R2 ;  /* 0x000000ffff097224 */ /* 0x000fce00078e0002 */
.L_x_1781:
[----:B------:R-:W-:Y:S05]  /*0900*/  BSYNC.RECONVERGENT B2 ;  /* 0x0000000000027941 */ /* 0x000fea0003800200 */
.L_x_1780:
[----:B------:R-:W0:Y:S01]  /*0910*/  F2F.F64.F32 R18, R5 ;  /* 0x0000000500127310 */ /* 0x000e220000201800 */
[----:B------:R-:W-:Y:S01]  /*0920*/  HFMA2 R12, -RZ, RZ, 0, 5.9604644775390625e-08 ;  /* 0x00000001ff0c7431 */ /* 0x000fe200000001ff */
        /* <DEDUP_REMOVED lines=23> */
[----:B------:R-:W-:Y:S05]  /*0aa0*/  CALL.REL.NOINC `($__internal_12_$__cuda_sm20_div_rn_f64_full) ;  /* 0x0000003c00bc7944 */ /* 0x000fea0003c00000 */
.L_x_1783:
[----:B------:R-:W-:Y:S05]  /*0ab0*/  BSYNC.RECONVERGENT B1 ;  /* 0x0000000000017941 */ /* 0x000fea0003800200 */
.L_x_1782:
[----:B------:R0:W1:Y:S02]  /*0ac0*/  F2I.F64.FLOOR R29, R28 ;  /* 0x0000001c001d7311 */ /* 0x0000640000305100 */
.L_x_1773:
[----:B------:R-:W-:-:S09]  /*0ad0*/  UISETP.NE.AND UP0, UPT, UR9, 0x2, UPT ;  /* 0x000000020900788c */ /* 0x000fd2000bf05270 */
[----:B------:R-:W-:Y:S05]  /*0ae0*/  BRA.U UP0, `(.L_x_1784) ;  /* 0x00000009006c7547 */ /* 0x000fea000b800000 */
[----:B------:R-:W-:Y:S01]  /*0af0*/  FADD R10, R3, R0 ;  /* 0x00000000030a7221 */ /* 0x000fe20000000000 */
[----:B------:R-:W-:Y:S05]  /*0b00*/  BSSY.RECONVERGENT B0, `(.L_x_1785) ;  /* 0x0000011000007945 */ /* 0x000fea0003800200 */
[----:B------:R-:W2:Y:S02]  /*0b10*/  F2F.F64.F32 R10, R10 ;  /* 0x0000000a000a7310 */ /* 0x000ea40000201800 */
[----:B--2---:R-:W-:-:S08]  /*0b20*/  DADD R12, R10, R10 ;  /* 0x000000000a0c7229 */ /* 0x004fd0000000000a */
[----:B------:R-:W-:-:S06]  /*0b30*/  DMUL R12, R10, R12 ;  /* 0x0000000c0a0c7228 */ /* 0x000fcc0000000000 */
[----:B------:R-:W2:Y:S02]  /*0b40*/  F2F.F32.F64 R2, R12 ;  /* 0x0000000c00027310 */ /* 0x000ea40000301000 */
[----:B--2---:R-:W-:-:S06]  /*0b50*/  VIADD R11, R2, 0xf3000000 ;  /* 0xf3000000020b7836 */ /* 0x004fcc0000000000 */
[----:B------:R2:W3:Y:S01]  /*0b60*/  MUFU.RSQ R9, R2 ;  /* 0x0000000200097308 */ /* 0x0004e20000001400 */
[----:B------:R-:W-:-:S13]  /*0b70*/  ISETP.GT.U32.AND P0, PT, R11, 0x727fffff, PT ;  /* 0x727fffff0b00780c */ /* 0x000fda0003f04070 */
[----:B--2---:R-:W-:Y:S05]  /*0b80*/  @!P0 BRA `(.L_x_1786) ;  /* 0x0000000000108947 */ /* 0x004fea0003800000 */
[----:B------:R-:W-:-:S07]  /*0b90*/  MOV R15, 0xbb0 ;  /* 0x00000bb0000f7802 */ /* 0x000fce0000000f00 */
[----:B01-3--:R-:W-:Y:S05]  /*0ba0*/  CALL.REL.NOINC `($__internal_13_$__cuda_sm20_sqrt_rn_f32_slowpath) ;  /* 0x0000004000e87944 */ /* 0x00bfea0003c00000 */
[----:B------:R-:W-:Y:S01]  /*0bb0*/  IMAD.MOV.U32 R26, RZ, RZ, R2 ;  /* 0x000000ffff1a7224 */ /* 0x000fe200078e0002 */
[----:B------:R-:W-:Y:S06]  /*0bc0*/  BRA `(.L_x_1787) ;  /* 0x0000000000107947 */ /* 0x000fec0003800000 */
.L_x_1786:
[----:B---3--:R-:W-:Y:S01]  /*0bd0*/  FMUL.FTZ R11, R2, R9 ;  /* 0x00000009020b7220 */ /* 0x008fe20000410000 */
[----:B------:R-:W-:-:S03]  /*0be0*/  FMUL.FTZ R9, R9, 0.5 ;  /* 0x3f00000009097820 */ /* 0x000fc60000410000 */
[----:B------:R-:W-:-:S04]  /*0bf0*/  FFMA R2, -R11, R11, R2 ;  /* 0x0000000b0b027223 */ /* 0x000fc80000000102 */
[----:B------:R-:W-:-:S07]  /*0c00*/  FFMA R26, R2, R9, R11 ;  /* 0x00000009021a7223 */ /* 0x000fce000000000b */
.L_x_1787:
[----:B------:R-:W-:Y:S05]  /*0c10*/  BSYNC.RECONVERGENT B0 ;  /* 0x0000000000007941 */ /* 0x000fea0003800200 */
.L_x_1785:
[CC--:B------:R-:W-:Y:S01]  /*0c20*/  FSETP.GTU.AND P0, PT, R3.reuse, R0.reuse, PT ;  /* 0x000000000300720b */ /* 0x0c0fe20003f0c000 */
[----:B------:R-:W-:Y:S01]  /*0c30*/  BSSY.RECONVERGENT B0, `(.L_x_1788) ;  /* 0x0000011000007945 */ /* 0x000fe20003800200 */
[----:B------:R-:W-:Y:S02]  /*0c40*/  FMUL R26, R26, 0.5 ;  /* 0x3f0000001a1a7820 */ /* 0x000fe40000400000 */
[----:B------:R-:W-:-:S05]  /*0c50*/  FSEL R2, R3, R0, !P0 ;  /* 0x0000000003027208 */ /* 0x000fca0004000000 */
[----:B------:R-:W-:-:S04]  /*0c60*/  FADD R9, R2, R2 ;  /* 0x0000000202097221 */ /* 0x000fc80000000000 */
[----:B------:R-:W-:-:S04]  /*0c70*/  FMUL R2, R2, R9 ;  /* 0x0000000902027220 */ /* 0x000fc80000400000 */
[----:B------:R2:W3:Y:S01]  /*0c80*/  MUFU.RSQ R9, R2 ;  /* 0x0000000200097308 */ /* 0x0004e20000001400 */
[----:B------:R-:W-:-:S04]  /*0c90*/  IADD3 R10, PT, PT, R2, -0xd000000, RZ ;  /* 0xf3000000020a7810 */ /* 0x000fc80007ffe0ff */
[----:B------:R-:W-:-:S13]  /*0ca0*/  ISETP.GT.U32.AND P0, PT, R10, 0x727fffff, PT ;  /* 0x727fffff0a00780c */ /* 0x000fda0003f04070 */
[----:B--23--:R-:W-:Y:S05]  /*0cb0*/  @!P0 BRA `(.L_x_1789) ;  /* 0x0000000000108947 */ /* 0x00cfea0003800000 */
[----:B------:R-:W-:-:S07]  /*0cc0*/  MOV R15, 0xce0 ;  /* 0x00000ce0000f7802 */ /* 0x000fce0000000f00 */
[----:B01----:R-:W-:Y:S05]  /*0cd0*/  CALL.REL.NOINC `($__internal_13_$__cuda_sm20_sqrt_rn_f32_slowpath) ;  /* 0x00000040009c7944 */ /* 0x003fea0003c00000 */
[----:B------:R-:W-:Y:S01]  /*0ce0*/  IMAD.MOV.U32 R9, RZ, RZ, R2 ;  /* 0x000000ffff097224 */ /* 0x000fe200078e0002 */
[----:B------:R-:W-:Y:S06]  /*0cf0*/  BRA `(.L_x_1790) ;  /* 0x0000000000107947 */ /* 0x000fec0003800000 */
.L_x_1789:
[----:B------:R-:W-:Y:S01]  /*0d00*/  FMUL.FTZ R11, R2, R9 ;  /* 0x00000009020b7220 */ /* 0x000fe20000410000 */
[----:B------:R-:W-:-:S03]  /*0d10*/  FMUL.FTZ R9, R9, 0.5 ;  /* 0x3f00000009097820 */ /* 0x000fc60000410000 */
[----:B------:R-:W-:-:S04]  /*0d20*/  FFMA R2, -R11, R11, R2 ;  /* 0x0000000b0b027223 */ /* 0x000fc80000000102 */
[----:B------:R-:W-:-:S07]  /*0d30*/  FFMA R9, R2, R9, R11 ;  /* 0x0000000902097223 */ /* 0x000fce000000000b */
.L_x_1790:
[----:B------:R-:W-:Y:S05]  /*0d40*/  BSYNC.RECONVERGENT B0 ;  /* 0x0000000000007941 */ /* 0x000fea0003800200 */
.L_x_1788:
[----:B------:R-:W2:Y:S01]  /*0d50*/  F2F.F64.F32 R24, UR6 ;  /* 0x0000000600187d10 */ /* 0x000ea20008201800 */
[----:B------:R-:W-:Y:S02]  /*0d60*/  IMAD.MOV.U32 R10, RZ, RZ, 0x1 ;  /* 0x00000001ff0a7424 */ /* 0x000fe400078e00ff */
[----:B------:R-:W-:Y:S01]  /*0d70*/  FMUL R16, R6, 0.5 ;  /* 0x3f00000006107820 */ /* 0x000fe20000400000 */
        /* <DEDUP_REMOVED lines=24> */
[----:B------:R-:W-:Y:S05]  /*0f00*/  CALL.REL.NOINC `($__internal_12_$__cuda_sm20_div_rn_f64_full) ;  /* 0x0000003800a47944 */ /* 0x000fea0003c00000 */
.L_x_1792:
[----:B------:R-:W-:Y:S05]  /*0f10*/  BSYNC.RECONVERGENT B1 ;  /* 0x0000000000017941 */ /* 0x000fea0003800200 */
.L_x_1791:
        /* <DEDUP_REMOVED lines=19> */
[----:B------:R-:W-:Y:S01]  /*1050*/  MOV R18, R24 ;  /* 0x0000001800127202 */ /* 0x000fe20000000f00 */
[----:B------:R-:W-:Y:S01]  /*1060*/  IMAD.MOV.U32 R19, RZ, RZ, R25 ;  /* 0x000000ffff137224 */ /* 0x000fe200078e0019 */
[----:B------:R-:W-:-:S07]  /*1070*/  MOV R2, 0x1090 ;  /* 0x0000109000027802 */ /* 0x000fce0000000f00 */
[----:B------:R-:W-:Y:S05]  /*1080*/  CALL.REL.NOINC `($__internal_12_$__cuda_sm20_div_rn_f64_full) ;  /* 0x0000003800447944 */ /* 0x000fea0003c00000 */
[----:B------:R-:W-:Y:S01]  /*1090*/  IMAD.MOV.U32 R10, RZ, RZ, R28 ;  /* 0x000000ffff0a7224 */ /* 0x000fe200078e001c */
[----:B------:R-:W-:-:S07]  /*10a0*/  MOV R11, R29 ;  /* 0x0000001d000b7202 */ /* 0x000fce0000000f00 */
.L_x_1794:
[----:B------:R-:W-:Y:S05]  /*10b0*/  BSYNC.RECONVERGENT B1 ;  /* 0x0000000000017941 */ /* 0x000fea0003800200 */
.L_x_1793:
        /* <DEDUP_REMOVED lines=20> */
[----:B------:R-:W-:Y:S05]  /*1200*/  CALL.REL.NOINC `($__internal_14_$__cuda_sm3x_div_rn_noftz_f32_slowpath) ;  /* 0x0000003c00ac7944 */ /* 0x000fea0003c00000 */
[----:B------:R-:W-:-:S07]  /*1210*/  IMAD.MOV.U32 R25, RZ, RZ, R2 ;  /* 0x000000ffff197224 */ /* 0x000fce00078e0002 */
.L_x_1796:
[----:B------:R-:W-:Y:S05]  /*1220*/  BSYNC.RECONVERGENT B2 ;  /* 0x0000000000027941 */ /* 0x000fea0003800200 */
.L_x_1795:
        /* <DEDUP_REMOVED lines=10> */
[----:B------:R-:W-:Y:S02]  /*12d0*/  MOV R2, R3 ;  /* 0x0000000300027202 */ /* 0x000fe40000000f00 */
[----:B------:R-:W-:-:S07]  /*12e0*/  MOV R10, 0x1300 ;  /* 0x00001300000a7802 */ /* 0x000fce0000000f00 */
[----:B------:R-:W-:Y:S05]  /*12f0*/  CALL.REL.NOINC `($__internal_14_$__cuda_sm3x_div_rn_noftz_f32_slowpath) ;  /* 0x0000003c00707944 */ /* 0x000fea0003c00000 */
[----:B------:R-:W-:-:S07]  /*1300*/  IMAD.MOV.U32 R24, RZ, RZ, R2 ;  /* 0x000000ffff187224 */ /* 0x000fce00078e0002 */
.L_x_1798:
[----:B------:R-:W-:Y:S05]  /*1310*/  BSYNC.RECONVERGENT B2 ;  /* 0x0000000000027941 */ /* 0x000fea0003800200 */
.L_x_1797:
        /* <DEDUP_REMOVED lines=21> */
[----:B------:R-:W-:Y:S05]  /*1470*/  CALL.REL.NOINC `($__internal_12_$__cuda_sm20_div_rn_f64_full) ;  /* 0x0000003400487944 */ /* 0x000fea0003c00000 */
.L_x_1800:
[----:B------:R-:W-:Y:S05]  /*1480*/  BSYNC.RECONVERGENT B1 ;  /* 0x0000000000017941 */ /* 0x000fea0003800200 */
.L_x_1799:
[----:B------:R2:W3:Y:S02]  /*1490*/  F2I.F64.FLOOR R29, R28 ;  /* 0x0000001c001d7311 */ /* 0x0004e40000305100 */
.L_x_1784:
[----:B------:R-:W-:-:S09]  /*14a0*/  UISETP.NE.AND UP0, UPT, UR9, 0x3, UPT ;  /* 0x000000030900788c */ /* 0x000fd2000bf05270 */
[----:B------:R-:W-:Y:S05]  /*14b0*/  BRA.U UP0, `(.L_x_1801) ;  /* 0x0000000500dc7547 */ /* 0x000fea000b800000 */
[----:B------:R-:W4:Y:S01]  /*14c0*/  F2F.F64.F32 R26, UR6 ;  /* 0x00000006001a7d10 */ /* 0x000f220008201800 */
[----:B------:R-:W-:Y:S01]  /*14d0*/  MOV R10, 0x1 ;  /* 0x00000001000a7802 */ /* 0x000fe20000000f00 */
[----:B------:R-:W-:Y:S01]  /*14e0*/  FMUL R9, R6, 0.5 ;  /* 0x3f00000006097820 */ /* 0x000fe20000400000 */
[----:B------:R-:W-:Y:S01]  /*14f0*/  UMOV UR12, 0x33333333 ;  /* 0x33333333000c7882 */ /* 0x000fe20000000000 */
[----:B------:R-:W-:Y:S01]  /*1500*/  UMOV UR13, 0x3ffb3333 ;  /* 0x3ffb3333000d7882 */ /* 0x000fe20000000000 */
[----:B------:R-:W-:Y:S03]  /*1510*/  BSSY.RECONVERGENT B1, `(.L_x_1802) ;  /* 0x0000016000017945 */ /* 0x000fe60003800200 */
[----:B------:R-:W5:Y:S08]  /*1520*/  F2F.F64.F32 R24, |R3| ;  /* 0x4000000300187310 */ /* 0x000f700000201800 */
[----:B----4-:R-:W4:Y:S01]  /*1530*/  MUFU.RCP64H R11, R27 ;  /* 0x0000001b000b7308 */ /* 0x010f220000001800 */
[----:B-----5:R-:W-:-:S07]  /*1540*/  DADD R24, R24, UR12 ;  /* 0x0000000c18187e29 */ /* 0x020fce0008000000 */
[----:B------:R-:W5:Y:S01]  /*1550*/  F2F.F64.F32 R14, R9 ;  /* 0x00000009000e7310 */ /* 0x000f620000201800 */
[----:B----4-:R-:W-:Y:S02]  /*1560*/  DFMA R12, -R26, R10, 1 ;  /* 0x3ff000001a0c742b */ /* 0x010fe4000000010a */
[----:B-----5:R-:W-:-:S06]  /*1570*/  DMUL R14, R14, R24 ;  /* 0x000000180e0e7228 */ /* 0x020fcc0000000000 */
[----:B------:R-:W-:-:S08]  /*1580*/  DFMA R12, R12, R12, R12 ;  /* 0x0000000c0c0c722b */ /* 0x000fd0000000000c */
[----:B------:R-:W-:Y:S01]  /*1590*/  DFMA R12, R10, R12, R10 ;  /* 0x0000000c0a0c722b */ /* 0x000fe2000000000a */
[----:B------:R-:W-:-:S07]  /*15a0*/  FSETP.GEU.AND P1, PT, |R15|, 6.5827683646048100446e-37, PT ;  /* 0x036000000f00780b */ /* 0x000fce0003f2e200 */
[----:B------:R-:W-:-:S08]  /*15b0*/  DFMA R10, -R26, R12, 1 ;  /* 0x3ff000001a0a742b */ /* 0x000fd0000000010c */
[----:B------:R-:W-:-:S08]  /*15c0*/  DFMA R12, R12, R10, R12 ;  /* 0x0000000a0c0c722b */ /* 0x000fd0000000000c */
[----:B0123--:R-:W-:-:S08]  /*15d0*/  DMUL R28, R12, R14 ;  /* 0x0000000e0c1c7228 */ /* 0x00ffd00000000000 */
        /* <DEDUP_REMOVED lines=8> */
[----:B------:R-:W-:Y:S05]  /*1660*/  CALL.REL.NOINC `($__internal_12_$__cuda_sm20_div_rn_f64_full) ;  /* 0x0000003000cc7944 */ /* 0x000fea0003c00000 */
.L_x_1803:
[----:B------:R-:W-:Y:S05]  /*1670*/  BSYNC.RECONVERGENT B1 ;  /* 0x0000000000017941 */ /* 0x000fea0003800200 */
.L_x_1802:
        /* <DEDUP_REMOVED lines=22> */
[----:B------:R-:W-:Y:S05]  /*17e0*/  CALL.REL.NOINC `($__internal_12_$__cuda_sm20_div_rn_f64_full) ;  /* 0x00000030006c7944 */ /* 0x000fea0003c00000 */
[----:B------:R-:W-:Y:S01]  /*17f0*/  MOV R10, R28 ;  /* 0x0000001c000a7202 */ /* 0x000fe20000000f00 */
[----:B------:R-:W-:-:S07]  /*1800*/  IMAD.MOV.U32 R11, RZ, RZ, R29 ;  /* 0x000000ffff0b7224 */ /* 0x000fce00078e001d */
.L_x_1805:
[----:B------:R-:W-:Y:S05]  /*1810*/  BSYNC.RECONVERGENT B1 ;  /* 0x0000000000017941 */ /* 0x000fea0003800200 */
.L_x_1804:
        /* <DEDUP_REMOVED lines=21> */
.L_x_1807:
[----:B------:R-:W-:Y:S05]  /*1970*/  BSYNC.RECONVERGENT B2 ;  /* 0x0000000000027941 */ /* 0x000fea0003800200 */
.L_x_1806:
        /* <DEDUP_REMOVED lines=14> */
[----:B------:R-:W-:Y:S02]  /*1a60*/  MOV R2, R3 ;  /* 0x0000000300027202 */ /* 0x000fe40000000f00 */
[----:B------:R-:W-:-:S07]  /*1a70*/  MOV R10, 0x1a90 ;  /* 0x00001a90000a7802 */ /* 0x000fce0000000f00 */
[----:B--2---:R-:W-:Y:S05]  /*1a80*/  CALL.REL.NOINC `($__internal_14_$__cuda_sm3x_div_rn_noftz_f32_slowpath) ;  /* 0x00000034008c7944 */ /* 0x004fea0003c00000 */
[----:B------:R-:W-:-:S07]  /*1a90*/  IMAD.MOV.U32 R24, RZ, RZ, R2 ;  /* 0x000000ffff187224 */ /* 0x000fce00078e0002 */
.L_x_1809:
[----:B------:R-:W-:Y:S05]  /*1aa0*/  BSYNC.RECONVERGENT B2 ;  /* 0x0000000000027941 */ /* 0x000fea0003800200 */
.L_x_1808:
        /* <DEDUP_REMOVED lines=21> */
[----:B--2---:R-:W-:Y:S05]  /*1c00*/  CALL.REL.NOINC `($__internal_12_$__cuda_sm20_div_rn_f64_full) ;  /* 0x0000002c00647944 */ /* 0x004fea0003c00000 */
.L_x_1811:
[----:B------:R-:W-:Y:S05]  /*1c10*/  BSYNC.RECONVERGENT B1 ;  /* 0x0000000000017941 */ /* 0x000fea0003800200 */
.L_x_1810:
[----:B------:R4:W0:Y:S02]  /*1c20*/  F2I.F64.FLOOR R29, R28 ;  /* 0x0000001c001d7311 */ /* 0x0008240000305100 */
.L_x_1801:
[----:B------:R-:W-:-:S09]  /*1c30*/  UISETP.NE.AND UP0, UPT, UR9, 0x4, UPT ;  /* 0x000000040900788c */ /* 0x000fd2000bf05270 */
[----:B------:R-:W-:Y:S05]  /*1c40*/  BRA.U UP0, `(.L_x_1812) ;  /* 0x0000000900687547 */ /* 0x000fea000b800000 */
[----:B------:R-:W-:Y:S01]  /*1c50*/  FADD R10, |R3|, |R0| ;  /* 0x40000000030a7221 */ /* 0x000fe20000000200 */
[----:B------:R-:W-:Y:S05]  /*1c60*/  BSSY.RECONVERGENT B0, `(.L_x_1813) ;  /* 0x0000011000007945 */ /* 0x000fea0003800200 */
[----:B------:R-:W5:Y:S02]  /*1c70*/  F2F.F64.F32 R10, R10 ;  /* 0x0000000a000a7310 */ /* 0x000f640000201800 */
[----:B-----5:R-:W-:-:S08]  /*1c80*/  DADD R12, R10, R10 ;  /* 0x000000000a0c7229 */ /* 0x020fd0000000000a */
[----:B------:R-:W-:-:S06]  /*1c90*/  DMUL R12, R10, R12 ;  /* 0x0000000c0a0c7228 */ /* 0x000fcc0000000000 */
[----:B------:R-:W5:Y:S02]  /*1ca0*/  F2F.F32.F64 R2, R12 ;  /* 0x0000000c00027310 */ /* 0x000f640000301000 */
[----:B-----5:R-:W-:-:S06]  /*1cb0*/  IADD3 R11, PT, PT, R2, -0xd000000, RZ ;  /* 0xf3000000020b7810 */ /* 0x020fcc0007ffe0ff */
[----:B------:R0:W0:Y:S01]  /*1cc0*/  MUFU.RSQ R9, R2 ;  /* 0x0000000200097308 */ /* 0x0000220000001400 */
[----:B------:R-:W-:-:S13]  /*1cd0*/  ISETP.GT.U32.AND P0, PT, R11, 0x727fffff, PT ;  /* 0x727fffff0b00780c */ /* 0x000fda0003f04070 */
[----:B------:R-:W-:Y:S05]  /*1ce0*/  @!P0 BRA `(.L_x_1814) ;  /* 0x0000000000108947 */ /* 0x000fea0003800000 */
[----:B------:R-:W-:-:S07]  /*1cf0*/  MOV R15, 0x1d10 ;  /* 0x00001d10000f7802 */ /* 0x000fce0000000f00 */
[----:B01234-:R-:W-:Y:S05]  /*1d00*/  CALL.REL.NOINC `($__internal_13_$__cuda_sm20_sqrt_rn_f32_slowpath) ;  /* 0x0000003000907944 */ /* 0x01ffea0003c00000 */
[----:B------:R-:W-:Y:S01]  /*1d10*/  IMAD.MOV.U32 R26, RZ, RZ, R2 ;  /* 0x000000ffff1a7224 */ /* 0x000fe200078e0002 */
[----:B------:R-:W-:Y:S06]  /*1d20*/  BRA `(.L_x_1815) ;  /* 0x0000000000107947 */ /* 0x000fec0003800000 */
.L_x_1814:
[----:B0-----:R-:W-:Y:S01]  /*1d30*/  FMUL.FTZ R11, R2, R9 ;  /* 0x00000009020b7220 */ /* 0x001fe20000410000 */
[----:B------:R-:W-:-:S03]  /*1d40*/  FMUL.FTZ R9, R9, 0.5 ;  /* 0x3f00000009097820 */ /* 0x000fc60000410000 */
[----:B------:R-:W-:-:S04]  /*1d50*/  FFMA R2, -R11, R11, R2 ;  /* 0x0000000b0b027223 */ /* 0x000fc80000000102 */
[----:B------:R-:W-:-:S07]  /*1d60*/  FFMA R26, R2, R9, R11 ;  /* 0x00000009021a7223 */ /* 0x000fce000000000b */
.L_x_1815:
[----:B------:R-:W-:Y:S05]  /*1d70*/  BSYNC.RECONVERGENT B0 ;  /* 0x0000000000007941 */ /* 0x000fea0003800200 */
.L_x_1813:
        /* <DEDUP_REMOVED lines=11> */
[----:B-1234-:R-:W-:Y:S05]  /*1e30*/  CALL.REL.NOINC `($__internal_13_$__cuda_sm20_sqrt_rn_f32_slowpath) ;  /* 0x0000003000447944 */ /* 0x01efea0003c00000 */
[----:B------:R-:W-:Y:S01]  /*1e40*/  MOV R9, R2 ;  /* 0x0000000200097202 */ /* 0x000fe20000000f00 */
[----:B------:R-:W-:Y:S06]  /*1e50*/  BRA `(.L_x_1818) ;  /* 0x0000000000107947 */ /* 0x000fec0003800000 */
.L_x_1817:
[----:B------:R-:W-:Y:S01]  /*1e60*/  FMUL.FTZ R11, R2, R9 ;  /* 0x00000009020b7220 */ /* 0x000fe20000410000 */
[----:B------:R-:W-:-:S03]  /*1e70*/  FMUL.FTZ R9, R9, 0.5 ;  /* 0x3f00000009097820 */ /* 0x000fc60000410000 */
[----:B------:R-:W-:-:S04]  /*1e80*/  FFMA R2, -R11, R11, R2 ;  /* 0x0000000b0b027223 */ /* 0x000fc80000000102 */
[----:B------:R-:W-:-:S07]  /*1e90*/  FFMA R9, R2, R9, R11 ;  /* 0x0000000902097223 */ /* 0x000fce000000000b */
.L_x_1818:
[----:B------:R-:W-:Y:S05]  /*1ea0*/  BSYNC.RECONVERGENT B0 ;  /* 0x0000000000007941 */ /* 0x000fea0003800200 */
.L_x_1816:
[----:B--2---:R-:W0:Y:S01]  /*1eb0*/  F2F.F64.F32 R24, UR6 ;  /* 0x0000000600187d10 */ /* 0x004e220008201800 */
[----:B------:R-:W-:Y:S02]  /*1ec0*/  IMAD.MOV.U32 R10, RZ, RZ, 0x1 ;  /* 0x00000001ff0a7424 */ /* 0x000fe400078e00ff */
[----:B------:R-:W-:Y:S01]  /*1ed0*/  FMUL R16, R6, 0.5 ;  /* 0x3f00000006107820 */ /* 0x000fe20000400000 */
[----:B------:R-:W-:Y:S01]  /*1ee0*/  UMOV UR12, 0x33333333 ;  /* 0x33333333000c7882 */ /* 0x000fe20000000000 */
[----:B------:R-:W-:Y:S01]  /*1ef0*/  UMOV UR13, 0x3ffb3333 ;  /* 0x3ffb3333000d7882 */ /* 0x000fe20000000000 */
[----:B------:R-:W-:Y:S02]  /*1f00*/  BSSY.RECONVERGENT B1, `(.L_x_1819) ;  /* 0x0000017000017945 */ /* 0x000fe40003800200 */
[----:B------:R2:W5:Y:S08]  /*1f10*/  F2F.F64.F32 R30, R26 ;  /* 0x0000001a001e7310 */ /* 0x0005700000201800 */
[----:B0-----:R-:W0:Y:S01]  /*1f20*/  MUFU.RCP64H R11, R25 ;  /* 0x00000019000b7308 */ /* 0x001e220000001800 */
[----:B--2---:R-:W-:Y:S01]  /*1f30*/  FADD R26, R26, -R9 ;  /* 0x800000091a1a7221 */ /* 0x004fe20000000000 */
[----:B-----5:R-:W-:-:S06]  /*1f40*/  DADD R30, R30, UR12 ;  /* 0x0000000c1e1e7e29 */ /* 0x020fcc0008000000 */
        /* <DEDUP_REMOVED lines=18> */
.L_x_1820:
[----:B------:R-:W-:Y:S05]  /*2070*/  BSYNC.RECONVERGENT B1 ;  /* 0x0000000000017941 */ /* 0x000fea0003800200 */
.L_x_1819:
        /* <DEDUP_REMOVED lines=22> */
[----:B------:R-:W-:Y:S05]  /*21e0*/  CALL.REL.NOINC `($__internal_12_$__cuda_sm20_div_rn_f64_full) ;  /* 0x0000002400ec7944 */ /* 0x000fea0003c00000 */
[----:B------:R-:W-:Y:S02]  /*21f0*/  IMAD.MOV.U32 R10, RZ, RZ, R28 ;  /* 0x000000ffff0a7224 */ /* 0x000fe400078e001c */
[----:B------:R-:W-:-:S07]  /*2200*/  IMAD.MOV.U32 R11, RZ, RZ, R29 ;  /* 0x000000ffff0b7224 */ /* 0x000fce00078e001d */
.L_x_1822:
[----:B------:R-:W-:Y:S05]  /*2210*/  BSYNC.RECONVERGENT B1 ;  /* 0x0000000000017941 */ /* 0x000fea0003800200 */
.L_x_1821:
        /* <DEDUP_REMOVED lines=21> */
[----:B------:R-:W-:-:S07]  /*2370*/  IMAD.MOV.U32 R25, RZ, RZ, R2 ;  /* 0x000000ffff197224 */ /* 0x000fce00078e0002 */
.L_x_1824:
[----:B------:R-:W-:Y:S05]  /*2380*/  BSYNC.RECONVERGENT B2 ;  /* 0x0000000000027941 */ /* 0x000fea0003800200 */
.L_x_1823:
        /* <DEDUP_REMOVED lines=12> */
[----:B------:R-:W-:Y:S05]  /*2450*/  CALL.REL.NOINC `($__internal_14_$__cuda_sm3x_div_rn_noftz_f32_slowpath) ;  /* 0x0000002c00187944 */ /* 0x000fea0003c00000 */
.L_x_1826:
[----:B------:R-:W-:Y:S05]  /*2460*/  BSYNC.RECONVERGENT B2 ;  /* 0x0000000000027941 */ /* 0x000fea0003800200 */
.L_x_1825:
[----:B------:R-:W0:Y:S01]  /*2470*/  F2F.F64.F32 R18, R5 ;  /* 0x0000000500127310 */ /* 0x000e220000201800 */
[----:B------:R-:W-:Y:S01]  /*2480*/  HFMA2 R12, -RZ, RZ, 0, 5.9604644775390625e-08 ;  /* 0x00000001ff0c7431 */ /* 0x000fe200000001ff */
        /* <DEDUP_REMOVED lines=20> */
.L_x_1828:
[----:B------:R-:W-:Y:S05]  /*25d0*/  BSYNC.RECONVERGENT B1 ;  /* 0x0000000000017941 */ /* 0x000fea0003800200 */
.L_x_1827:
[----:B------:R0:W1:Y:S02]  /*25e0*/  F2I.F64.FLOOR R29, R28 ;  /* 0x0000001c001d7311 */ /* 0x0000640000305100 */
.L_x_1812:
[----:B------:R-:W-:-:S09]  /*25f0*/  UISETP.NE.AND UP0, UPT, UR9, 0x5, UPT ;  /* 0x000000050900788c */ /* 0x000fd2000bf05270 */
[----:B------:R-:W-:Y:S05]  /*2600*/  BRA.U UP0, `(.L_x_1829) ;  /* 0x0000000500dc7547 */ /* 0x000fea000b800000 */
[----:B------:R-:W5:Y:S01]  /*2610*/  F2F.F64.F32 R26, UR6 ;  /* 0x00000006001a7d10 */ /* 0x000f620008201800 */
[----:B------:R-:W-:Y:S02]  /*2620*/  IMAD.MOV.U32 R12, RZ, RZ, 0x1 ;  /* 0x00000001ff0c7424 */ /* 0x000fe400078e00ff */
[----:B------:R-:W-:Y:S01]  /*2630*/  FMUL R2, R6, 0.5 ;  /* 0x3f00000006027820 */ /* 0x000fe20000400000 */
[----:B------:R-:W-:Y:S01]  /*2640*/  UMOV UR12, 0x33333333 ;  /* 0x33333333000c7882 */ /* 0x000fe20000000000 */
[----:B------:R-:W-:Y:S01]  /*2650*/  UMOV UR13, 0x3ffb3333 ;  /* 0x3ffb3333000d7882 */ /* 0x000fe20000000000 */
[----:B------:R-:W-:Y:S02]  /*2660*/  BSSY.RECONVERGENT B1, `(.L_x_1830) ;  /* 0x0000016000017945 */ /* 0x000fe40003800200 */
[----:B--2---:R-:W2:Y:S08]  /*2670*/  F2F.F64.F32 R24, |R0| ;  /* 0x4000000000187310 */ /* 0x004eb00000201800 */
[----:B-----5:R-:W5:Y:S01]  /*2680*/  MUFU.RCP64H R13, R27 ;  /* 0x0000001b000d7308 */ /* 0x020f620000001800 */
[----:B--2---:R-:W-:-:S02]  /*2690*/  DADD R24, R24, UR12 ;  /* 0x0000000c18187e29 */ /* 0x004fc40008000000 */
[----:B-----5:R-:W-:-:S08]  /*26a0*/  DFMA R10, -R26, R12, 1 ;  /* 0x3ff000001a0a742b */ /* 0x020fd0000000010c */
[----:B------:R-:W-:Y:S02]  /*26b0*/  DFMA R14, R10, R10, R10 ;  /* 0x0000000a0a0e722b */ /* 0x000fe4000000000a */
[----:B------:R-:W2:Y:S06]  /*26c0*/  F2F.F64.F32 R10, R2 ;  /* 0x00000002000a7310 */ /* 0x000eac0000201800 */
[----:B------:R-:W-:-:S08]  /*26d0*/  DFMA R12, R12, R14, R12 ;  /* 0x0000000e0c0c722b */ /* 0x000fd0000000000c */
[----:B------:R-:W-:Y:S02]  /*26e0*/  DFMA R16, -R26, R12, 1 ;  /* 0x3ff000001a10742b */ /* 0x000fe4000000010c */
[----:B--2---:R-:W-:-:S06]  /*26f0*/  DMUL R14, R24, R10 ;  /* 0x0000000a180e7228 */ /* 0x004fcc0000000000 */
[----:B------:R-:W-:-:S04]  /*2700*/  DFMA R16, R12, R16, R12 ;  /* 0x000000100c10722b */ /* 0x000fc8000000000c */
[----:B------:R-:W-:-:S04]  /*2710*/  FSETP.GEU.AND P1, PT, |R15|, 6.5827683646048100446e-37, PT ;  /* 0x036000000f00780b */ /* 0x000fc80003f2e200 */
[----:B01-34-:R-:W-:-:S08]  /*2720*/  DMUL R28, R14, R16 ;  /* 0x000000100e1c7228 */ /* 0x01bfd00000000000 */
        /* <DEDUP_REMOVED lines=9> */
.L_x_1831:
[----:B------:R-:W-:Y:S05]  /*27c0*/  BSYNC.RECONVERGENT B1 ;  /* 0x0000000000017941 */ /* 0x000fea0003800200 */
.L_x_1830:
        /* <DEDUP_REMOVED lines=23> */
[----:B------:R-:W-:Y:S01]  /*2940*/  IMAD.MOV.U32 R10, RZ, RZ, R28 ;  /* 0x000000ffff0a7224 */ /* 0x000fe200078e001c */
[----:B------:R-:W-:-:S07]  /*2950*/  MOV R11, R29 ;  /* 0x0000001d000b7202 */ /* 0x000fce0000000f00 */
.L_x_1833:
[----:B------:R-:W-:Y:S05]  /*2960*/  BSYNC.RECONVERGENT B1 ;  /* 0x0000000000017941 */ /* 0x000fea0003800200 */
.L_x_1832:
        /* <DEDUP_REMOVED lines=20> */
[----:B------:R-:W-:Y:S05]  /*2ab0*/  CALL.REL.NOINC `($__internal_14_$__cuda_sm3x_div_rn_noftz_f32_slowpath) ;  /* 0x0000002400807944 */ /* 0x000fea0003c00000 */
[----:B------:R-:W-:-:S07]  /*2ac0*/  IMAD.MOV.U32 R25, RZ, RZ, R2 ;  /* 0x000000ffff197224 */ /* 0x000fce00078e0002 */
.L_x_1835:
[----:B------:R-:W-:Y:S05]  /*2ad0*/  BSYNC.RECONVERGENT B2 ;  /* 0x0000000000027941 */ /* 0x000fea0003800200 */
.L_x_1834:
        /* <DEDUP_REMOVED lines=15> */
[----:B------:R-:W-:Y:S05]  /*2bd0*/  CALL.REL.NOINC `($__internal_14_$__cuda_sm3x_div_rn_noftz_f32_slowpath) ;  /* 0x0000002400387944 */ /* 0x000fea0003c00000 */
.L_x_1837:
[----:B------:R-:W-:Y:S05]  /*2be0*/  BSYNC.RECONVERGENT B2 ;  /* 0x0000000000027941 */ /* 0x000fea0003800200 */
.L_x_1836:
        /* <DEDUP_REMOVED lines=23> */
.L_x_1839:
[----:B------:R-:W-:Y:S05]  /*2d60*/  BSYNC.RECONVERGENT B1 ;  /* 0x0000000000017941 */ /* 0x000fea0003800200 */
.L_x_1838:
[----:B------:R0:W1:Y:S02]  /*2d70*/  F2I.F64.FLOOR R29, R28 ;  /* 0x0000001c001d7311 */ /* 0x0000640000305100 */
.L_x_1829:
        /* <DEDUP_REMOVED lines=16> */
.L_x_1842:
[----:B0-----:R-:W-:Y:S01]  /*2e80*/  FMUL.FTZ R11, R2, R9 ;  /* 0x00000009020b7220 */ /* 0x001fe20000410000 */
[----:B------:R-:W-:-:S03]  /*2e90*/  FMUL.FTZ R9, R9, 0.5 ;  /* 0x3f00000009097820 */ /* 0x000fc60000410000 */
[----:B------:R-:W-:-:S04]  /*2ea0*/  FFMA R2, -R11, R11, R2 ;  /* 0x0000000b0b027223 */ /* 0x000fc80000000102 */
[----:B------:R-:W-:-:S07]  /*2eb0*/  FFMA R26, R2, R9, R11 ;  /* 0x00000009021a7223 */ /* 0x000fce000000000b */
.L_x_1843:
[----:B------:R-:W-:Y:S05]  /*2ec0*/  BSYNC.RECONVERGENT B0 ;  /* 0x0000000000007941 */ /* 0x000fea0003800200 */
.L_x_1841:
[CC--:B------:R-:W-:Y:S01]  /*2ed0*/  FSETP.GTU.AND P0, PT, |R3|.reuse, |R0|.reuse, PT ;  /* 0x400000000300720b */ /* 0x0c0fe20003f0c200 */
[----:B------:R-:W-:Y:S01]  /*2ee0*/  BSSY.RECONVERGENT B0, `(.L_x_1844) ;  /* 0x0000011000007945 */ /* 0x000fe20003800200 */
[----:B------:R-:W-:Y:S02]  /*2ef0*/  FMUL R26, R26, 0.5 ;  /* 0x3f0000001a1a7820 */ /* 0x000fe40000400000 */
[----:B------:R-:W-:-:S05]  /*2f00*/  FSEL R2, |R3|, |R0|, !P0 ;  /* 0x4000000003027208 */ /* 0x000fca0004000200 */
[----:B------:R-:W-:-:S04]  /*2f10*/  FADD R9, R2, R2 ;  /* 0x0000000202097221 */ /* 0x000fc80000000000 */
[----:B------:R-:W-:-:S04]  /*2f20*/  FMUL R2, R2, R9 ;  /* 0x0000000902027220 */ /* 0x000fc80000400000 */
[----:B------:R0:W0:Y:S01]  /*2f30*/  MUFU.RSQ R9, R2 ;  /* 0x0000000200097308 */ /* 0x0000220000001400 */
[----:B------:R-:W-:-:S04]  /*2f40*/  IADD3 R10, PT, PT, R2, -0xd000000, RZ ;  /* 0xf3000000020a7810 */ /* 0x000fc80007ffe0ff */
[----:B------:R-:W-:-:S13]  /*2f50*/  ISETP.GT.U32.AND P0, PT, R10, 0x727fffff, PT ;  /* 0x727fffff0a00780c */ /* 0x000fda0003f04070 */
[----:B0-----:R-:W-:Y:S05]  /*2f60*/  @!P0 BRA `(.L_x_1845) ;  /* 0x0000000000108947 */ /* 0x001fea0003800000 */
[----:B------:R-:W-:-:S07]  /*2f70*/  MOV R15, 0x2f90 ;  /* 0x00002f90000f7802 */ /* 0x000fce0000000f00 */
[----:B-1234-:R-:W-:Y:S05]  /*2f80*/  CALL.REL.NOINC `($__internal_13_$__cuda_sm20_sqrt_rn_f32_slowpath) ;  /* 0x0000001c00f07944 */ /* 0x01efea0003c00000 */
[----:B------:R-:W-:Y:S01]  /*2f90*/  IMAD.MOV.U32 R9, RZ, RZ, R2 ;  /* 0x000000ffff097224 */ /* 0x000fe200078e0002 */
[----:B------:R-:W-:Y:S06]  /*2fa0*/  BRA `(.L_x_1846) ;  /* 0x0000000000107947 */ /* 0x000fec0003800000 */
.L_x_1845:
[----:B------:R-:W-:Y:S01]  /*2fb0*/  FMUL.FTZ R11, R2, R9 ;  /* 0x00000009020b7220 */ /* 0x000fe20000410000 */
[----:B------:R-:W-:-:S03]  /*2fc0*/  FMUL.FTZ R9, R9, 0.5 ;  /* 0x3f00000009097820 */ /* 0x000fc60000410000 */
[----:B------:R-:W-:-:S04]  /*2fd0*/  FFMA R2, -R11, R11, R2 ;  /* 0x0000000b0b027223 */ /* 0x000fc80000000102 */
[----:B------:R-:W-:-:S07]  /*2fe0*/  FFMA R9, R2, R9, R11 ;  /* 0x0000000902097223 */ /* 0x000fce000000000b */
.L_x_1846:
[----:B------:R-:W-:Y:S05]  /*2ff0*/  BSYNC.RECONVERGENT B0 ;  /* 0x0000000000007941 */ /* 0x000fea0003800200 */
.L_x_1844:
[----:B--2---:R-:W0:Y:S01]  /*3000*/  F2F.F64.F32 R24, UR6 ;  /* 0x0000000600187d10 */ /* 0x004e220008201800 */
[----:B------:R-:W-:Y:S01]  /*3010*/  MOV R10, 0x1 ;  /* 0x00000001000a7802 */ /* 0x000fe20000000f00 */
[----:B------:R-:W-:Y:S01]  /*3020*/  FMUL R16, R6, 0.5 ;  /* 0x3f00000006107820 */ /* 0x000fe20000400000 */
[----:B------:R-:W-:Y:S01]  /*3030*/  UMOV UR12, 0x33333333 ;  /* 0x33333333000c7882 */ /* 0x000fe20000000000 */
[----:B------:R-:W-:Y:S01]  /*3040*/  UMOV UR13, 0x3ffb3333 ;  /* 0x3ffb3333000d7882 */ /* 0x000fe20000000000 */
[----:B------:R-:W-:Y:S03]  /*3050*/  BSSY.RECONVERGENT B1, `(.L_x_1847) ;  /* 0x0000017000017945 */ /* 0x000fe60003800200 */
        /* <DEDUP_REMOVED lines=22> */
.L_x_1848:
[----:B------:R-:W-:Y:S05]  /*31c0*/  BSYNC.RECONVERGENT B1 ;  /* 0x0000000000017941 */ /* 0x000fea0003800200 */
.L_x_1847:
        /* <DEDUP_REMOVED lines=23> */
[----:B------:R-:W-:Y:S01]  /*3340*/  MOV R10, R28 ;  /* 0x0000001c000a7202 */ /* 0x000fe20000000f00 */
[----:B------:R-:W-:-:S07]  /*3350*/  IMAD.MOV.U32 R11, RZ, RZ, R29 ;  /* 0x000000ffff0b7224 */ /* 0x000fce00078e001d */
.L_x_1850:
[----:B------:R-:W-:Y:S05]  /*3360*/  BSYNC.RECONVERGENT B1 ;  /* 0x0000000000017941 */ /* 0x000fea0003800200 */
.L_x_1849:
        /* <DEDUP_REMOVED lines=21> */
[----:B------:R-:W-:-:S07]  /*34c0*/  MOV R25, R2 ;  /* 0x0000000200197202 */ /* 0x000fce0000000f00 */
.L_x_1852:
[----:B------:R-:W-:Y:S05]  /*34d0*/  BSYNC.RECONVERGENT B2 ;  /* 0x0000000000027941 */ /* 0x000fea0003800200 */
.L_x_1851:
        /* <DEDUP_REMOVED lines=13> */
.L_x_1854:
[----:B------:R-:W-:Y:S05]  /*35b0*/  BSYNC.RECONVERGENT B2 ;  /* 0x0000000000027941 */ /* 0x000fea0003800200 */
.L_x_1853:
        /* <DEDUP_REMOVED lines=22> */
.L_x_1856:
[----:B------:R-:W-:Y:S05]  /*3720*/  BSYNC.RECONVERGENT B1 ;  /* 0x0000000000017941 */ /* 0x000fea0003800200 */
.L_x_1855:
[----:B------:R0:W1:Y:S02]  /*3730*/  F2I.F64.FLOOR R29, R28 ;  /* 0x0000001c001d7311 */ /* 0x0000640000305100 */
.L_x_1840:
[----:B------:R-:W-:-:S09]  /*3740*/  UISETP.NE.AND UP0, UPT, UR9, 0x7, UPT ;  /* 0x000000070900788c */ /* 0x000fd2000bf05270 */
[----:B------:R-:W-:Y:S05]  /*3750*/  BRA.U UP0, `(.L_x_1857) ;  /* 0x0000000500dc7547 */ /* 0x000fea000b800000 */
[----:B------:R-:W5:Y:S01]  /*3760*/  F2F.F64.F32 R26, UR6 ;  /* 0x00000006001a7d10 */ /* 0x000f620008201800 */
[----:B------:R-:W-:Y:S01]  /*3770*/  MOV R12, 0x1 ;  /* 0x00000001000c7802 */ /* 0x000fe20000000f00 */
[----:B------:R-:W-:Y:S01]  /*3780*/  FMUL R2, R6, 0.5 ;  /* 0x3f00000006027820 */ /* 0x000fe20000400000 */
[----:B------:R-:W-:Y:S01]  /*3790*/  UMOV UR12, 0x33333333 ;  /* 0x33333333000c7882 */ /* 0x000fe20000000000 */
[----:B------:R-:W-:Y:S01]  /*37a0*/  UMOV UR13, 0x3ffb3333 ;  /* 0x3ffb3333000d7882 */ /* 0x000fe20000000000 */
[----:B------:R-:W-:Y:S03]  /*37b0*/  BSSY.RECONVERGENT B1, `(.L_x_1858) ;  /* 0x0000016000017945 */ /* 0x000fe60003800200 */
        /* <DEDUP_REMOVED lines=21> */
.L_x_1859:
[----:B------:R-:W-:Y:S05]  /*3910*/  BSYNC.RECONVERGENT B1 ;  /* 0x0000000000017941 */ /* 0x000fea0003800200 */
.L_x_1858:
        /* <DEDUP_REMOVED lines=22> */
[----:B------:R-:W-:Y:S05]  /*3a80*/  CALL.REL.NOINC `($__internal_12_$__cuda_sm20_div_rn_f64_full) ;  /* 0x0000000c00c47944 */ /* 0x000fea0003c00000 */
[----:B------:R-:W-:Y:S01]  /*3a90*/  MOV R10, R28 ;  /* 0x0000001c000a7202 */ /* 0x000fe20000000f00 */
[----:B------:R-:W-:-:S07]  /*3aa0*/  IMAD.MOV.U32 R11, RZ, RZ, R29 ;  /* 0x000000ffff0b7224 */ /* 0x000fce00078e001d */
.L_x_1861:
[----:B------:R-:W-:Y:S05]  /*3ab0*/  BSYNC.RECONVERGENT B1 ;  /* 0x0000000000017941 */ /* 0x000fea0003800200 */
.L_x_1860:
        /* <DEDUP_REMOVED lines=21> */
[----:B------:R-:W-:Y:S02]  /*3c10*/  MOV R2, R0 ;  /* 0x0000000000027202 */ /* 0x000fe40000000f00 */
[----:B------:R-:W-:-:S07]  /*3c20*/  MOV R10, 0x3c40 ;  /* 0x00003c40000a7802 */ /* 0x000fce0000000f00 */
[----:B------:R-:W-:Y:S05]  /*3c30*/  CALL.REL.NOINC `($__internal_14_$__cuda_sm3x_div_rn_noftz_f32_slowpath) ;  /* 0x0000001400207944 */ /* 0x000fea0003c00000 */
.L_x_1863:
[----:B------:R-:W-:Y:S05]  /*3c40*/  BSYNC.RECONVERGENT B2 ;  /* 0x0000000000027941 */ /* 0x000fea0003800200 */
.L_x_1862:
        /* <DEDUP_REMOVED lines=13> */
[----:B------:R-:W-:Y:S05]  /*3d20*/  CALL.REL.NOINC `($__internal_14_$__cuda_sm3x_div_rn_noftz_f32_slowpath) ;  /* 0x0000001000e47944 */ /* 0x000fea0003c00000 */
[----:B------:R-:W-:-:S07]  /*3d30*/  IMAD.MOV.U32 R24, RZ, RZ, R2 ;  /* 0x000000ffff187224 */ /* 0x000fce00078e0002 */
.L_x_1865:
[----:B------:R-:W-:Y:S05]  /*3d40*/  BSYNC.RECONVERGENT B2 ;  /* 0x0000000000027941 */ /* 0x000fea0003800200 */
.L_x_1864:
[----:B------:R-:W0:Y:S01]  /*3d50*/  F2F.F64.F32 R18, R5 ;  /* 0x0000000500127310 */ /* 0x000e220000201800 */
[----:B------:R-:W-:Y:S01]  /*3d60*/  HFMA2 R12, -RZ, RZ, 0, 5.9604644775390625e-08 ;  /* 0x00000001ff0c7431 */ /* 0x000fe200000001ff */
        /* <DEDUP_REMOVED lines=20> */
.L_x_1867:
[----:B------:R-:W-:Y:S05]  /*3eb0*/  BSYNC.RECONVERGENT B1 ;  /* 0x0000000000017941 */ /* 0x000fea0003800200 */
.L_x_1866:
[----:B------:R0:W1:Y:S02]  /*3ec0*/  F2I.F64.FLOOR R29, R28 ;  /* 0x0000001c001d7311 */ /* 0x0000640000305100 */
.L_x_1857:
        /* <DEDUP_REMOVED lines=8> */
[----:B-----5:R-:W-:-:S06]  /*3f50*/  VIADD R11, R2, 0xf3000000 ;  /* 0xf3000000020b7836 */ /* 0x020fcc0000000000 */
[----:B------:R0:W0:Y:S01]  /*3f60*/  MUFU.RSQ R9, R2 ;  /* 0x0000000200097308 */ /* 0x0000220000001400 */
[----:B------:R-:W-:-:S13]  /*3f70*/  ISETP.GT.U32.AND P0, PT, R11, 0x727fffff, PT ;  /* 0x727fffff0b00780c */ /* 0x000fda0003f04070 */
[----:B------:R-:W-:Y:S05]  /*3f80*/  @!P0 BRA `(.L_x_1870) ;  /* 0x0000000000108947 */ /* 0x000fea0003800000 */
[----:B------:R-:W-:-:S07]  /*3f90*/  MOV R15, 0x3fb0 ;  /* 0x00003fb0000f7802 */ /* 0x000fce0000000f00 */
[----:B01234-:R-:W-:Y:S05]  /*3fa0*/  CALL.REL.NOINC `($__internal_13_$__cuda_sm20_sqrt_rn_f32_slowpath) ;  /* 0x0000000c00e87944 */ /* 0x01ffea0003c00000 */
[----:B------:R-:W-:Y:S01]  /*3fb0*/  MOV R9, R2 ;  /* 0x0000000200097202 */ /* 0x000fe20000000f00 */
[----:B------:R-:W-:Y:S06]  /*3fc0*/  BRA `(.L_x_1871) ;  /* 0x0000000000107947 */ /* 0x000fec0003800000 */
.L_x_1870:
[----:B0-----:R-:W-:Y:S01]  /*3fd0*/  FMUL.FTZ R11, R2, R9 ;  /* 0x00000009020b7220 */ /* 0x001fe20000410000 */
[----:B------:R-:W-:-:S03]  /*3fe0*/  FMUL.FTZ R9, R9, 0.5 ;  /* 0x3f00000009097820 */ /* 0x000fc60000410000 */
[----:B------:R-:W-:-:S04]  /*3ff0*/  FFMA R2, -R11, R11, R2 ;  /* 0x0000000b0b027223 */ /* 0x000fc80000000102 */
[----:B------:R-:W-:-:S07]  /*4000*/  FFMA R9, R2, R9, R11 ;  /* 0x0000000902097223 */ /* 0x000fce000000000b */
.L_x_1871:
[----:B------:R-:W-:Y:S05]  /*4010*/  BSYNC.RECONVERGENT B0 ;  /* 0x0000000000007941 */ /* 0x000fea0003800200 */
.L_x_1869:
        /* <DEDUP_REMOVED lines=11> */
[----:B------:R-:W-:-:S07]  /*40d0*/  MOV R15, 0x40f0 ;  /* 0x000040f0000f7802 */ /* 0x000fce0000000f00 */
[----:B-1234-:R-:W-:Y:S05]  /*40e0*/  CALL.REL.NOINC `($__internal_13_$__cuda_sm20_sqrt_rn_f32_slowpath) ;  /* 0x0000000c00987944 */ /* 0x01efea0003c00000 */
[----:B------:R-:W-:Y:S05]  /*40f0*/  BSYNC.RECONVERGENT B1 ;  /* 0x0000000000017941 */ /* 0x000fea0003800200 */
.L_x_1874:
[----:B------:R-:W-:Y:S05]  /*4100*/  BRA `(.L_x_1875) ;  /* 0x0000000000107947 */ /* 0x000fea0003800000 */
.L_x_1873:
[----:B------:R-:W-:Y:S01]  /*4110*/  FMUL.FTZ R13, R2, R11 ;  /* 0x0000000b020d7220 */ /* 0x000fe20000410000 */
[----:B------:R-:W-:-:S03]  /*4120*/  FMUL.FTZ R11, R11, 0.5 ;  /* 0x3f0000000b0b7820 */ /* 0x000fc60000410000 */
[----:B------:R-:W-:-:S04]  /*4130*/  FFMA R2, -R13, R13, R2 ;  /* 0x0000000d0d027223 */ /* 0x000fc80000000102 */
[----:B------:R-:W-:-:S07]  /*4140*/  FFMA R2, R2, R11, R13 ;  /* 0x0000000b02027223 */ /* 0x000fce000000000d */
.L_x_1875:
[----:B------:R-:W-:Y:S05]  /*4150*/  BSYNC.RECONVERGENT B0 ;  /* 0x0000000000007941 */ /* 0x000fea0003800200 */
.L_x_1872:
[----:B--2---:R-:W0:Y:S01]  /*4160*/  F2F.F64.F32 R24, UR6 ;  /* 0x0000000600187d10 */ /* 0x004e220008201800 */
[----:B------:R-:W-:Y:S02]  /*4170*/  HFMA2 R10, -RZ, RZ, 0, 5.9604644775390625e-08 ;  /* 0x00000001ff0a7431 */ /* 0x000fe400000001ff */
[----:B------:R-:W-:Y:S01]  /*4180*/  FMUL R16, R6, 0.5 ;  /* 0x3f00000006107820 */ /* 0x000fe20000400000 */
        /* <DEDUP_REMOVED lines=22> */
[----:B------:R-:W-:Y:S02]  /*42f0*/  MOV R19, R25 ;  /* 0x0000001900137202 */ /* 0x000fe40000000f00 */
[----:B------:R-:W-:-:S07]  /*4300*/  MOV R2, 0x4320 ;  /* 0x0000432000027802 */ /* 0x000fce0000000f00 */
[----:B------:R-:W-:Y:S05]  /*4310*/  CALL.REL.NOINC `($__internal_12_$__cuda_sm20_div_rn_f64_full) ;  /* 0x0000000400a07944 */ /* 0x000fea0003c00000 */
.L_x_1877:
[----:B------:R-:W-:Y:S05]  /*4320*/  BSYNC.RECONVERGENT B1 ;  /* 0x0000000000017941 */ /* 0x000fea0003800200 */
.L_x_1876:
        /* <DEDUP_REMOVED lines=25> */
.L_x_1879:
[----:B------:R-:W-:Y:S05]  /*44c0*/  BSYNC.RECONVERGENT B1 ;  /* 0x0000000000017941 */ /* 0x000fea0003800200 */
.L_x_1878:
        /* <DEDUP_REMOVED lines=22> */
.L_x_1881:
[----:B------:R-:W-:Y:S05]  /*4630*/  BSYNC.RECONVERGENT B2 ;  /* 0x0000000000027941 */ /* 0x000fea0003800200 */
.L_x_1880:
        /* <DEDUP_REMOVED lines=13> */
[----:B------:R-:W-:-:S07]  /*4710*/  MOV R24, R2 ;  /* 0x0000000200187202 */ /* 0x000fce0000000f00 */
.L_x_1883:
[----:B------:R-:W-:Y:S05]  /*4720*/  BSYNC.RECONVERGENT B2 ;  /* 0x0000000000027941 */ /* 0x000fea0003800200 */
.L_x_1882:
        /* <DEDUP_REMOVED lines=22> */
.L_x_1885:
[----:B------:R-:W-:Y:S05]  /*4890*/  BSYNC.RECONVERGENT B1 ;  /* 0x0000000000017941 */ /* 0x000fea0003800200 */
.L_x_1884:
[----:B------:R0:W1:Y:S02]  /*48a0*/  F2I.F64.FLOOR R29, R28 ;  /* 0x0000001c001d7311 */ /* 0x0000640000305100 */
.L_x_1868:
        /* <DEDUP_REMOVED lines=15> */
        .weak           $__internal_12_$__cuda_sm20_div_rn_f64_full
        .type           $__internal_12_$__cuda_sm20_div_rn_f64_full,@function
        .size           $__internal_12_$__cuda_sm20_div_rn_f64_full,($__internal_13_$__cuda_sm20_sqrt_rn_f32_slowpath - $__internal_12_$__cuda_sm20_div_rn_f64_full)
$__internal_12_$__cuda_sm20_div_rn_f64_full:
[----:B------:R-:W-:Y:S01]  /*49a0*/  FSETP.GEU.AND P2, PT, |R15|, 1.469367938527859385e-39, PT ;  /* 0x001000000f00780b */ /* 0x000fe20003f4e200 */
[----:B------:R-:W-:Y:S01]  /*49b0*/  IMAD.MOV.U32 R20, RZ, RZ, R14 ;  /* 0x000000ffff147224 */ /* 0x000fe200078e000e */
[C---:B------:R-:W-:Y:S01]  /*49c0*/  FSETP.GEU.AND P0, PT, |R19|.reuse, 1.469367938527859385e-39, PT ;  /* 0x001000001300780b */ /* 0x040fe20003f0e200 */
[----:B------:R-:W-:Y:S01]  /*49d0*/  IMAD.MOV.U32 R22, RZ, RZ, 0x1 ;  /* 0x00000001ff167424 */ /* 0x000fe200078e00ff */
[----:B------:R-:W-:Y:S01]  /*49e0*/  LOP3.LUT R16, R19, 0x800fffff, RZ, 0xc0, !PT ;  /* 0x800fffff13107812 */ /* 0x000fe200078ec0ff */
[----:B------:R-:W-:Y:S01]  /*49f0*/  BSSY.RECONVERGENT B0, `(.L_x_1886) ;  /* 0x0000052000007945 */ /* 0x000fe20003800200 */
[----:B------:R-:W-:Y:S02]  /*4a00*/  LOP3.LUT R10, R15, 0x7ff00000, RZ, 0xc0, !PT ;  /* 0x7ff000000f0a7812 */ /* 0x000fe400078ec0ff */
[----:B------:R-:W-:Y:S01]  /*4a10*/  LOP3.LUT R17, R16, 0x3ff00000, RZ, 0xfc, !PT ;  /* 0x3ff0000010117812 */ /* 0x000fe200078efcff */
[----:B------:R-:W-:Y:S01]  /*4a20*/  IMAD.MOV.U32 R16, RZ, RZ, R18 ;  /* 0x000000ffff107224 */ /* 0x000fe200078e0012 */
[----:B------:R-:W-:-:S03]  /*4a30*/  LOP3.LUT R12, R19, 0x7ff00000, RZ, 0xc0, !PT ;  /* 0x7ff00000130c7812 */ /* 0x000fc600078ec0ff */
[----:B------:R-:W-:Y:S02]  /*4a40*/  @!P2 LOP3.LUT R9, R19, 0x7ff00000, RZ, 0xc0, !PT ;  /* 0x7ff000001309a812 */ /* 0x000fe400078ec0ff */
[----:B------:R-:W-:Y:S01]  /*4a50*/  @!P0 DMUL R16, R18, 8.98846567431157953865e+307 ;  /* 0x7fe0000012108828 */ /* 0x000fe20000000000 */
[C---:B------:R-:W-:Y:S02]  /*4a60*/  ISETP.GE.U32.AND P1, PT, R10.reuse, R12, PT ;  /* 0x0000000c0a00720c */ /* 0x040fe40003f26070 */
[----:B------:R-:W-:Y:S02]  /*4a70*/  @!P2 ISETP.GE.U32.AND P3, PT, R10, R9, PT ;  /* 0x000000090a00a20c */ /* 0x000fe40003f66070 */
[----:B------:R-:W-:Y:S01]  /*4a80*/  MOV R9, 0x1ca00000 ;  /* 0x1ca0000000097802 */ /* 0x000fe20000000f00 */
[----:B------:R-:W0:Y:S01]  /*4a90*/  MUFU.RCP64H R23, R17 ;  /* 0x0000001100177308 */ /* 0x000e220000001800 */
[----:B------:R-:W-:Y:S02]  /*4aa0*/  @!P2 MOV R28, RZ ;  /* 0x000000ff001ca202 */ /* 0x000fe40000000f00 */
        /* <DEDUP_REMOVED lines=13> */
[----:B------:R-:W-:Y:S02]  /*4b80*/  ISETP.GT.U32.AND P0, PT, R13, 0x7feffffe, PT ;  /* 0x7feffffe0d00780c */ /* 0x000fe40003f04070 */
[----:B------:R-:W-:-:S03]  /*4b90*/  IADD3 R13, PT, PT, R12, -0x1, RZ ;  /* 0xffffffff0c0d7810 */ /* 0x000fc60007ffe0ff */
        /* <DEDUP_REMOVED lines=12> */
[----:B------:R-:W-:-:S05]  /*4c60*/  SEL R9, R9, 0x63400000, !P0 ;  /* 0x6340000009097807 */ /* 0x000fca0004000000 */
[----:B------:R-:W-:-:S05]  /*4c70*/  IMAD.IADD R9, R12, 0x1, -R9 ;  /* 0x000000010c097824 */ /* 0x000fca00078e0a09 */
[----:B------:R-:W-:-:S06]  /*4c80*/  IADD3 R11, PT, PT, R9, 0x7fe00000, RZ ;  /* 0x7fe00000090b7810 */ /* 0x000fcc0007ffe0ff */
        /* <DEDUP_REMOVED lines=19> */
.L_x_1887:
        /* <DEDUP_REMOVED lines=16> */
.L_x_1890:
[----:B------:R-:W-:Y:S02]  /*4ec0*/  LOP3.LUT R29, R19, 0x80000, RZ, 0xfc, !PT ;  /* 0x00080000131d7812 */ /* 0x000fe400078efcff */
[----:B------:R-:W-:Y:S01]  /*4ed0*/  MOV R28, R18 ;  /* 0x00000012001c7202 */ /* 0x000fe20000000f00 */
[----:B------:R-:W-:Y:S06]  /*4ee0*/  BRA `(.L_x_1888) ;  /* 0x0000000000087947 */ /* 0x000fec0003800000 */
.L_x_1889:
[----:B------:R-:W-:Y:S01]  /*4ef0*/  LOP3.LUT R29, R15, 0x80000, RZ, 0xfc, !PT ;  /* 0x000800000f1d7812 */ /* 0x000fe200078efcff */
[----:B------:R-:W-:-:S07]  /*4f00*/  IMAD.MOV.U32 R28, RZ, RZ, R14 ;  /* 0x000000ffff1c7224 */ /* 0x000fce00078e000e */
.L_x_1888:
[----:B------:R-:W-:Y:S05]  /*4f10*/  BSYNC.RECONVERGENT B0 ;  /* 0x0000000000007941 */ /* 0x000fea0003800200 */
.L_x_1886:
[----:B------:R-:W-:Y:S01]  /*4f20*/  MOV R10, R2 ;  /* 0x00000002000a7202 */ /* 0x000fe20000000f00 */
[----:B------:R-:W-:-:S04]  /*4f30*/  IMAD.MOV.U32 R11, RZ, RZ, 0x0 ;  /* 0x00000000ff0b7424 */ /* 0x000fc800078e00ff */
[----:B------:R-:W-:Y:S05]  /*4f40*/  RET.REL.NODEC R10 `(_Z17get_voxels_kernelPfPiS_S0_PhS_) ;  /* 0xffffffb00a2c7950 */ /* 0x000fea0003c3ffff */
        .weak           $__internal_13_$__cuda_sm20_sqrt_rn_f32_slowpath
        .type           $__internal_13_$__cuda_sm20_sqrt_rn_f32_slowpath,@function
        .size           $__internal_13_$__cuda_sm20_sqrt_rn_f32_slowpath,($__internal_14_$__cuda_sm3x_div_rn_noftz_f32_slowpath - $__internal_13_$__cuda_sm20_sqrt_rn_f32_slowpath)
$__internal_13_$__cuda_sm20_sqrt_rn_f32_slowpath:
        /* <DEDUP_REMOVED lines=14> */
[----:B------:R-:W-:Y:S02]  /*5030*/  @!P0 MOV R10, R2 ;  /* 0x00000002000a8202 */ /* 0x000fe40000000f00 */
[----:B------:R-:W-:-:S04]  /*5040*/  @P0 FADD.FTZ R13, -R12, -RZ ;  /* 0x800000ff0c0d0221 */ /* 0x000fc80000010100 */
[----:B------:R-:W-:-:S04]  /*5050*/  @P0 FFMA R13, R12, R13, R11 ;  /* 0x0000000d0c0d0223 */ /* 0x000fc8000000000b */
[----:B------:R-:W-:-:S04]  /*5060*/  @P0 FFMA R13, R13, R14, R12 ;  /* 0x0000000e0d0d0223 */ /* 0x000fc8000000000c */
[----:B------:R-:W-:-:S07]  /*5070*/  @P0 FMUL.FTZ R10, R13, 2.3283064365386962891e-10 ;  /* 0x2f8000000d0a0820 */ /* 0x000fce0000410000 */
.L_x_1891:
[----:B------:R-:W-:Y:S01]  /*5080*/  IMAD.MOV.U32 R2, RZ, RZ, R10 ;  /* 0x000000ffff027224 */ /* 0x000fe200078e000a */
[----:B------:R-:W-:Y:S01]  /*5090*/  MOV R10, R15 ;  /* 0x0000000f000a7202 */ /* 0x000fe20000000f00 */
[----:B------:R-:W-:-:S04]  /*50a0*/  IMAD.MOV.U32 R11, RZ, RZ, 0x0 ;  /* 0x00000000ff0b7424 */ /* 0x000fc800078e00ff */
[----:B------:R-:W-:Y:S05]  /*50b0*/  RET.REL.NODEC R10 `(_Z17get_voxels_kernelPfPiS_S0_PhS_) ;  /* 0xffffffac0ad07950 */ /* 0x000fea0003c3ffff */
        .weak           $__internal_14_$__cuda_sm3x_div_rn_noftz_f32_slowpath
        .type           $__internal_14_$__cuda_sm3x_div_rn_noftz_f32_slowpath,@function
        .size           $__internal_14_$__cuda_sm3x_div_rn_noftz_f32_slowpath,(.L_x_1991 - $__internal_14_$__cuda_sm3x_div_rn_noftz_f32_slowpath)
$__internal_14_$__cuda_sm3x_div_rn_noftz_f32_slowpath:
        /* <DEDUP_REMOVED lines=35> */
.L_x_1893:
[----:B------:R-:W-:Y:S01]  /*52f0*/  LEA R14, R18, 0xc0800000, 0x17 ;  /* 0xc0800000120e7811 */ /* 0x000fe200078eb8ff */
[----:B------:R-:W-:Y:S04]  /*5300*/  BSSY.RECONVERGENT B1, `(.L_x_1898) ;  /* 0x0000036000017945 */ /* 0x000fe80003800200 */
[----:B------:R-:W-:Y:S01]  /*5310*/  IMAD.IADD R14, R11, 0x1, -R14 ;  /* 0x000000010b0e7824 */ /* 0x000fe200078e0a0e */
[----:B------:R-:W-:-:S03]  /*5320*/  IADD3 R11, PT, PT, R16, -0x7f, RZ ;  /* 0xffffff81100b7810 */ /* 0x000fc60007ffe0ff */
        /* <DEDUP_REMOVED lines=9> */
[----:B------:R-:W-:Y:S02]  /*53c0*/  FFMA R16, R15, R17, R2 ;  /* 0x000000110f107223 */ /* 0x000fe40000000002 */
[----:B------:R-:W-:Y:S02]  /*53d0*/  IMAD.IADD R13, R13, 0x1, R12 ;  /* 0x000000010d0d7824 */ /* 0x000fe400078e020c */
        /* <DEDUP_REMOVED lines=36> */
.L_x_1900:
[----:B------:R-:W-:-:S04]  /*5620*/  LOP3.LUT R2, R2, 0x80000000, RZ, 0xc0, !PT ;  /* 0x8000000002027812 */ /* 0x000fc800078ec0ff */
[----:B------:R-:W-:Y:S01]  /*5630*/  LOP3.LUT R2, R2, 0x7f800000, RZ, 0xfc, !PT ;  /* 0x7f80000002027812 */ /* 0x000fe200078efcff */
[----:B------:R-:W-:Y:S06]  /*5640*/  BRA `(.L_x_1901) ;  /* 0x0000000000047947 */ /* 0x000fec0003800000 */
.L_x_1899:
[----:B------:R-:W-:-:S07]  /*5650*/  IMAD R2, R13, 0x800000, R2 ;  /* 0x008000000d027824 */ /* 0x000fce00078e0202 */
.L_x_1901:
[----:B------:R-:W-:Y:S05]  /*5660*/  BSYNC.RECONVERGENT B1 ;  /* 0x0000000000017941 */ /* 0x000fea0003800200 */
.L_x_1898:
[----:B------:R-:W-:Y:S05]  /*5670*/  BRA `(.L_x_1902) ;  /* 0x0000000000207947 */ /* 0x000fea0003800000 */
.L_x_1897:
[----:B------:R-:W-:-:S04]  /*5680*/  LOP3.LUT R2, R11, 0x80000000, R2, 0x48, !PT ;  /* 0x800000000b027812 */ /* 0x000fc800078e4802 */
[----:B------:R-:W-:Y:S01]  /*5690*/  LOP3.LUT R2, R2, 0x7f800000, RZ, 0xfc, !PT ;  /* 0x7f80000002027812 */ /* 0x000fe200078efcff */
[----:B------:R-:W-:Y:S06]  /*56a0*/  BRA `(.L_x_1902) ;  /* 0x0000000000147947 */ /* 0x000fec0003800000 */
.L_x_1896:
[----:B------:R-:W-:Y:S01]  /*56b0*/  LOP3.LUT R2, R11, 0x80000000, R2, 0x48, !PT ;  /* 0x800000000b027812 */ /* 0x000fe200078e4802 */
[----:B------:R-:W-:Y:S06]  /*56c0*/  BRA `(.L_x_1902) ;  /* 0x00000000000c7947 */ /* 0x000fec0003800000 */
.L_x_1895:
[----:B------:R-:W0:Y:S01]  /*56d0*/  MUFU.RSQ R2, -QNAN ;  /* 0xffc0000000027908 */ /* 0x000e220000001400 */
[----:B------:R-:W-:Y:S05]  /*56e0*/  BRA `(.L_x_1902) ;  /* 0x0000000000047947 */ /* 0x000fea0003800000 */
.L_x_1894:
[----:B------:R-:W-:-:S07]  /*56f0*/  FADD.FTZ R2, R2, R5 ;  /* 0x0000000502027221 */ /* 0x000fce0000010000 */
.L_x_1902:
[----:B------:R-:W-:Y:S05]  /*5700*/  BSYNC.RECONVERGENT B0 ;  /* 0x0000000000007941 */ /* 0x000fea0003800200 */
.L_x_1892:
[----:B------:R-:W-:-:S04]  /*5710*/  HFMA2 R11, -RZ, RZ, 0, 0 ;  /* 0x00000000ff0b7431 */ /* 0x000fc800000001ff */
[----:B0-----:R-:W-:Y:S05]  /*5720*/  RET.REL.NODEC R10 `(_Z17get_voxels_kernelPfPiS_S0_PhS_) ;  /* 0xffffffa80a347950 */ /* 0x001fea0003c3ffff */
.L_x_1903:
        /* <DEDUP_REMOVED lines=13> */
.L_x_1991:


//--------------------- .text._Z27point_cloud_stanford_kernelPtPfPiS1_ --------------------------
	.section	.text._Z27point_cloud_stanford_kernelPtPfPiS1_,"ax",@progbits
	.align	128
        .global         _Z27point_cloud_stanford_kernelPtPfPiS1_
        .type           _Z27point_cloud_stanford_kernelPtPfPiS1_,@function
        .size           _Z27point_cloud_stanford_kernelPtPfPiS1_,(.L_x_1993 - _Z27point_cloud_stanford_kernelPtPfPiS1_)
        .other          _Z27point_cloud_stanford_kernelPtPfPiS1_,@"STO_CUDA_ENTRY STV_DEFAULT"
_Z27point_cloud_stanford_kernelPtPfPiS1_:
.text._Z27point_cloud_stanford_kernelPtPfPiS1_:
[----:B------:R-:W0:Y:S08]  /*0000*/  LDC R1, c[0x0][0x37c] ;  /* 0x0000df00ff017b82 */ /* 0x000e300000000800 */
[----:B------:R-:W1:Y:S01]  /*0010*/  LDC.64 R2, c[0x0][0x390] ;  /* 0x0000e400ff027b82 */ /* 0x000e620000000a00 */
[----:B------:R-:W1:Y:S01]  /*0020*/  LDCU.64 UR6, c[0x0][0x358] ;  /* 0x00006b00ff0677ac */ /* 0x000e620008000a00 */
[----:B0-----:R-:W-:-:S06]  /*0030*/  VIADD R1, R1, 0xffffffe0 ;  /* 0xffffffe001017836 */ /* 0x001fcc0000000000 */
[----:B------:R-:W0:Y:S01]  /*0040*/  LDC.64 R4, c[0x0][0x398] ;  /* 0x0000e600ff047b82 */ /* 0x000e220000000a00 */
[----:B-1----:R-:W2:Y:S04]  /*0050*/  LDG.E R9, desc[UR6][R2.64] ;  /* 0x0000000602097981 */ /* 0x002ea8000c1e1900 */
[----:B0-----:R-:W2:Y:S03]  /*0060*/  LDG.E R6, desc[UR6][R4.64] ;  /* 0x0000000604067981 */ /* 0x001ea6000c1e1900 */
[----:B------:R-:W0:Y:S01]  /*0070*/  S2UR UR4, SR_CTAID.X ;  /* 0x00000000000479c3 */ /* 0x000e220000002500 */
[----:B------:R-:W0:Y:S07]  /*0080*/  S2R R0, SR_TID.X ;  /* 0x0000000000007919 */ /* 0x000e2e0000002100 */
[----:B------:R-:W0:Y:S02]  /*0090*/  LDC R7, c[0x0][0x360] ;  /* 0x0000d800ff077b82 */ /* 0x000e240000000800 */
[----:B0-----:R-:W-:-:S02]  /*00a0*/  IMAD R0, R7, UR4, R0 ;  /* 0x0000000407007c24 */ /* 0x001fc4000f8e0200 */
[----:B--2---:R-:W-:-:S05]  /*00b0*/  IMAD R7, R9, R6, RZ ;  /* 0x0000000609077224 */ /* 0x004fca00078e02ff */
[----:B------:R-:W-:-:S13]  /*00c0*/  ISETP.GE.AND P0, PT, R0, R7, PT ;  /* 0x000000070000720c */ /* 0x000fda0003f06270 */
[----:B------:R-:W-:Y:S05]  /*00d0*/  @P0 EXIT ;  /* 0x000000000000094d */ /* 0x000fea0003800000 */
[----:B------:R-:W-:Y:S01]  /*00e0*/  IABS R11, R9 ;  /* 0x00000009000b7213 */ /* 0x000fe20000000000 */
[----:B------:R-:W0:Y:S01]  /*00f0*/  I2F.F64 R2, R6 ;  /* 0x0000000600027312 */ /* 0x000e220000201c00 */
[----:B------:R-:W-:-:S07]  /*0100*/  IABS R10, R0 ;  /* 0x00000000000a7213 */ /* 0x000fce0000000000 */
[----:B------:R-:W1:Y:S08]  /*0110*/  I2F.RP R7, R11 ;  /* 0x0000000b00077306 */ /* 0x000e700000209400 */
[----:B-1----:R-:W1:Y:S02]  /*0120*/  MUFU.RCP R7, R7 ;  /* 0x0000000700077308 */ /* 0x002e640000001000 */
[----:B-1----:R-:W-:-:S06]  /*0130*/  VIADD R4, R7, 0xffffffe ;  /* 0x0ffffffe07047836 */ /* 0x002fcc0000000000 */
[----:B------:R1:W2:Y:S02]  /*0140*/  F2I.FTZ.U32.TRUNC.NTZ R5, R4 ;  /* 0x0000000400057305 */ /* 0x0002a4000021f000 */
[----:B-1----:R-:W-:Y:S02]  /*0150*/  IMAD.MOV.U32 R4, RZ, RZ, RZ ;  /* 0x000000ffff047224 */ /* 0x002fe400078e00ff */
[----:B--2---:R-:W-:-:S04]  /*0160*/  IMAD.MOV R8, RZ, RZ, -R5 ;  /* 0x000000ffff087224 */ /* 0x004fc800078e0a05 */
[----:B------:R-:W-:Y:S01]  /*0170*/  IMAD R13, R8, R11, RZ ;  /* 0x0000000b080d7224 */ /* 0x000fe200078e02ff */
[----:B------:R-:W-:-:S03]  /*0180*/  IABS R8, R9 ;  /* 0x0000000900087213 */ /* 0x000fc60000000000 */
[----:B------:R-:W-:-:S04]  /*0190*/  IMAD.HI.U32 R5, R5, R13, R4 ;  /* 0x0000000d05057227 */ /* 0x000fc800078e0004 */
[----:B------:R-:W-:Y:S02]  /*01a0*/  IMAD.MOV R7, RZ, RZ, -R8 ;  /* 0x000000ffff077224 */ /* 0x000fe400078e0a08 */
[----:B------:R-:W-:Y:S02]  /*01b0*/  IMAD.HI.U32 R8, R5, R10, RZ ;  /* 0x0000000a05087227 */ /* 0x000fe400078e00ff */
[----:B0-----:R-:W0:Y:S02]  /*01c0*/  MUFU.RCP64H R5, R3 ;  /* 0x0000000300057308 */ /* 0x001e240000001800 */
[----:B------:R-:W-:Y:S02]  /*01d0*/  IMAD R10, R8, R7, R10 ;  /* 0x00000007080a7224 */ /* 0x000fe400078e020a */
[----:B------:R-:W-:-:S03]  /*01e0*/  VIADD R4, R3, 0x300402 ;  /* 0x0030040203047836 */ /* 0x000fc60000000000 */
[----:B------:R-:W-:-:S03]  /*01f0*/  ISETP.GT.U32.AND P2, PT, R11, R10, PT ;  /* 0x0000000a0b00720c */ /* 0x000fc60003f44070 */
[----:B0-----:R-:W-:-:S10]  /*0200*/  DFMA R6, -R2, R4, 1 ;  /* 0x3ff000000206742b */ /* 0x001fd40000000104 */
[----:B------:R-:W-:Y:S02]  /*0210*/  @!P2 IMAD.IADD R10, R10, 0x1, -R11 ;  /* 0x000000010a0aa824 */ /* 0x000fe400078e0a0b */
[----:B------:R-:W-:Y:S01]  /*0220*/  @!P2 VIADD R8, R8, 0x1 ;  /* 0x000000010808a836 */ /* 0x000fe20000000000 */
[----:B------:R-:W-:Y:S02]  /*0230*/  ISETP.NE.AND P2, PT, R9, RZ, PT ;  /* 0x000000ff0900720c */ /* 0x000fe40003f45270 */
[----:B------:R-:W-:Y:S01]  /*0240*/  ISETP.GE.U32.AND P0, PT, R10, R11, PT ;  /* 0x0000000b0a00720c */ /* 0x000fe20003f06070 */
[----:B------:R-:W-:Y:S01]  /*0250*/  DFMA R6, R6, R6, R6 ;  /* 0x000000060606722b */ /* 0x000fe20000000006 */
[----:B------:R-:W-:-:S04]  /*0260*/  LOP3.LUT R10, R0, R9, RZ, 0x3c, !PT ;  /* 0x00000009000a7212 */ /* 0x000fc800078e3cff */
[----:B------:R-:W-:-:S03]  /*0270*/  ISETP.GE.AND P1, PT, R10, RZ, PT ;  /* 0x000000ff0a00720c */ /* 0x000fc60003f26270 */
[----:B------:R-:W-:Y:S01]  /*0280*/  DFMA R10, R4, R6, R4 ;  /* 0x00000006040a722b */ /* 0x000fe20000000004 */
[----:B------:R-:W-:-:S03]  /*0290*/  IMAD.MOV R6, RZ, RZ, -R9 ;  /* 0x000000ffff067224 */ /* 0x000fc600078e0a09 */
[----:B------:R-:W-:Y:S01]  /*02a0*/  @P0 VIADD R8, R8, 0x1 ;  /* 0x0000000108080836 */ /* 0x000fe20000000000 */
[----:B------:R-:W-:-:S03]  /*02b0*/  FSETP.GEU.AND P0, PT, |R4|, 5.8789094863358348022e-39, PT ;  /* 0x004004020400780b */ /* 0x000fc60003f0e200 */
[----:B------:R-:W-:Y:S01]  /*02c0*/  IMAD.MOV.U32 R7, RZ, RZ, R8 ;  /* 0x000000ffff077224 */ /* 0x000fe200078e0008 */
[----:B------:R-:W-:-:S03]  /*02d0*/  DFMA R12, -R2, R10, 1 ;  /* 0x3ff00000020c742b */ /* 0x000fc6000000010a */
[----:B------:R-:W-:Y:S01]  /*02e0*/  @!P1 IMAD.MOV R7, RZ, RZ, -R7 ;  /* 0x000000ffff079224 */ /* 0x000fe200078e0a07 */
[----:B------:R-:W-:-:S04]  /*02f0*/  @!P2 LOP3.LUT R7, RZ, R9, RZ, 0x33, !PT ;  /* 0x00000009ff07a212 */ /* 0x000fc800078e33ff */
[----:B------:R-:W-:Y:S01]  /*0300*/  DFMA R4, R10, R12, R10 ;  /* 0x0000000c0a04722b */ /* 0x000fe2000000000a */
[----:B------:R-:W-:Y:S01]  /*0310*/  IMAD R6, R7, R6, R0 ;  /* 0x0000000607067224 */ /* 0x000fe200078e0200 */
[----:B------:R-:W-:Y:S09]  /*0320*/  @P0 BRA `(.L_x_1904) ;  /* 0x0000000000180947 */ /* 0x000ff20003800000 */
[----:B------:R-:W-:-:S05]  /*0330*/  LOP3.LUT R4, R3, 0x7fffffff, RZ, 0xc0, !PT ;  /* 0x7fffffff03047812 */ /* 0x000fca00078ec0ff */
[----:B------:R-:W-:Y:S01]  /*0340*/  VIADD R12, R4, 0xfff00000 ;  /* 0xfff00000040c7836 */ /* 0x000fe20000000000 */
[----:B------:R-:W-:-:S07]  /*0350*/  MOV R4, 0x370 ;  /* 0x0000037000047802 */ /* 0x000fce0000000f00 */
[----:B------:R-:W-:Y:S05]  /*0360*/  CALL.REL.NOINC `($__internal_15_$__cuda_sm20_dblrcp_rn_slowpath_v3) ;  /* 0x0000001800e87944 */ /* 0x000fea0003c00000 */
[----:B------:R-:W-:Y:S02]  /*0370*/  IMAD.MOV.U32 R4, RZ, RZ, R10 ;  /* 0x000000ffff047224 */ /* 0x000fe400078e000a */
[----:B------:R-:W-:-:S07]  /*0380*/  IMAD.MOV.U32 R5, RZ, RZ, R11 ;  /* 0x000000ffff057224 */ /* 0x000fce00078e000b */
.L_x_1904:
[----:B------:R-:W0:Y:S01]  /*0390*/  I2F.F64 R8, R9 ;  /* 0x0000000900087312 */ /* 0x000e220000201c00 */
[----:B------:R-:W-:-:S07]  /*03a0*/  IMAD.MOV.U32 R2, RZ, RZ, 0x1 ;  /* 0x00000001ff027424 */ /* 0x000fce00078e00ff */
        /* <DEDUP_REMOVED lines=12> */
[----:B------:R-:W-:-:S07]  /*0470*/  MOV R12, 0x490 ;  /* 0x00000490000c7802 */ /* 0x000fce0000000f00 */
[----:B------:R-:W-:Y:S05]  /*0480*/  CALL.REL.NOINC `($__internal_16_$__cuda_sm20_div_rn_f64_full) ;  /* 0x0000001c00347944 */ /* 0x000fea0003c00000 */
.L_x_1905:
[----:B------:R-:W0:Y:S01]  /*0490*/  LDC.64 R14, c[0x0][0x380] ;  /* 0x0000e000ff0e7b82 */ /* 0x000e220000000a00 */
[----:B------:R-:W1:Y:S07]  /*04a0*/  I2F.F64 R8, R7 ;  /* 0x0000000700087312 */ /* 0x000e6e0000201c00 */
[----:B------:R-:W2:Y:S01]  /*04b0*/  LDC.64 R12, c[0x0][0x388] ;  /* 0x0000e200ff0c7b82 */ /* 0x000ea20000000a00 */
[----:B0-----:R-:W-:-:S06]  /*04c0*/  IMAD.WIDE R14, R0, 0x2, R14 ;  /* 0x00000002000e7825 */ /* 0x001fcc00078e020e */
[----:B------:R-:W3:Y:S01]  /*04d0*/  LDG.E.U16 R14, desc[UR6][R14.64] ;  /* 0x000000060e0e7981 */ /* 0x000ee2000c1e1500 */
[----:B------:R2:W0:Y:S01]  /*04e0*/  I2F.F64 R10, R6 ;  /* 0x00000006000a7312 */ /* 0x0004220000201c00 */
[----:B-1----:R-:W-:Y:S01]  /*04f0*/  DMUL R4, R8, R4 ;  /* 0x0000000408047228 */ /* 0x002fe20000000000 */
[----:B------:R-:W-:-:S04]  /*0500*/  IMAD R7, R0, 0x6, RZ ;  /* 0x0000000600077824 */ /* 0x000fc800078e02ff */
[----:B--2---:R-:W-:Y:S01]  /*0510*/  IMAD.WIDE R6, R7, 0x4, R12 ;  /* 0x0000000407067825 */ /* 0x004fe200078e020c */
[----:B0-----:R-:W-:Y:S02]  /*0520*/  DMUL R8, R10, R2 ;  /* 0x000000020a087228 */ /* 0x001fe40000000000 */
[----:B------:R-:W-:-:S06]  /*0530*/  DMUL R2, R4, 3.1415920257568359375 ;  /* 0x400921fb04027828 */ /* 0x000fcc0000000000 */
[----:B------:R-:W-:Y:S01]  /*0540*/  DMUL R8, R8, 3.1415920257568359375 ;  /* 0x400921fb08087828 */ /* 0x000fe20000000000 */
[----:B------:R-:W0:Y:S08]  /*0550*/  F2F.F32.F64 R11, R2 ;  /* 0x00000002000b7310 */ /* 0x000e300000301000 */
[----:B------:R-:W1:Y:S01]  /*0560*/  F2F.F32.F64 R5, R8 ;  /* 0x0000000800057310 */ /* 0x000e620000301000 */
[----:B0-----:R0:W-:Y:S04]  /*0570*/  STG.E desc[UR6][R6.64+0xc], R11 ;  /* 0x00000c0b06007986 */ /* 0x0011e8000c101906 */
[----:B-1----:R0:W-:Y:S01]  /*0580*/  STG.E desc[UR6][R6.64+0x10], R5 ;  /* 0x0000100506007986 */ /* 0x0021e2000c101906 */
[----:B---3--:R-:W-:-:S04]  /*0590*/  PRMT R4, R14, 0x9910, RZ ;  /* 0x000099100e047816 */ /* 0x008fc800000000ff */
[----:B------:R-:W-:-:S13]  /*05a0*/  ISETP.NE.AND P0, PT, R4, -0x1, PT ;  /* 0xffffffff0400780c */ /* 0x000fda0003f05270 */
[----:B0-----:R-:W-:Y:S05]  /*05b0*/  @!P0 EXIT ;  /* 0x000000000000894d */ /* 0x001fea0003800000 */
[C---:B------:R-:W-:Y:S01]  /*05c0*/  FMUL R4, R11.reuse, 0.63661974668502807617 ;  /* 0x3f22f9830b047820 */ /* 0x040fe20000400000 */
[----:B------:R-:W-:Y:S01]  /*05d0*/  FSETP.GE.AND P0, PT, |R11|, 105615, PT ;  /* 0x47ce47800b00780b */ /* 0x000fe20003f06200 */
[----:B------:R-:W-:Y:S04]  /*05e0*/  BSSY.RECONVERGENT B0, `(.L_x_1906) ;  /* 0x0000040000007945 */ /* 0x000fe80003800200 */
[----:B------:R-:W0:Y:S02]  /*05f0*/  F2I.NTZ R4, R4 ;  /* 0x0000000400047305 */ /* 0x000e240000203100 */
[----:B0-----:R-:W-:Y:S01]  /*0600*/  I2FP.F32.S32 R0, R4 ;  /* 0x0000000400007245 */ /* 0x001fe20000201400 */
[----:B------:R-:W-:-:S04]  /*0610*/  IMAD.MOV.U32 R8, RZ, RZ, R4 ;  /* 0x000000ffff087224 */ /* 0x000fc800078e0004 */
[----:B------:R-:W-:-:S04]  /*0620*/  FFMA R3, R0, -1.5707962512969970703, R11 ;  /* 0xbfc90fda00037823 */ /* 0x000fc8000000000b */
[----:B------:R-:W-:-:S04]  /*0630*/  FFMA R3, R0, -7.5497894158615963534e-08, R3 ;  /* 0xb3a2216800037823 */ /* 0x000fc80000000003 */
[----:B------:R-:W-:-:S04]  /*0640*/  FFMA R9, R0, -5.3903029534742383927e-15, R3 ;  /* 0xa7c234c500097823 */ /* 0x000fc80000000003 */
[----:B------:R-:W-:Y:S01]  /*0650*/  IMAD.MOV.U32 R0, RZ, RZ, R9 ;  /* 0x000000ffff007224 */ /* 0x000fe200078e0009 */
[----:B------:R-:W-:Y:S06]  /*0660*/  @!P0 BRA `(.L_x_1907) ;  /* 0x0000000000dc8947 */ /* 0x000fec0003800000 */
[----:B------:R-:W-:-:S13]  /*0670*/  FSETP.NEU.AND P0, PT, |R11|, +INF , PT ;  /* 0x7f8000000b00780b */ /* 0x000fda0003f0d200 */
[----:B------:R-:W-:Y:S01]  /*0680*/  @!P0 FMUL R0, RZ, R11 ;  /* 0x0000000bff008220 */ /* 0x000fe20000400000 */
[----:B------:R-:W-:Y:S01]  /*0690*/  @!P0 IMAD.MOV.U32 R4, RZ, RZ, RZ ;  /* 0x000000ffff048224 */ /* 0x000fe200078e00ff */
[----:B------:R-:W-:Y:S06]  /*06a0*/  @!P0 BRA `(.L_x_1907) ;  /* 0x0000000000cc8947 */ /* 0x000fec0003800000 */
[----:B------:R-:W-:Y:S01]  /*06b0*/  IMAD.SHL.U32 R2, R11, 0x100, RZ ;  /* 0x000001000b027824 */ /* 0x000fe200078e00ff */
[----:B------:R-:W0:Y:S01]  /*06c0*/  LDCU.64 UR8, c[0x4][URZ] ;  /* 0x01000000ff0877ac */ /* 0x000e220008000a00 */
[----:B------:R-:W-:Y:S02]  /*06d0*/  IMAD.MOV.U32 R10, RZ, RZ, RZ ;  /* 0x000000ffff0a7224 */ /* 0x000fe400078e00ff */
[----:B------:R-:W-:Y:S01]  /*06e0*/  IMAD.MOV.U32 R0, RZ, RZ, R1 ;  /* 0x000000ffff007224 */ /* 0x000fe200078e0001 */
[----:B------:R-:W-:Y:S01]  /*06f0*/  LOP3.LUT R17, R2, 0x80000000, RZ, 0xfc, !PT ;  /* 0x8000000002117812 */ /* 0x000fe200078efcff */
[----:B------:R-:W-:Y:S01]  /*0700*/  UMOV UR5, URZ ;  /* 0x000000ff00057c82 */ /* 0x000fe20008000000 */
[----:B------:R-:W-:-:S05]  /*0710*/  UMOV UR4, URZ ;  /* 0x000000ff00047c82 */ /* 0x000fca0008000000 */
.L_x_1908:
[----:B0-----:R-:W-:Y:S02]  /*0720*/  IMAD.U32 R12, RZ, RZ, UR8 ;  /* 0x00000008ff0c7e24 */ /* 0x001fe4000f8e00ff */
        /* <DEDUP_REMOVED lines=15> */
[----:B------:R-:W-:-:S03]  /*0820*/  LOP3.LUT P0, RZ, R4, 0x1f, RZ, 0xc0, !PT ;  /* 0x0000001f04ff7812 */ /* 0x000fc6000780c0ff */
[----:B------:R-:W-:-:S05]  /*0830*/  VIADD R0, R0, 0xffffff80 ;  /* 0xffffff8000007836 */ /* 0x000fca0000000000 */
        /* <DEDUP_REMOVED lines=18> */
[----:B------:R-:W1:Y:S01]  /*0960*/  I2F.F64.S64 R12, R12 ;  /* 0x0000000c000c7312 */ /* 0x000e620000301c00 */
[----:B------:R-:W-:Y:S02]  /*0970*/  LEA.HI R4, R2, R3, RZ, 0x1 ;  /* 0x0000000302047211 */ /* 0x000fe400078f08ff */
[----:B------:R-:W-:-:S03]  /*0980*/  ISETP.GE.AND P1, PT, R0, RZ, PT ;  /* 0x000000ff0000720c */ /* 0x000fc60003f26270 */
[----:B------:R-:W-:-:S04]  /*0990*/  IMAD.MOV R0, RZ, RZ, -R4 ;  /* 0x000000ffff007224 */ /* 0x000fc800078e0a04 */
[----:B------:R-:W-:Y:S01]  /*09a0*/  @!P0 IMAD.MOV.U32 R4, RZ, RZ, R0 ;  /* 0x000000ffff048224 */ /* 0x000fe200078e0000 */
[----:B-1----:R-:W-:-:S10]  /*09b0*/  DMUL R16, R12, UR4 ;  /* 0x000000040c107c28 */ /* 0x002fd40008000000 */
[----:B------:R-:W1:Y:S02]  /*09c0*/  F2F.F32.F64 R16, R16 ;  /* 0x0000001000107310 */ /* 0x000e640000301000 */
[----:B01----:R-:W-:-:S07]  /*09d0*/  FSEL R0, -R16, R16, !P1 ;  /* 0x0000001010007208 */ /* 0x003fce0004800100 */
.L_x_1907:
[----:B------:R-:W-:Y:S05]  /*09e0*/  BSYNC.RECONVERGENT B0 ;  /* 0x0000000000007941 */ /* 0x000fea0003800200 */
.L_x_1906:
[----:B------:R-:W-:Y:S01]  /*09f0*/  FADD R13, -R5, 3.1415920257568359375 ;  /* 0x40490fd8050d7421 */ /* 0x000fe20000000100 */
[----:B------:R0:W1:Y:S01]  /*0a00*/  I2F.F64.U16 R2, R14 ;  /* 0x0000000e00027312 */ /* 0x0000620000101800 */
[----:B------:R-:W-:Y:S01]  /*0a10*/  LOP3.LUT R12, R4, 0x1, RZ, 0xc0, !PT ;  /* 0x00000001040c7812 */ /* 0x000fe200078ec0ff */
[----:B------:R-:W-:Y:S02]  /*0a20*/  IMAD.MOV.U32 R10, RZ, RZ, 0x37cbac00 ;  /* 0x37cbac00ff0a7424 */ /* 0x000fe400078e00ff */
[C---:B------:R-:W-:Y:S01]  /*0a30*/  FMUL R5, R13.reuse, 0.63661974668502807617 ;  /* 0x3f22f9830d057820 */ /* 0x040fe20000400000 */
[----:B------:R-:W-:Y:S01]  /*0a40*/  FMUL R15, R0, R0 ;  /* 0x00000000000f7220 */ /* 0x000fe20000400000 */
[----:B------:R-:W-:Y:S01]  /*0a50*/  ISETP.NE.U32.AND P0, PT, R12, 0x1, PT ;  /* 0x000000010c00780c */ /* 0x000fe20003f05070 */
[----:B------:R-:W-:Y:S01]  /*0a60*/  IMAD.MOV.U32 R12, RZ, RZ, 0x3d2aaabb ;  /* 0x3d2aaabbff0c7424 */ /* 0x000fe200078e00ff */
[----:B------:R-:W-:Y:S01]  /*0a70*/  FSETP.GE.AND P1, PT, |R13|, 105615, PT ;  /* 0x47ce47800d00780b */ /* 0x000fe20003f26200 */
[----:B------:R-:W-:Y:S01]  /*0a80*/  FFMA R16, R15, R10, -0.0013887860113754868507 ;  /* 0xbab607ed0f107423 */ /* 0x000fe2000000000a */
[----:B------:R-:W2:Y:S01]  /*0a90*/  F2I.NTZ R5, R5 ;  /* 0x0000000500057305 */ /* 0x000ea20000203100 */
[----:B0-----:R-:W-:Y:S01]  /*0aa0*/  IMAD.MOV.U32 R14, RZ, RZ, 0x3effffff ;  /* 0x3effffffff0e7424 */ /* 0x001fe200078e00ff */
[----:B------:R-:W-:Y:S01]  /*0ab0*/  FSEL R18, R12, 0.0083327032625675201416, !P0 ;  /* 0x3c0885e40c127808 */ /* 0x000fe20004000000 */
[----:B------:R-:W-:Y:S01]  /*0ac0*/  BSSY.RECONVERGENT B0, `(.L_x_1909) ;  /* 0x000004b000007945 */ /* 0x000fe20003800200 */
[----:B------:R-:W-:Y:S01]  /*0ad0*/  FSEL R16, R16, -0.00019574658654164522886, !P0 ;  /* 0xb94d415310107808 */ /* 0x000fe20004000000 */
[----:B-1----:R-:W-:Y:S01]  /*0ae0*/  DMUL R2, R2, 0.001953125 ;  /* 0x3f60000002027828 */ /* 0x002fe20000000000 */
[----:B------:R-:W-:-:S03]  /*0af0*/  FSEL R0, R0, 1, P0 ;  /* 0x3f80000000007808 */ /* 0x000fc60000000000 */
[C---:B------:R-:W-:Y:S01]  /*0b00*/  FFMA R16, R15.reuse, R16, R18 ;  /* 0x000000100f107223 */ /* 0x040fe20000000012 */
[----:B------:R-:W-:Y:S02]  /*0b10*/  FSEL R18, -R14, -0.16666662693023681641, !P0 ;  /* 0xbe2aaaa80e127808 */ /* 0x000fe40004000100 */
[----:B------:R-:W-:Y:S02]  /*0b20*/  LOP3.LUT P0, RZ, R4, 0x2, RZ, 0xc0, !PT ;  /* 0x0000000204ff7812 */ /* 0x000fe4000780c0ff */
[----:B--2---:R-:W-:Y:S01]  /*0b30*/  I2FP.F32.S32 R22, R5 ;  /* 0x0000000500167245 */ /* 0x004fe20000201400 */
[----:B------:R-:W0:Y:S01]  /*0b40*/  F2F.F32.F64 R2, R2 ;  /* 0x0000000200027310 */ /* 0x000e220000301000 */
[C---:B------:R-:W-:Y:S01]  /*0b50*/  FFMA R16, R15.reuse, R16, R18 ;  /* 0x000000100f107223 */ /* 0x040fe20000000012 */
[----:B------:R-:W-:Y:S02]  /*0b60*/  FFMA R15, R15, R0, RZ ;  /* 0x000000000f0f7223 */ /* 0x000fe400000000ff */
[----:B------:R-:W-:-:S02]  /*0b70*/  FFMA R17, R22, -1.5707962512969970703, R13 ;  /* 0xbfc90fda16117823 */ /* 0x000fc4000000000d */
[----:B------:R-:W-:Y:S01]  /*0b80*/  FFMA R20, R15, R16, R0 ;  /* 0x000000100f147223 */ /* 0x000fe20000000000 */
[----:B------:R-:W-:Y:S02]  /*0b90*/  IMAD.MOV.U32 R16, RZ, RZ, R5 ;  /* 0x000000ffff107224 */ /* 0x000fe400078e0005 */
[----:B------:R-:W-:Y:S01]  /*0ba0*/  FFMA R17, R22, -7.5497894158615963534e-08, R17 ;  /* 0xb3a2216816117823 */ /* 0x000fe20000000011 */
[----:B------:R-:W-:-:S03]  /*0bb0*/  @P0 FADD R20, RZ, -R20 ;  /* 0x80000014ff140221 */ /* 0x000fc60000000000 */
[----:B------:R-:W-:Y:S01]  /*0bc0*/  FFMA R17, R22, -5.3903029534742383927e-15, R17 ;  /* 0xa7c234c516117823 */ /* 0x000fe20000000011 */
[----:B0-----:R-:W-:-:S03]  /*0bd0*/  FMNMX.NAN R15, R2, 30, PT ;  /* 0x41f00000020f7809 */ /* 0x001fc60003820000 */
        /* <DEDUP_REMOVED lines=13> */
.L_x_1911:
        /* <DEDUP_REMOVED lines=39> */
[----:B------:R-:W-:-:S04]  /*0f20*/  IMAD.MOV R0, RZ, RZ, -R5 ;  /* 0x000000ffff007224 */ /* 0x000fc800078e0a05 */
[----:B------:R-:W-:Y:S01]  /*0f30*/  @!P0 IMAD.MOV.U32 R5, RZ, RZ, R0 ;  /* 0x000000ffff058224 */ /* 0x000fe200078e0000 */
[----:B0-----:R-:W-:-:S10]  /*0f40*/  DMUL R18, R2, UR4 ;  /* 0x0000000402127c28 */ /* 0x001fd40008000000 */
[----:B------:R-:W0:Y:S02]  /*0f50*/  F2F.F32.F64 R18, R18 ;  /* 0x0000001200127310 */ /* 0x000e240000301000 */
[----:B0-----:R-:W-:-:S07]  /*0f60*/  FSEL R0, -R18, R18, !P1 ;  /* 0x0000001212007208 */ /* 0x001fce0004800100 */
.L_x_1910:
[----:B------:R-:W-:Y:S05]  /*0f70*/  BSYNC.RECONVERGENT B0 ;  /* 0x0000000000007941 */ /* 0x000fea0003800200 */
.L_x_1909:
[----:B------:R-:W-:Y:S01]  /*0f80*/  FMUL R3, R0, R0 ;  /* 0x0000000000037220 */ /* 0x000fe20000400000 */
[----:B------:R-:W-:Y:S01]  /*0f90*/  LOP3.LUT R4, R5, 0x1, RZ, 0xc0, !PT ;  /* 0x0000000105047812 */ /* 0x000fe200078ec0ff */
[----:B------:R-:W-:Y:S01]  /*0fa0*/  IMAD.MOV.U32 R19, RZ, RZ, 0x3c0885e4 ;  /* 0x3c0885e4ff137424 */ /* 0x000fe200078e00ff */
[----:B------:R-:W-:Y:S01]  /*0fb0*/  BSSY.RECONVERGENT B0, `(.L_x_1912) ;  /* 0x000004c000007945 */ /* 0x000fe20003800200 */
[----:B------:R-:W-:Y:S01]  /*0fc0*/  FFMA R2, R3, R10, -0.0013887860113754868507 ;  /* 0xbab607ed03027423 */ /* 0x000fe2000000000a */
[----:B------:R-:W-:Y:S01]  /*0fd0*/  ISETP.NE.U32.AND P0, PT, R4, 0x1, PT ;  /* 0x000000010400780c */ /* 0x000fe20003f05070 */
[----:B------:R-:W-:Y:S02]  /*0fe0*/  VIADD R5, R5, 0x1 ;  /* 0x0000000105057836 */ /* 0x000fe40000000000 */
[----:B------:R-:W-:Y:S01]  /*0ff0*/  IMAD.MOV.U32 R18, RZ, RZ, 0x3e2aaaa8 ;  /* 0x3e2aaaa8ff127424 */ /* 0x000fe200078e00ff */
[----:B------:R-:W-:Y:S02]  /*1000*/  FSEL R2, R2, -0.00019574658654164522886, P0 ;  /* 0xb94d415302027808 */ /* 0x000fe40000000000 */
[----:B------:R-:W-:-:S02]  /*1010*/  FSEL R4, R19, 0.041666727513074874878, !P0 ;  /* 0x3d2aaabb13047808 */ /* 0x000fc40004000000 */
[----:B------:R-:W-:Y:S02]  /*1020*/  LOP3.LUT P1, RZ, R5, 0x2, RZ, 0xc0, !PT ;  /* 0x0000000205ff7812 */ /* 0x000fe4000782c0ff */
[----:B------:R-:W-:Y:S01]  /*1030*/  FSEL R0, R0, 1, !P0 ;  /* 0x3f80000000007808 */ /* 0x000fe20004000000 */
[----:B------:R-:W-:Y:S01]  /*1040*/  FFMA R2, R3, R2, R4 ;  /* 0x0000000203027223 */ /* 0x000fe20000000004 */
[----:B------:R-:W-:Y:S02]  /*1050*/  FSEL R21, -R18, -0.4999999701976776123, !P0 ;  /* 0xbeffffff12157808 */ /* 0x000fe40004000100 */
[----:B------:R-:W-:Y:S01]  /*1060*/  FSETP.GE.AND P0, PT, |R11|, 105615, PT ;  /* 0x47ce47800b00780b */ /* 0x000fe20003f06200 */
[C---:B------:R-:W-:Y:S02]  /*1070*/  FFMA R5, R3.reuse, R0, RZ ;  /* 0x0000000003057223 */ /* 0x040fe400000000ff */
[----:B------:R-:W-:Y:S01]  /*1080*/  FFMA R2, R3, R2, R21 ;  /* 0x0000000203027223 */ /* 0x000fe20000000015 */
[----:B------:R-:W-:Y:S01]  /*1090*/  FMUL R21, R20, R15 ;  /* 0x0000000f14157220 */ /* 0x000fe20000400000 */
[----:B------:R-:W-:-:S02]  /*10a0*/  IMAD.MOV.U32 R20, RZ, RZ, R8 ;  /* 0x000000ffff147224 */ /* 0x000fc400078e0008 */
[----:B------:R-:W-:-:S04]  /*10b0*/  FFMA R0, R5, R2, R0 ;  /* 0x0000000205007223 */ /* 0x000fc80000000000 */
[----:B------:R-:W-:-:S04]  /*10c0*/  @P1 FADD R0, RZ, -R0 ;  /* 0x80000000ff001221 */ /* 0x000fc80000000000 */
[----:B------:R-:W-:Y:S01]  /*10d0*/  FMUL R21, R0, R21 ;  /* 0x0000001500157220 */ /* 0x000fe20000400000 */
        /* <DEDUP_REMOVED lines=13> */
.L_x_1914:
        /* <DEDUP_REMOVED lines=39> */
[----:B------:R-:W-:-:S04]  /*1420*/  IMAD.MOV R0, RZ, RZ, -R20 ;  /* 0x000000ffff007224 */ /* 0x000fc800078e0a14 */
[----:B------:R-:W-:Y:S01]  /*1430*/  @!P1 IMAD.MOV.U32 R20, RZ, RZ, R0 ;  /* 0x000000ffff149224 */ /* 0x000fe200078e0000 */
[----:B-1----:R-:W-:-:S10]  /*1440*/  DMUL R4, R2, UR4 ;  /* 0x0000000402047c28 */ /* 0x002fd40008000000 */
[----:B------:R-:W1:Y:S02]  /*1450*/  F2F.F32.F64 R4, R4 ;  /* 0x0000000400047310 */ /* 0x000e640000301000 */
[----:B01----:R-:W-:-:S07]  /*1460*/  FSEL R0, -R4, R4, !P0 ;  /* 0x0000000404007208 */ /* 0x003fce0004000100 */
.L_x_1913:
[----:B------:R-:W-:Y:S05]  /*1470*/  BSYNC.RECONVERGENT B0 ;  /* 0x0000000000007941 */ /* 0x000fea0003800200 */
.L_x_1912:
[----:B------:R-:W-:Y:S01]  /*1480*/  FMUL R3, R0, R0 ;  /* 0x0000000000037220 */ /* 0x000fe20000400000 */
[C---:B------:R-:W-:Y:S01]  /*1490*/  LOP3.LUT R4, R20.reuse, 0x1, RZ, 0xc0, !PT ;  /* 0x0000000114047812 */ /* 0x040fe200078ec0ff */
[----:B------:R-:W-:Y:S01]  /*14a0*/  BSSY.RECONVERGENT B0, `(.L_x_1915) ;  /* 0x0000046000007945 */ /* 0x000fe20003800200 */
[----:B------:R-:W-:Y:S01]  /*14b0*/  LOP3.LUT P1, RZ, R20, 0x2, RZ, 0xc0, !PT ;  /* 0x0000000214ff7812 */ /* 0x000fe2000782c0ff */
[----:B------:R-:W-:Y:S01]  /*14c0*/  FFMA R2, R3, R10, -0.0013887860113754868507 ;  /* 0xbab607ed03027423 */ /* 0x000fe2000000000a */
[----:B------:R-:W-:-:S04]  /*14d0*/  ISETP.NE.U32.AND P0, PT, R4, 0x1, PT ;  /* 0x000000010400780c */ /* 0x000fc80003f05070 */
[----:B------:R-:W-:Y:S02]  /*14e0*/  FSEL R2, R2, -0.00019574658654164522886, !P0 ;  /* 0xb94d415302027808 */ /* 0x000fe40004000000 */
[----:B------:R-:W-:Y:S02]  /*14f0*/  FSEL R4, R12, 0.0083327032625675201416, !P0 ;  /* 0x3c0885e40c047808 */ /* 0x000fe40004000000 */
[----:B------:R-:W-:Y:S02]  /*1500*/  FSEL R0, R0, 1, P0 ;  /* 0x3f80000000007808 */ /* 0x000fe40000000000 */
[----:B------:R-:W-:Y:S01]  /*1510*/  FSEL R23, -R14, -0.16666662693023681641, !P0 ;  /* 0xbe2aaaa80e177808 */ /* 0x000fe20004000100 */
[----:B------:R-:W-:Y:S01]  /*1520*/  FFMA R2, R3, R2, R4 ;  /* 0x0000000203027223 */ /* 0x000fe20000000004 */
[----:B------:R-:W-:Y:S01]  /*1530*/  FSETP.GE.AND P0, PT, |R13|, 105615, PT ;  /* 0x47ce47800d00780b */ /* 0x000fe20003f06200 */
[C---:B------:R-:W-:Y:S02]  /*1540*/  FFMA R5, R3.reuse, R0, RZ ;  /* 0x0000000003057223 */ /* 0x040fe400000000ff */
[----:B------:R-:W-:-:S04]  /*1550*/  FFMA R2, R3, R2, R23 ;  /* 0x0000000203027223 */ /* 0x000fc80000000017 */
[----:B------:R-:W-:-:S04]  /*1560*/  FFMA R20, R5, R2, R0 ;  /* 0x0000000205147223 */ /* 0x000fc80000000000 */
[----:B------:R-:W-:Y:S02]  /*1570*/  @P1 FADD R20, RZ, -R20 ;  /* 0x80000014ff141221 */ /* 0x000fe40000000000 */
[----:B------:R-:W-:Y:S05]  /*1580*/  @!P0 BRA `(.L_x_1916) ;  /* 0x0000000000dc8947 */ /* 0x000fea0003800000 */
        /* <DEDUP_REMOVED lines=11> */
.L_x_1917:
        /* <DEDUP_REMOVED lines=29> */
[--C-:B0-----:R-:W-:Y:S02]  /*1810*/  SHF.R.U32.HI R17, RZ, 0x1e, R0.reuse ;  /* 0x0000001eff117819 */ /* 0x101fe40000011600 */
        /* <DEDUP_REMOVED lines=8> */
[----:B------:R-:W0:Y:S01]  /*18a0*/  I2F.F64.S64 R2, R2 ;  /* 0x0000000200027312 */ /* 0x000e220000301c00 */
[----:B------:R-:W-:-:S04]  /*18b0*/  IMAD.MOV R0, RZ, RZ, -R16 ;  /* 0x000000ffff007224 */ /* 0x000fc800078e0a10 */
[----:B------:R-:W-:Y:S01]  /*18c0*/  @!P1 IMAD.MOV.U32 R16, RZ, RZ, R0 ;  /* 0x000000ffff109224 */ /* 0x000fe200078e0000 */
[----:B0-----:R-:W-:-:S10]  /*18d0*/  DMUL R4, R2, UR4 ;  /* 0x0000000402047c28 */ /* 0x001fd40008000000 */
[----:B------:R-:W0:Y:S02]  /*18e0*/  F2F.F32.F64 R4, R4 ;  /* 0x0000000400047310 */ /* 0x000e240000301000 */
[----:B0-----:R-:W-:-:S07]  /*18f0*/  FSEL R17, -R4, R4, !P0 ;  /* 0x0000000404117208 */ /* 0x001fce0004000100 */
.L_x_1916:
[----:B------:R-:W-:Y:S05]  /*1900*/  BSYNC.RECONVERGENT B0 ;  /* 0x0000000000007941 */ /* 0x000fea0003800200 */
.L_x_1915:
[C---:B------:R-:W-:Y:S01]  /*1910*/  LOP3.LUT R2, R16.reuse, 0x1, RZ, 0xc0, !PT ;  /* 0x0000000110027812 */ /* 0x040fe200078ec0ff */
[----:B------:R-:W-:Y:S01]  /*1920*/  FMUL R0, R17, R17 ;  /* 0x0000001111007220 */ /* 0x000fe20000400000 */
[----:B------:R-:W-:Y:S01]  /*1930*/  LOP3.LUT P1, RZ, R16, 0x2, RZ, 0xc0, !PT ;  /* 0x0000000210ff7812 */ /* 0x000fe2000782c0ff */
[----:B------:R-:W-:Y:S01]  /*1940*/  FMUL R20, R20, R15 ;  /* 0x0000000f14147220 */ /* 0x000fe20000400000 */
[----:B------:R-:W-:Y:S01]  /*1950*/  ISETP.NE.U32.AND P0, PT, R2, 0x1, PT ;  /* 0x000000010200780c */ /* 0x000fe20003f05070 */
[----:B------:R-:W-:Y:S01]  /*1960*/  FFMA R2, R0, R10, -0.0013887860113754868507 ;  /* 0xbab607ed00027423 */ /* 0x000fe2000000000a */
[----:B------:R-:W-:Y:S02]  /*1970*/  BSSY.RECONVERGENT B0, `(.L_x_1918) ;  /* 0x0000044000007945 */ /* 0x000fe40003800200 */
[----:B------:R-:W-:Y:S02]  /*1980*/  FSEL R5, R12, 0.0083327032625675201416, !P0 ;  /* 0x3c0885e40c057808 */ /* 0x000fe40004000000 */
[----:B------:R-:W-:-:S02]  /*1990*/  FSEL R3, R2, -0.00019574658654164522886, !P0 ;  /* 0xb94d415302037808 */ /* 0x000fc40004000000 */
[----:B------:R-:W-:Y:S02]  /*19a0*/  FSEL R17, R17, 1, P0 ;  /* 0x3f80000011117808 */ /* 0x000fe40000000000 */
[----:B------:R-:W-:Y:S01]  /*19b0*/  FSEL R14, -R14, -0.16666662693023681641, !P0 ;  /* 0xbe2aaaa80e0e7808 */ /* 0x000fe20004000100 */
[C---:B------:R-:W-:Y:S01]  /*19c0*/  FFMA R3, R0.reuse, R3, R5 ;  /* 0x0000000300037223 */ /* 0x040fe20000000005 */
[----:B------:R-:W-:Y:S01]  /*19d0*/  FSETP.GE.AND P0, PT, |R11|, 105615, PT ;  /* 0x47ce47800b00780b */ /* 0x000fe20003f06200 */
[C---:B------:R-:W-:Y:S02]  /*19e0*/  FFMA R2, R0.reuse, R17, RZ ;  /* 0x0000001100027223 */ /* 0x040fe400000000ff */
[----:B------:R-:W-:-:S04]  /*19f0*/  FFMA R3, R0, R3, R14 ;  /* 0x0000000300037223 */ /* 0x000fc8000000000e */
[----:B------:R-:W-:-:S04]  /*1a00*/  FFMA R17, R2, R3, R17 ;  /* 0x0000000302117223 */ /* 0x000fc80000000011 */
[----:B------:R-:W-:-:S04]  /*1a10*/  @P1 FADD R17, RZ, -R17 ;  /* 0x80000011ff111221 */ /* 0x000fc80000000000 */
[----:B------:R-:W-:Y:S01]  /*1a20*/  FMUL R17, R17, R20 ;  /* 0x0000001411117220 */ /* 0x000fe20000400000 */
        /* <DEDUP_REMOVED lines=12> */
.L_x_1920:
        /* <DEDUP_REMOVED lines=44> */
.L_x_1919:
[----:B------:R-:W-:Y:S05]  /*1db0*/  BSYNC.RECONVERGENT B0 ;  /* 0x0000000000007941 */ /* 0x000fea0003800200 */
.L_x_1918:
[----:B------:R-:W-:Y:S01]  /*1dc0*/  FMUL R0, R9, R9 ;  /* 0x0000000909007220 */ /* 0x000fe20000400000 */
[C---:B------:R-:W-:Y:S01]  /*1dd0*/  LOP3.LUT R2, R8.reuse, 0x1, RZ, 0xc0, !PT ;  /* 0x0000000108027812 */ /* 0x040fe200078ec0ff */
[----:B------:R-:W-:Y:S01]  /*1de0*/  VIADD R8, R8, 0x1 ;  /* 0x0000000108087836 */ /* 0x000fe20000000000 */
[----:B------:R-:W-:Y:S01]  /*1df0*/  STG.E desc[UR6][R6.64], R21 ;  /* 0x0000001506007986 */ /* 0x000fe2000c101906 */
[----:B------:R-:W-:Y:S01]  /*1e00*/  FFMA R10, R0, R10, -0.0013887860113754868507 ;  /* 0xbab607ed000a7423 */ /* 0x000fe2000000000a */
[----:B------:R-:W-:Y:S02]  /*1e10*/  ISETP.NE.U32.AND P0, PT, R2, 0x1, PT ;  /* 0x000000010200780c */ /* 0x000fe40003f05070 */
[----:B------:R-:W-:Y:S01]  /*1e20*/  LOP3.LUT P1, RZ, R8, 0x2, RZ, 0xc0, !PT ;  /* 0x0000000208ff7812 */ /* 0x000fe2000782c0ff */
[----:B------:R-:W-:Y:S01]  /*1e30*/  STG.E desc[UR6][R6.64+0x8], R17 ;  /* 0x0000081106007986 */ /* 0x000fe2000c101906 */
[----:B------:R-:W-:Y:S02]  /*1e40*/  FSEL R19, R19, 0.041666727513074874878, !P0 ;  /* 0x3d2aaabb13137808 */ /* 0x000fe40004000000 */
[----:B------:R-:W-:Y:S01]  /*1e50*/  FSEL R3, R10, -0.00019574658654164522886, P0 ;  /* 0xb94d41530a037808 */ /* 0x000fe20000000000 */
[----:B------:R-:W-:Y:S01]  /*1e60*/  STG.E desc[UR6][R6.64+0x14], R15 ;  /* 0x0000140f06007986 */ /* 0x000fe2000c101906 */
[----:B------:R-:W-:-:S02]  /*1e70*/  FSEL R9, R9, 1, !P0 ;  /* 0x3f80000009097808 */ /* 0x000fc40004000000 */
[----:B------:R-:W-:Y:S01]  /*1e80*/  FSEL R18, -R18, -0.4999999701976776123, !P0 ;  /* 0xbeffffff12127808 */ /* 0x000fe20004000100 */
[C---:B------:R-:W-:Y:S02]  /*1e90*/  FFMA R3, R0.reuse, R3, R19 ;  /* 0x0000000300037223 */ /* 0x040fe40000000013 */
[C---:B------:R-:W-:Y:S02]  /*1ea0*/  FFMA R2, R0.reuse, R9, RZ ;  /* 0x0000000900027223 */ /* 0x040fe400000000ff */
[----:B------:R-:W-:-:S04]  /*1eb0*/  FFMA R3, R0, R3, R18 ;  /* 0x0000000300037223 */ /* 0x000fc80000000012 */
[----:B------:R-:W-:-:S04]  /*1ec0*/  FFMA R2, R2, R3, R9 ;  /* 0x0000000302027223 */ /* 0x000fc80000000009 */
[----:B------:R-:W-:-:S04]  /*1ed0*/  @P1 FADD R2, RZ, -R2 ;  /* 0x80000002ff021221 */ /* 0x000fc80000000000 */
[----:B------:R-:W-:-:S05]  /*1ee0*/  FMUL R3, R2, R15 ;  /* 0x0000000f02037220 */ /* 0x000fca0000400000 */
[----:B------:R-:W-:Y:S01]  /*1ef0*/  STG.E desc[UR6][R6.64+0x4], R3 ;  /* 0x0000040306007986 */ /* 0x000fe2000c101906 */
[----:B------:R-:W-:Y:S05]  /*1f00*/  EXIT ;  /* 0x000000000000794d */ /* 0x000fea0003800000 */
        .weak           $__internal_15_$__cuda_sm20_dblrcp_rn_slowpath_v3
        .type           $__internal_15_$__cuda_sm20_dblrcp_rn_slowpath_v3,@function
        .size           $__internal_15_$__cuda_sm20_dblrcp_rn_slowpath_v3,($__internal_16_$__cuda_sm20_div_rn_f64_full - $__internal_15_$__cuda_sm20_dblrcp_rn_slowpath_v3)
$__internal_15_$__cuda_sm20_dblrcp_rn_slowpath_v3:
[----:B------:R-:W-:-:S14]  /*1f10*/  DSETP.GTU.AND P0, PT, |R2|, +INF , PT ;  /* 0x7ff000000200742a */ /* 0x000fdc0003f0c200 */
[----:B------:R-:W-:Y:S05]  /*1f20*/  @P0 BRA `(.L_x_1921) ;  /* 0x00000000007c0947 */ /* 0x000fea0003800000 */
[----:B------:R-:W-:-:S05]  /*1f30*/  LOP3.LUT R5, R3, 0x7fffffff, RZ, 0xc0, !PT ;  /* 0x7fffffff03057812 */ /* 0x000fca00078ec0ff */
[----:B------:R-:W-:-:S05]  /*1f40*/  VIADD R8, R5, 0xffffffff ;  /* 0xffffffff05087836 */ /* 0x000fca0000000000 */
[----:B------:R-:W-:-:S13]  /*1f50*/  ISETP.GE.U32.AND P0, PT, R8, 0x7fefffff, PT ;  /* 0x7fefffff0800780c */ /* 0x000fda0003f06070 */
[----:B------:R-:W-:Y:S01]  /*1f60*/  @P0 LOP3.LUT R11, R3, 0x7ff00000, RZ, 0x3c, !PT ;  /* 0x7ff00000030b0812 */ /* 0x000fe200078e3cff */
[----:B------:R-:W-:Y:S01]  /*1f70*/  @P0 IMAD.MOV.U32 R10, RZ, RZ, RZ ;  /* 0x000000ffff0a0224 */ /* 0x000fe200078e00ff */
[----:B------:R-:W-:Y:S06]  /*1f80*/  @P0 BRA `(.L_x_1922) ;  /* 0x00000000006c0947 */ /* 0x000fec0003800000 */
[----:B------:R-:W-:-:S13]  /*1f90*/  ISETP.GE.U32.AND P0, PT, R5, 0x1000001, PT ;  /* 0x010000010500780c */ /* 0x000fda0003f06070 */
[----:B------:R-:W-:Y:S05]  /*1fa0*/  @!P0 BRA `(.L_x_1923) ;  /* 0x0000000000348947 */ /* 0x000fea0003800000 */
[----:B------:R-:W-:Y:S02]  /*1fb0*/  VIADD R11, R3, 0xc0200000 ;  /* 0xc0200000030b7836 */ /* 0x000fe40000000000 */
[----:B------:R-:W-:Y:S02]  /*1fc0*/  IMAD.MOV.U32 R10, RZ, RZ, R2 ;  /* 0x000000ffff0a7224 */ /* 0x000fe400078e0002 */
        /* <DEDUP_REMOVED lines=11> */
.L_x_1923:
        /* <DEDUP_REMOVED lines=10> */
.L_x_1921:
[----:B------:R-:W-:Y:S01]  /*2120*/  LOP3.LUT R11, R3, 0x80000, RZ, 0xfc, !PT ;  /* 0x00080000030b7812 */ /* 0x000fe200078efcff */
[----:B------:R-:W-:-:S07]  /*2130*/  IMAD.MOV.U32 R10, RZ, RZ, R2 ;  /* 0x000000ffff0a7224 */ /* 0x000fce00078e0002 */
.L_x_1922:
[----:B------:R-:W-:-:S04]  /*2140*/  IMAD.MOV.U32 R5, RZ, RZ, 0x0 ;  /* 0x00000000ff057424 */ /* 0x000fc800078e00ff */
[----:B------:R-:W-:Y:S05]  /*2150*/  RET.REL.NODEC R4 `(_Z27point_cloud_stanford_kernelPtPfPiS1_) ;  /* 0xffffffdc04a87950 */ /* 0x000fea0003c3ffff */
        .weak           $__internal_16_$__cuda_sm20_div_rn_f64_full
        .type           $__internal_16_$__cuda_sm20_div_rn_f64_full,@function
        .size           $__internal_16_$__cuda_sm20_div_rn_f64_full,(.L_x_1993 - $__internal_16_$__cuda_sm20_div_rn_f64_full)
$__internal_16_$__cuda_sm20_div_rn_f64_full:
[C---:B------:R-:W-:Y:S01]  /*2160*/  FSETP.GEU.AND P0, PT, |R9|.reuse, 1.469367938527859385e-39, PT ;  /* 0x001000000900780b */ /* 0x040fe20003f0e200 */
[----:B------:R-:W-:Y:S01]  /*2170*/  IMAD.MOV.U32 R10, RZ, RZ, 0x1 ;  /* 0x00000001ff0a7424 */ /* 0x000fe200078e00ff */
[C---:B------:R-:W-:Y:S01]  /*2180*/  LOP3.LUT R2, R9.reuse, 0x800fffff, RZ, 0xc0, !PT ;  /* 0x800fffff09027812 */ /* 0x040fe200078ec0ff */
[----:B------:R-:W-:Y:S01]  /*2190*/  IMAD.MOV.U32 R21, RZ, RZ, 0x40000000 ;  /* 0x40000000ff157424 */ /* 0x000fe200078e00ff */
[----:B------:R-:W-:Y:S01]  /*21a0*/  LOP3.LUT R18, R9, 0x7ff00000, RZ, 0xc0, !PT ;  /* 0x7ff0000009127812 */ /* 0x000fe200078ec0ff */
[----:B------:R-:W-:Y:S01]  /*21b0*/  IMAD.MOV.U32 R13, RZ, RZ, 0x1ca00000 ;  /* 0x1ca00000ff0d7424 */ /* 0x000fe200078e00ff */
[----:B------:R-:W-:Y:S01]  /*21c0*/  LOP3.LUT R3, R2, 0x3ff00000, RZ, 0xfc, !PT ;  /* 0x3ff0000002037812 */ /* 0x000fe200078efcff */
[----:B------:R-:W-:Y:S01]  /*21d0*/  IMAD.MOV.U32 R2, RZ, RZ, R8 ;  /* 0x000000ffff027224 */ /* 0x000fe200078e0008 */
[----:B------:R-:W-:Y:S01]  /*21e0*/  ISETP.LE.U32.AND P1, PT, R18, 0x40000000, PT ;  /* 0x400000001200780c */ /* 0x000fe20003f23070 */
[----:B------:R-:W-:Y:S02]  /*21f0*/  IMAD.MOV.U32 R20, RZ, RZ, R18 ;  /* 0x000000ffff147224 */ /* 0x000fe400078e0012 */
[----:B------:R-:W-:-:S02]  /*2200*/  VIADD R22, R21, 0xffffffff ;  /* 0xffffffff15167836 */ /* 0x000fc40000000000 */
[----:B------:R-:W-:-:S06]  /*2210*/  @!P0 DMUL R2, R8, 8.98846567431157953865e+307 ;  /* 0x7fe0000008028828 */ /* 0x000fcc0000000000 */
[----:B------:R-:W0:Y:S04]  /*2220*/  MUFU.RCP64H R11, R3 ;  /* 0x00000003000b7308 */ /* 0x000e280000001800 */
[----:B------:R-:W-:Y:S02]  /*2230*/  @!P0 LOP3.LUT R20, R3, 0x7ff00000, RZ, 0xc0, !PT ;  /* 0x7ff0000003148812 */ /* 0x000fe400078ec0ff */
[----:B------:R-:W-:-:S03]  /*2240*/  ISETP.GT.U32.AND P0, PT, R22, 0x7feffffe, PT ;  /* 0x7feffffe1600780c */ /* 0x000fc60003f04070 */
[----:B------:R-:W-:-:S05]  /*2250*/  VIADD R22, R20, 0xffffffff ;  /* 0xffffffff14167836 */ /* 0x000fca0000000000 */
[----:B------:R-:W-:Y:S01]  /*2260*/  ISETP.GT.U32.OR P0, PT, R22, 0x7feffffe, P0 ;  /* 0x7feffffe1600780c */ /* 0x000fe20000704470 */
[----:B0-----:R-:W-:-:S08]  /*2270*/  DFMA R14, R10, -R2, 1 ;  /* 0x3ff000000a0e742b */ /* 0x001fd00000000802 */
[----:B------:R-:W-:-:S08]  /*2280*/  DFMA R14, R14, R14, R14 ;  /* 0x0000000e0e0e722b */ /* 0x000fd0000000000e */
[----:B------:R-:W-:-:S08]  /*2290*/  DFMA R14, R10, R14, R10 ;  /* 0x0000000e0a0e722b */ /* 0x000fd0000000000a */
[----:B------:R-:W-:-:S08]  /*22a0*/  DFMA R10, R14, -R2, 1 ;  /* 0x3ff000000e0a742b */ /* 0x000fd00000000802 */
[----:B------:R-:W-:Y:S01]  /*22b0*/  DFMA R14, R14, R10, R14 ;  /* 0x0000000a0e0e722b */ /* 0x000fe2000000000e */
[----:B------:R-:W-:Y:S01]  /*22c0*/  SEL R11, R13, 0x63400000, !P1 ;  /* 0x634000000d0b7807 */ /* 0x000fe20004800000 */
[----:B------:R-:W-:-:S06]  /*22d0*/  IMAD.MOV.U32 R10, RZ, RZ, RZ ;  /* 0x000000ffff0a7224 */ /* 0x000fcc00078e00ff */
[----:B------:R-:W-:-:S08]  /*22e0*/  DMUL R16, R14, R10 ;  /* 0x0000000a0e107228 */ /* 0x000fd00000000000 */
[----:B------:R-:W-:-:S08]  /*22f0*/  DFMA R18, R16, -R2, R10 ;  /* 0x800000021012722b */ /* 0x000fd0000000000a */
[----:B------:R-:W-:Y:S01]  /*2300*/  DFMA R14, R14, R18, R16 ;  /* 0x000000120e0e722b */ /* 0x000fe20000000010 */
[----:B------:R-:W-:Y:S10]  /*2310*/  @P0 BRA `(.L_x_1924) ;  /* 0x0000000000740947 */ /* 0x000ff40003800000 */
[----:B------:R-:W-:Y:S01]  /*2320*/  LOP3.LUT R18, R9, 0x7ff00000, RZ, 0xc0, !PT ;  /* 0x7ff0000009127812 */ /* 0x000fe200078ec0ff */
[----:B------:R-:W-:-:S03]  /*2330*/  IMAD.MOV.U32 R16, RZ, RZ, 0x40000000 ;  /* 0x40000000ff107424 */ /* 0x000fc600078e00ff */
[----:B------:R-:W-:Y:S01]  /*2340*/  ISETP.LE.U32.AND P0, PT, R18, 0x40000000, PT ;  /* 0x400000001200780c */ /* 0x000fe20003f03070 */
[----:B------:R-:W-:-:S03]  /*2350*/  IMAD.MOV R17, RZ, RZ, -R18 ;  /* 0x000000ffff117224 */ /* 0x000fc600078e0a12 */
[----:B------:R-:W-:Y:S02]  /*2360*/  SEL R18, R13, 0x63400000, !P0 ;  /* 0x634000000d127807 */ /* 0x000fe40004000000 */
[----:B------:R-:W-:-:S04]  /*2370*/  VIADDMNMX R16, R17, R16, 0xb9600000, !PT ;  /* 0xb960000011107446 */ /* 0x000fc80007800110 */
[----:B------:R-:W-:-:S05]  /*2380*/  VIMNMX R13, PT, PT, R16, 0x46a00000, PT ;  /* 0x46a00000100d7848 */ /* 0x000fca0003fe0100 */
[----:B------:R-:W-:Y:S02]  /*2390*/  IMAD.IADD R13, R13, 0x1, -R18 ;  /* 0x000000010d0d7824 */ /* 0x000fe400078e0a12 */
[----:B------:R-:W-:Y:S02]  /*23a0*/  IMAD.MOV.U32 R18, RZ, RZ, RZ ;  /* 0x000000ffff127224 */ /* 0x000fe400078e00ff */
[----:B------:R-:W-:-:S06]  /*23b0*/  VIADD R19, R13, 0x7fe00000 ;  /* 0x7fe000000d137836 */ /* 0x000fcc0000000000 */
[----:B------:R-:W-:-:S10]  /*23c0*/  DMUL R16, R14, R18 ;  /* 0x000000120e107228 */ /* 0x000fd40000000000 */
[----:B------:R-:W-:-:S13]  /*23d0*/  FSETP.GTU.AND P0, PT, |R17|, 1.469367938527859385e-39, PT ;  /* 0x001000001100780b */ /* 0x000fda0003f0c200 */
[----:B------:R-:W-:Y:S05]  /*23e0*/  @P0 BRA `(.L_x_1925) ;  /* 0x0000000000840947 */ /* 0x000fea0003800000 */
[----:B------:R-:W-:Y:S01]  /*23f0*/  DFMA R2, R14, -R2, R10 ;  /* 0x800000020e02722b */ /* 0x000fe2000000000a */
[----:B------:R-:W-:-:S09]  /*2400*/  IMAD.MOV.U32 R18, RZ, RZ, RZ ;  /* 0x000000ffff127224 */ /* 0x000fd200078e00ff */
        /* <DEDUP_REMOVED lines=14> */
.L_x_1924:
[----:B------:R-:W-:-:S14]  /*24f0*/  DSETP.NAN.AND P0, PT, R8, R8, PT ;  /* 0x000000080800722a */ /* 0x000fdc0003f08000 */
[----:B------:R-:W-:Y:S05]  /*2500*/  @P0 BRA `(.L_x_1926) ;  /* 0x0000000000340947 */ /* 0x000fea0003800000 */
[----:B------:R-:W-:Y:S01]  /*2510*/  ISETP.NE.AND P0, PT, R21, R20, PT ;  /* 0x000000141500720c */ /* 0x000fe20003f05270 */
[----:B------:R-:W-:Y:S02]  /*2520*/  IMAD.MOV.U32 R16, RZ, RZ, 0x0 ;  /* 0x00000000ff107424 */ /* 0x000fe400078e00ff */
[----:B------:R-:W-:-:S10]  /*2530*/  IMAD.MOV.U32 R17, RZ, RZ, -0x80000 ;  /* 0xfff80000ff117424 */ /* 0x000fd400078e00ff */
[----:B------:R-:W-:Y:S05]  /*2540*/  @!P0 BRA `(.L_x_1925) ;  /* 0x00000000002c8947 */ /* 0x000fea0003800000 */
[----:B------:R-:W-:Y:S02]  /*2550*/  ISETP.NE.AND P0, PT, R21, 0x7ff00000, PT ;  /* 0x7ff000001500780c */ /* 0x000fe40003f05270 */
[----:B------:R-:W-:Y:S02]  /*2560*/  LOP3.LUT R8, R9, 0x40000000, RZ, 0x3c, !PT ;  /* 0x4000000009087812 */ /* 0x000fe400078e3cff */
[----:B------:R-:W-:Y:S02]  /*2570*/  ISETP.EQ.OR P0, PT, R20, RZ, !P0 ;  /* 0x000000ff1400720c */ /* 0x000fe40004702670 */
[----:B------:R-:W-:-:S11]  /*2580*/  LOP3.LUT R17, R8, 0x80000000, RZ, 0xc0, !PT ;  /* 0x8000000008117812 */ /* 0x000fd600078ec0ff */
[----:B------:R-:W-:Y:S01]  /*2590*/  @P0 LOP3.LUT R2, R17, 0x7ff00000, RZ, 0xfc, !PT ;  /* 0x7ff0000011020812 */ /* 0x000fe200078efcff */
[----:B------:R-:W-:Y:S02]  /*25a0*/  @!P0 IMAD.MOV.U32 R16, RZ, RZ, RZ ;  /* 0x000000ffff108224 */ /* 0x000fe400078e00ff */
[----:B------:R-:W-:Y:S02]  /*25b0*/  @P0 IMAD.MOV.U32 R16, RZ, RZ, RZ ;  /* 0x000000ffff100224 */ /* 0x000fe400078e00ff */
[----:B------:R-:W-:Y:S01]  /*25c0*/  @P0 IMAD.MOV.U32 R17, RZ, RZ, R2 ;  /* 0x000000ffff110224 */ /* 0x000fe200078e0002 */
[----:B------:R-:W-:Y:S06]  /*25d0*/  BRA `(.L_x_1925) ;  /* 0x0000000000087947 */ /* 0x000fec0003800000 */
.L_x_1926:
[----:B------:R-:W-:Y:S01]  /*25e0*/  LOP3.LUT R17, R9, 0x80000, RZ, 0xfc, !PT ;  /* 0x0008000009117812 */ /* 0x000fe200078efcff */
[----:B------:R-:W-:-:S07]  /*25f0*/  IMAD.MOV.U32 R16, RZ, RZ, R8 ;  /* 0x000000ffff107224 */ /* 0x000fce00078e0008 */
.L_x_1925:
[----:B------:R-:W-:Y:S02]  /*2600*/  IMAD.MOV.U32 R13, RZ, RZ, 0x0 ;  /* 0x00000000ff0d7424 */ /* 0x000fe400078e00ff */
[----:B------:R-:W-:Y:S02]  /*2610*/  IMAD.MOV.U32 R2, RZ, RZ, R16 ;  /* 0x000000ffff027224 */ /* 0x000fe400078e0010 */
[----:B------:R-:W-:Y:S01]  /*2620*/  IMAD.MOV.U32 R3, RZ, RZ, R17 ;  /* 0x000000ffff037224 */ /* 0x000fe200078e0011 */
[----:B------:R-:W-:Y:S06]  /*2630*/  RET.REL.NODEC R12 `(_Z27point_cloud_stanford_kernelPtPfPiS1_) ;  /* 0xffffffd80c707950 */ /* 0x000fec0003c3ffff */
.L_x_1927:
        /* <DEDUP_REMOVED lines=12> */
.L_x_1993:


//--------------------- .text._Z18point_cloud_kernelPfPhS_PiS1_ --------------------------
	.section	.text._Z18point_cloud_kernelPfPhS_PiS1_,"ax",@progbits
	.align	128
        .global         _Z18point_cloud_kernelPfPhS_PiS1_
        .type           _Z18point_cloud_kernelPfPhS_PiS1_,@function
        .size           _Z18point_cloud_kernelPfPhS_PiS1_,(.L_x_1996 - _Z18point_cloud_kernelPfPhS_PiS1_)
        .other          _Z18point_cloud_kernelPfPhS_PiS1_,@"STO_CUDA_ENTRY STV_DEFAULT"
_Z18point_cloud_kernelPfPhS_PiS1_:
.text._Z18point_cloud_kernelPfPhS_PiS1_:
        /* <DEDUP_REMOVED lines=14> */
[-C--:B------:R-:W-:Y:S01]  /*00e0*/  IABS R9, R8.reuse ;  /* 0x0000000800097213 */ /* 0x080fe20000000000 */
        /* <DEDUP_REMOVED lines=24> */
[----:B------:R-:W-:Y:S01]  /*0270*/  ISETP.GE.AND P2, PT, R6, RZ, PT ;  /* 0x000000ff0600720c */ /* 0x000fe20003f46270 */
[----:B------:R-:W-:Y:S02]  /*0280*/  IMAD.MOV R6, RZ, RZ, -R8 ;  /* 0x000000ffff067224 */ /* 0x000fe400078e0a08 */
[----:B------:R-:W-:-:S04]  /*0290*/  DFMA R10, R4, R10, R4 ;  /* 0x0000000a040a722b */ /* 0x000fc80000000004 */
[----:B------:R-:W-:Y:S01]  /*02a0*/  @P0 VIADD R0, R0, 0x1 ;  /* 0x0000000100000836 */ /* 0x000fe20000000000 */
[----:B------:R-:W-:-:S03]  /*02b0*/  FSETP.GEU.AND P0, PT, |R4|, 5.8789094863358348022e-39, PT ;  /* 0x004004020400780b */ /* 0x000fc60003f0e200 */
[----:B------:R-:W-:Y:S02]  /*02c0*/  DFMA R12, -R2, R10, 1 ;  /* 0x3ff00000020c742b */ /* 0x000fe4000000010a */
[----:B------:R-:W-:Y:S01]  /*02d0*/  @!P2 IMAD.MOV R0, RZ, RZ, -R0 ;  /* 0x000000ffff00a224 */ /* 0x000fe200078e0a00 */
[----:B------:R-:W-:-:S05]  /*02e0*/  @!P1 LOP3.LUT R0, RZ, R8, RZ, 0x33, !PT ;  /* 0x00000008ff009212 */ /* 0x000fca00078e33ff */
[----:B------:R-:W-:Y:S01]  /*02f0*/  DFMA R4, R10, R12, R10 ;  /* 0x0000000c0a04722b */ /* 0x000fe2000000000a */
[----:B------:R-:W-:Y:S01]  /*0300*/  IMAD R6, R0, R6, R7 ;  /* 0x0000000600067224 */ /* 0x000fe200078e0207 */
[----:B------:R-:W-:Y:S09]  /*0310*/  @P0 BRA `(.L_x_1928) ;  /* 0x0000000000180947 */ /* 0x000ff20003800000 */
[----:B------:R-:W-:-:S05]  /*0320*/  LOP3.LUT R4, R3, 0x7fffffff, RZ, 0xc0, !PT ;  /* 0x7fffffff03047812 */ /* 0x000fca00078ec0ff */
[----:B------:R-:W-:Y:S01]  /*0330*/  VIADD R12, R4, 0xfff00000 ;  /* 0xfff00000040c7836 */ /* 0x000fe20000000000 */
[----:B------:R-:W-:-:S07]  /*0340*/  MOV R4, 0x360 ;  /* 0x0000036000047802 */ /* 0x000fce0000000f00 */
[----:B------:R-:W-:Y:S05]  /*0350*/  CALL.REL.NOINC `($__internal_17_$__cuda_sm20_dblrcp_rn_slowpath_v3) ;  /* 0x0000002c00787944 */ /* 0x000fea0003c00000 */
[----:B------:R-:W-:Y:S02]  /*0360*/  IMAD.MOV.U32 R4, RZ, RZ, R10 ;  /* 0x000000ffff047224 */ /* 0x000fe400078e000a */
[----:B------:R-:W-:-:S07]  /*0370*/  IMAD.MOV.U32 R5, RZ, RZ, R11 ;  /* 0x000000ffff057224 */ /* 0x000fce00078e000b */
.L_x_1928:
        /* <DEDUP_REMOVED lines=15> */
[----:B------:R-:W-:Y:S05]  /*0470*/  CALL.REL.NOINC `($__internal_18_$__cuda_sm20_div_rn_f64_full) ;  /* 0x0000002c00c47944 */ /* 0x000fea0003c00000 */
.L_x_1929:
[----:B------:R-:W0:Y:S01]  /*0480*/  LDCU.64 UR4, c[0x0][0x388] ;  /* 0x00007100ff0477ac */ /* 0x000e220008000a00 */
[----:B------:R-:W1:Y:S01]  /*0490*/  I2F.F64 R10, R0 ;  /* 0x00000000000a7312 */ /* 0x000e620000201c00 */
[----:B------:R-:W2:Y:S01]  /*04a0*/  LDC.64 R16, c[0x0][0x390] ;  /* 0x0000e400ff107b82 */ /* 0x000ea20000000a00 */
[----:B0-----:R-:W-:-:S04]  /*04b0*/  IADD3 R14, P0, PT, R7, UR4, RZ ;  /* 0x00000004070e7c10 */ /* 0x001fc8000ff1e0ff */
[----:B------:R-:W-:-:S05]  /*04c0*/  LEA.HI.X.SX32 R15, R7, UR5, 0x1, P0 ;  /* 0x00000005070f7c11 */ /* 0x000fca00080f0eff */
[----:B------:R-:W3:Y:S01]  /*04d0*/  LDG.E.U8 R8, desc[UR6][R14.64] ;  /* 0x000000060e087981 */ /* 0x000ee2000c1e1100 */
        /* <DEDUP_REMOVED lines=11> */
[----:B---3--:R-:W-:-:S04]  /*0590*/  ISETP.NE.AND P0, PT, R8, RZ, PT ;  /* 0x000000ff0800720c */ /* 0x008fc80003f05270 */
[----:B------:R-:W-:-:S13]  /*05a0*/  ISETP.LT.OR P0, PT, R0, 0xa0, !P0 ;  /* 0x000000a00000780c */ /* 0x000fda0004701670 */
[----:B0-----:R-:W-:Y:S05]  /*05b0*/  @P0 EXIT ;  /* 0x000000000000094d */ /* 0x001fea0003800000 */
[----:B------:R-:W0:Y:S02]  /*05c0*/  LDC.64 R2, c[0x0][0x3a0] ;  /* 0x0000e800ff027b82 */ /* 0x000e240000000a00 */
[----:B0-----:R-:W2:Y:S02]  /*05d0*/  LDG.E R2, desc[UR6][R2.64] ;  /* 0x0000000602027981 */ /* 0x001ea4000c1e1900 */
[----:B--2---:R-:W-:-:S05]  /*05e0*/  VIADD R13, R2, 0xffffff60 ;  /* 0xffffff60020d7836 */ /* 0x004fca0000000000 */
[----:B------:R-:W-:-:S13]  /*05f0*/  ISETP.GT.AND P0, PT, R0, R13, PT ;  /* 0x0000000d0000720c */ /* 0x000fda0003f04270 */
[----:B------:R-:W-:Y:S05]  /*0600*/  @P0 EXIT ;  /* 0x000000000000094d */ /* 0x000fea0003800000 */
[----:B------:R-:W0:Y:S01]  /*0610*/  I2F.U16 R8, R8 ;  /* 0x0000000800087306 */ /* 0x000e220000101000 */
[----:B------:R-:W-:Y:S01]  /*0620*/  IMAD.MOV.U32 R3, RZ, RZ, 0x3f000000 ;  /* 0x3f000000ff037424 */ /* 0x000fe200078e00ff */
[----:B------:R-:W-:Y:S03]  /*0630*/  BSSY.RECONVERGENT B0, `(.L_x_1930) ;  /* 0x000011b000007945 */ /* 0x000fe60003800200 */
[----:B0-----:R-:W-:-:S04]  /*0640*/  FFMA R0, R8, R3, -120 ;  /* 0xc2f0000008007423 */ /* 0x001fc80000000003 */
[----:B------:R-:W0:Y:S02]  /*0650*/  F2F.F64.F32 R2, R0 ;  /* 0x0000000000027310 */ /* 0x000e240000201800 */
[----:B0-----:R-:W-:Y:S01]  /*0660*/  DMUL R2, R2, R4 ;  /* 0x0000000402027228 */ /* 0x001fe20000000000 */
[----:B------:R-:W-:-:S07]  /*0670*/  IMAD.MOV.U32 R4, RZ, RZ, 0x41f00000 ;  /* 0x41f00000ff047424 */ /* 0x000fce00078e00ff */
[----:B------:R-:W-:-:S10]  /*0680*/  DMUL R2, R2, 3.1415920257568359375 ;  /* 0x400921fb02027828 */ /* 0x000fd40000000000 */
[----:B------:R-:W0:Y:S02]  /*0690*/  F2F.F32.F64 R2, R2 ;  /* 0x0000000200027310 */ /* 0x000e240000301000 */
[----:B0-----:R-:W-:-:S04]  /*06a0*/  FSETP.GEU.AND P0, PT, R9, -R2, PT ;  /* 0x800000020900720b */ /* 0x001fc80003f0e000 */
[----:B------:R-:W-:-:S04]  /*06b0*/  FSEL R10, R2, 0.0099999997764825820923, P0 ;  /* 0x3c23d70a020a7808 */ /* 0x000fc80000000000 */
[----:B------:R-:W-:-:S13]  /*06c0*/  FSETP.NEU.AND P0, PT, R10, RZ, PT ;  /* 0x000000ff0a00720b */ /* 0x000fda0003f0d000 */
[----:B------:R-:W-:Y:S05]  /*06d0*/  @!P0 BRA `(.L_x_1931) ;  /* 0x0000001000408947 */ /* 0x000fea0003800000 */
[----:B------:R-:W0:Y:S02]  /*06e0*/  LDC.64 R2, c[0x0][0x380] ;  /* 0x0000e000ff027b82 */ /* 0x000e240000000a00 */
[----:B0-----:R0:W5:Y:S01]  /*06f0*/  LDG.E R0, desc[UR6][R2.64] ;  /* 0x0000000602007981 */ /* 0x001162000c1e1900 */
[C---:B------:R-:W-:Y:S01]  /*0700*/  FMUL R4, R9.reuse, 0.63661974668502807617 ;  /* 0x3f22f98309047820 */ /* 0x040fe20000400000 */
[----:B------:R-:W-:Y:S01]  /*0710*/  FSETP.GE.AND P0, PT, |R9|, 105615, PT ;  /* 0x47ce47800900780b */ /* 0x000fe20003f06200 */
[----:B------:R-:W-:Y:S04]  /*0720*/  BSSY.RECONVERGENT B1, `(.L_x_1932) ;  /* 0x0000040000017945 */ /* 0x000fe80003800200 */
[----:B------:R-:W1:Y:S02]  /*0730*/  F2I.NTZ R4, R4 ;  /* 0x0000000400047305 */ /* 0x000e640000203100 */
[----:B-1----:R-:W-:Y:S01]  /*0740*/  I2FP.F32.S32 R8, R4 ;  /* 0x0000000400087245 */ /* 0x002fe20000201400 */
[----:B------:R-:W-:-:S04]  /*0750*/  IMAD.MOV.U32 R12, RZ, RZ, R4 ;  /* 0x000000ffff0c7224 */ /* 0x000fc800078e0004 */
        /* <DEDUP_REMOVED lines=16> */
.L_x_1934:
        /* <DEDUP_REMOVED lines=42> */
[----:B------:R-:W0:Y:S02]  /*0b00*/  F2F.F32.F64 R16, R16 ;  /* 0x0000001000107310 */ /* 0x000e240000301000 */
[----:B0-----:R-:W-:-:S07]  /*0b10*/  FSEL R8, -R16, R16, !P1 ;  /* 0x0000001010087208 */ /* 0x001fce0004800100 */
.L_x_1933:
[----:B------:R-:W-:Y:S05]  /*0b20*/  BSYNC.RECONVERGENT B1 ;  /* 0x0000000000017941 */ /* 0x000fea0003800200 */
.L_x_1932:
        /* <DEDUP_REMOVED lines=8> */
[----:B------:R-:W-:Y:S01]  /*0bb0*/  IMAD.MOV.U32 R14, RZ, RZ, 0x3effffff ;  /* 0x3effffffff0e7424 */ /* 0x000fe200078e00ff */
[----:B------:R-:W-:Y:S01]  /*0bc0*/  LOP3.LUT P1, RZ, R4, 0x2, RZ, 0xc0, !PT ;  /* 0x0000000204ff7812 */ /* 0x000fe2000782c0ff */
[----:B------:R-:W0:Y:S01]  /*0bd0*/  F2I.NTZ R5, R5 ;  /* 0x0000000500057305 */ /* 0x000e220000203100 */
[----:B------:R-:W-:Y:S01]  /*0be0*/  FSEL R10, R10, 0.0083327032625675201416, !P0 ;  /* 0x3c0885e40a0a7808 */ /* 0x000fe20004000000 */
[----:B------:R-:W-:Y:S01]  /*0bf0*/  BSSY.RECONVERGENT B1, `(.L_x_1935) ;  /* 0x0000046000017945 */ /* 0x000fe20003800200 */
[----:B------:R-:W-:-:S02]  /*0c00*/  FSEL R2, R2, -0.00019574658654164522886, !P0 ;  /* 0xb94d415302027808 */ /* 0x000fc40004000000 */
[----:B------:R-:W-:-:S03]  /*0c10*/  FSEL R4, -R14, -0.16666662693023681641, !P0 ;  /* 0xbe2aaaa80e047808 */ /* 0x000fc60004000100 */
[C---:B------:R-:W-:Y:S01]  /*0c20*/  FFMA R10, R3.reuse, R2, R10 ;  /* 0x00000002030a7223 */ /* 0x040fe2000000000a */
[----:B------:R-:W-:Y:S02]  /*0c30*/  FSEL R2, R8, 1, P0 ;  /* 0x3f80000008027808 */ /* 0x000fe40000000000 */
[----:B------:R-:W-:Y:S01]  /*0c40*/  FSETP.GE.AND P0, PT, |R16|, 105615, PT ;  /* 0x47ce47801000780b */ /* 0x000fe20003f06200 */
[C---:B------:R-:W-:Y:S02]  /*0c50*/  FFMA R4, R3.reuse, R10, R4 ;  /* 0x0000000a03047223 */ /* 0x040fe40000000004 */
[----:B------:R-:W-:Y:S01]  /*0c60*/  FFMA R3, R3, R2, RZ ;  /* 0x0000000203037223 */ /* 0x000fe200000000ff */
[----:B0-----:R-:W-:-:S03]  /*0c70*/  I2FP.F32.S32 R15, R5 ;  /* 0x00000005000f7245 */ /* 0x001fc60000201400 */
[----:B------:R-:W-:Y:S02]  /*0c80*/  FFMA R2, R3, R4, R2 ;  /* 0x0000000403027223 */ /* 0x000fe40000000002 */
[C---:B------:R-:W-:Y:S02]  /*0c90*/  FFMA R8, R15.reuse, -1.5707962512969970703, R16 ;  /* 0xbfc90fda0f087823 */ /* 0x040fe40000000010 */
[----:B------:R-:W-:Y:S02]  /*0ca0*/  @P1 FADD R2, RZ, -R2 ;  /* 0x80000002ff021221 */ /* 0x000fe40000000000 */
[----:B------:R-:W-:-:S04]  /*0cb0*/  FFMA R8, R15, -7.5497894158615963534e-08, R8 ;  /* 0xb3a221680f087823 */ /* 0x000fc80000000008 */
[----:B------:R-:W-:Y:S01]  /*0cc0*/  FFMA R8, R15, -5.3903029534742383927e-15, R8 ;  /* 0xa7c234c50f087823 */ /* 0x000fe20000000008 */
        /* <DEDUP_REMOVED lines=12> */
.L_x_1937:
        /* <DEDUP_REMOVED lines=31> */
[----:B------:R-:W-:Y:S02]  /*0f80*/  SHF.R.S32.HI R8, RZ, 0x1f, R5 ;  /* 0x0000001fff087819 */ /* 0x000fe40000011405 */
[----:B------:R-:W-:Y:S02]  /*0f90*/  LOP3.LUT R16, R5, R16, RZ, 0x3c, !PT ;  /* 0x0000001005107212 */ /* 0x000fe400078e3cff */
[C---:B------:R-:W-:Y:S02]  /*0fa0*/  LOP3.LUT R14, R8.reuse, R4, RZ, 0x3c, !PT ;  /* 0x00000004080e7212 */ /* 0x040fe400078e3cff */
[----:B------:R-:W-:Y:S02]  /*0fb0*/  LOP3.LUT R15, R8, R5, RZ, 0x3c, !PT ;  /* 0x00000005080f7212 */ /* 0x000fe400078e3cff */
[----:B------:R-:W-:Y:S02]  /*0fc0*/  SHF.R.U32.HI R4, RZ, 0x1e, R3 ;  /* 0x0000001eff047819 */ /* 0x000fe40000011603 */
[----:B------:R-:W-:-:S02]  /*0fd0*/  ISETP.GE.AND P1, PT, R16, RZ, PT ;  /* 0x000000ff1000720c */ /* 0x000fc40003f26270 */
[----:B------:R-:W1:Y:S01]  /*0fe0*/  I2F.F64.S64 R14, R14 ;  /* 0x0000000e000e7312 */ /* 0x000e620000301c00 */
[----:B------:R-:W-:-:S05]  /*0ff0*/  LEA.HI R5, R5, R4, RZ, 0x1 ;  /* 0x0000000405057211 */ /* 0x000fca00078f08ff */
[----:B------:R-:W-:-:S04]  /*1000*/  IMAD.MOV R3, RZ, RZ, -R5 ;  /* 0x000000ffff037224 */ /* 0x000fc800078e0a05 */
[----:B------:R-:W-:Y:S01]  /*1010*/  @!P0 IMAD.MOV.U32 R5, RZ, RZ, R3 ;  /* 0x000000ffff058224 */ /* 0x000fe200078e0003 */
[----:B-1----:R-:W-:-:S10]  /*1020*/  DMUL R18, R14, UR4 ;  /* 0x000000040e127c28 */ /* 0x002fd40008000000 */
[----:B------:R-:W1:Y:S02]  /*1030*/  F2F.F32.F64 R18, R18 ;  /* 0x0000001200127310 */ /* 0x000e640000301000 */
[----:B01----:R-:W-:-:S07]  /*1040*/  FSEL R8, -R18, R18, !P1 ;  /* 0x0000001212087208 */ /* 0x003fce0004800100 */
.L_x_1936:
[----:B------:R-:W-:Y:S05]  /*1050*/  BSYNC.RECONVERGENT B1 ;  /* 0x0000000000017941 */ /* 0x000fea0003800200 */
.L_x_1935:
[----:B------:R-:W-:Y:S02]  /*1060*/  IMAD.MOV.U32 R4, RZ, RZ, 0x3c190000 ;  /* 0x3c190000ff047424 */ /* 0x000fe400078e00ff */
[C---:B------:R-:W-:Y:S01]  /*1070*/  FMUL R3, R8.reuse, R8 ;  /* 0x0000000808037220 */ /* 0x040fe20000400000 */
[----:B------:R-:W-:Y:S01]  /*1080*/  FSETP.NEU.AND P0, PT, |R8|, 0.00049096695147454738617, PT ;  /* 0x3a00b43c0800780b */ /* 0x000fe20003f0d200 */
[----:B------:R-:W-:Y:S01]  /*1090*/  BSSY.RECONVERGENT B1, `(.L_x_1938) ;  /* 0x0000018000017945 */ /* 0x000fe20003800200 */
[----:B------:R-:W-:Y:S01]  /*10a0*/  LOP3.LUT R5, R5, 0x1, RZ, 0xc0, !PT ;  /* 0x0000000105057812 */ /* 0x000fe200078ec0ff */
[----:B------:R-:W-:Y:S01]  /*10b0*/  FFMA R4, R3, R4, 0.003265380859375 ;  /* 0x3b56000003047423 */ /* 0x000fe20000000004 */
[----:B------:R-:W-:Y:S02]  /*10c0*/  FSETP.GE.AND P2, PT, |R9|, 105615, PT ;  /* 0x47ce47800900780b */ /* 0x000fe40003f46200 */
[----:B------:R-:W-:Y:S01]  /*10d0*/  ISETP.NE.U32.AND P1, PT, R5, 0x1, PT ;  /* 0x000000010500780c */ /* 0x000fe20003f25070 */
        /* <DEDUP_REMOVED lines=17> */
[----:B-----5:R-:W-:Y:S05]  /*11f0*/  CALL.REL.NOINC `($__internal_19_$__cuda_sm3x_div_rn_noftz_f32_slowpath) ;  /* 0x00000024009c7944 */ /* 0x020fea0003c00000 */
[----:B------:R-:W-:-:S07]  /*1200*/  IMAD.MOV.U32 R10, RZ, RZ, R2 ;  /* 0x000000ffff0a7224 */ /* 0x000fce00078e0002 */
.L_x_1939:
[----:B------:R-:W-:Y:S05]  /*1210*/  BSYNC.RECONVERGENT B1 ;  /* 0x0000000000017941 */ /* 0x000fea0003800200 */
.L_x_1938:
[----:B------:R-:W-:Y:S04]  /*1220*/  BSSY.RECONVERGENT B1, `(.L_x_1940) ;  /* 0x0000039000017945 */ /* 0x000fe80003800200 */
        /* <DEDUP_REMOVED lines=12> */
.L_x_1942:
        /* <DEDUP_REMOVED lines=28> */
[----:B---3--:R-:W-:-:S04]  /*14b0*/  @P0 SHF.L.W.U32.HI R3, R4, R5, R3 ;  /* 0x0000000504030219 */ /* 0x008fc80000010e03 */
        /* <DEDUP_REMOVED lines=15> */
.L_x_1941:
[----:B------:R-:W-:Y:S05]  /*15b0*/  BSYNC.RECONVERGENT B1 ;  /* 0x0000000000017941 */ /* 0x000fea0003800200 */
.L_x_1940:
[----:B------:R-:W-:Y:S02]  /*15c0*/  IMAD.MOV.U32 R2, RZ, RZ, 0x37cbac00 ;  /* 0x37cbac00ff027424 */ /* 0x000fe400078e00ff */
        /* <DEDUP_REMOVED lines=8> */
[----:B------:R-:W-:-:S02]  /*1650*/  FSEL R4, R2, -0.00019574658654164522886, P0 ;  /* 0xb94d415302047808 */ /* 0x000fc40000000000 */
[----:B------:R-:W-:Y:S02]  /*1660*/  FSEL R8, R8, 0.041666727513074874878, !P0 ;  /* 0x3d2aaabb08087808 */ /* 0x000fe40004000000 */
[----:B------:R-:W-:Y:S02]  /*1670*/  FSEL R2, R13, 1, !P0 ;  /* 0x3f8000000d027808 */ /* 0x000fe40004000000 */
[----:B------:R-:W-:Y:S01]  /*1680*/  LOP3.LUT P1, RZ, R12, 0x2, RZ, 0xc0, !PT ;  /* 0x000000020cff7812 */ /* 0x000fe2000782c0ff */
[----:B------:R-:W-:Y:S01]  /*1690*/  FFMA R4, R3, R4, R8 ;  /* 0x0000000403047223 */ /* 0x000fe20000000008 */
[----:B------:R-:W-:Y:S01]  /*16a0*/  FSEL R13, -R5, -0.4999999701976776123, !P0 ;  /* 0xbeffffff050d7808 */ /* 0x000fe20004000100 */
[----:B------:R-:W-:-:S04]  /*16b0*/  FFMA R5, R3, R2, RZ ;  /* 0x0000000203057223 */ /* 0x000fc800000000ff */
        /* <DEDUP_REMOVED lines=15> */
[----:B------:R-:W-:Y:S05]  /*17b0*/  CALL.REL.NOINC `($__internal_19_$__cuda_sm3x_div_rn_noftz_f32_slowpath) ;  /* 0x00000020002c7944 */ /* 0x000fea0003c00000 */
[----:B------:R-:W-:-:S07]  /*17c0*/  IMAD.MOV.U32 R4, RZ, RZ, R2 ;  /* 0x000000ffff047224 */ /* 0x000fce00078e0002 */
.L_x_1943:
[----:B------:R-:W-:Y:S05]  /*17d0*/  BSYNC.RECONVERGENT B1 ;  /* 0x0000000000017941 */ /* 0x000fea0003800200 */
.L_x_1931:
[----:B------:R-:W-:Y:S05]  /*17e0*/  BSYNC.RECONVERGENT B0 ;  /* 0x0000000000007941 */ /* 0x000fea0003800200 */
.L_x_1930:
[C---:B------:R-:W-:Y:S01]  /*17f0*/  FMUL R2, R9.reuse, 0.63661974668502807617 ;  /* 0x3f22f98309027820 */ /* 0x040fe20000400000 */
[----:B------:R-:W-:Y:S01]  /*1800*/  FSETP.GE.AND P2, PT, |R9|, 105615, PT ;  /* 0x47ce47800900780b */ /* 0x000fe20003f46200 */
[----:B------:R-:W-:Y:S01]  /*1810*/  BSSY.RECONVERGENT B0, `(.L_x_1944) ;  /* 0x0000044000007945 */ /* 0x000fe20003800200 */
[C---:B------:R-:W-:Y:S02]  /*1820*/  FSETP.GEU.AND P1, PT, R4.reuse, RZ, PT ;  /* 0x000000ff0400720b */ /* 0x040fe40003f2e000 */
[C---:B------:R-:W-:Y:S01]  /*1830*/  FSETP.GT.AND P0, PT, R4.reuse, 30, PT ;  /* 0x41f000000400780b */ /* 0x040fe20003f04000 */
[----:B------:R-:W0:Y:S01]  /*1840*/  F2I.NTZ R2, R2 ;  /* 0x0000000200027305 */ /* 0x000e220000203100 */
[----:B------:R-:W-:-:S04]  /*1850*/  FSEL R13, R4, 30, P1 ;  /* 0x41f00000040d7808 */ /* 0x000fc80000800000 */
[----:B------:R-:W-:Y:S02]  /*1860*/  FSEL R13, R13, 30, !P0 ;  /* 0x41f000000d0d7808 */ /* 0x000fe40004000000 */
        /* <DEDUP_REMOVED lines=18> */
.L_x_1946:
        /* <DEDUP_REMOVED lines=44> */
.L_x_1945:
[----:B------:R-:W-:Y:S05]  /*1c50*/  BSYNC.RECONVERGENT B0 ;  /* 0x0000000000007941 */ /* 0x000fea0003800200 */
.L_x_1944:
[----:B------:R-:W-:Y:S01]  /*1c60*/  FADD R11, -R11, 3.1415920257568359375 ;  /* 0x40490fd80b0b7421 */ /* 0x000fe20000000100 */
[----:B------:R-:W-:Y:S02]  /*1c70*/  IMAD.MOV.U32 R12, RZ, RZ, 0x37cbac00 ;  /* 0x37cbac00ff0c7424 */ /* 0x000fe400078e00ff */
[----:B------:R-:W-:Y:S01]  /*1c80*/  FMUL R3, R0, R0 ;  /* 0x0000000000037220 */ /* 0x000fe20000400000 */
[----:B------:R-:W-:Y:S01]  /*1c90*/  LOP3.LUT R5, R2, 0x1, RZ, 0xc0, !PT ;  /* 0x0000000102057812 */ /* 0x000fe200078ec0ff */
[----:B------:R-:W-:Y:S01]  /*1ca0*/  FMUL R4, R11, 0.63661974668502807617 ;  /* 0x3f22f9830b047820 */ /* 0x000fe20000400000 */
[----:B------:R-:W-:Y:S02]  /*1cb0*/  IMAD.MOV.U32 R14, RZ, RZ, 0x3d2aaabb ;  /* 0x3d2aaabbff0e7424 */ /* 0x000fe400078e00ff */
[----:B------:R-:W-:Y:S01]  /*1cc0*/  FFMA R16, R3, R12, -0.0013887860113754868507 ;  /* 0xbab607ed03107423 */ /* 0x000fe2000000000c */
[----:B------:R-:W-:Y:S01]  /*1cd0*/  ISETP.NE.U32.AND P0, PT, R5, 0x1, PT ;  /* 0x000000010500780c */ /* 0x000fe20003f05070 */
[----:B------:R-:W-:Y:S01]  /*1ce0*/  IMAD.MOV.U32 R15, RZ, RZ, 0x3effffff ;  /* 0x3effffffff0f7424 */ /* 0x000fe200078e00ff */
[----:B------:R-:W-:Y:S01]  /*1cf0*/  FSETP.GE.AND P1, PT, |R11|, 105615, PT ;  /* 0x47ce47800b00780b */ /* 0x000fe20003f26200 */
[----:B------:R-:W0:Y:S01]  /*1d00*/  F2I.NTZ R4, R4 ;  /* 0x0000000400047305 */ /* 0x000e220000203100 */
[----:B------:R-:W-:Y:S01]  /*1d10*/  FSEL R16, R16, -0.00019574658654164522886, !P0 ;  /* 0xb94d415310107808 */ /* 0x000fe20004000000 */
[----:B------:R-:W-:Y:S01]  /*1d20*/  BSSY.RECONVERGENT B0, `(.L_x_1947) ;  /* 0x0000048000007945 */ /* 0x000fe20003800200 */
[----:B------:R-:W-:-:S02]  /*1d30*/  FSEL R18, R14, 0.0083327032625675201416, !P0 ;  /* 0x3c0885e40e127808 */ /* 0x000fc40004000000 */
[----:B------:R-:W-:Y:S02]  /*1d40*/  FSEL R20, -R15, -0.16666662693023681641, !P0 ;  /* 0xbe2aaaa80f147808 */ /* 0x000fe40004000100 */
[----:B------:R-:W-:Y:S01]  /*1d50*/  FSEL R0, R0, 1, P0 ;  /* 0x3f80000000007808 */ /* 0x000fe20000000000 */
[----:B------:R-:W-:Y:S01]  /*1d60*/  FFMA R16, R3, R16, R18 ;  /* 0x0000001003107223 */ /* 0x000fe20000000012 */
[----:B------:R-:W-:-:S03]  /*1d70*/  LOP3.LUT P0, RZ, R2, 0x2, RZ, 0xc0, !PT ;  /* 0x0000000202ff7812 */ /* 0x000fc6000780c0ff */
[C---:B------:R-:W-:Y:S01]  /*1d80*/  FFMA R20, R3.reuse, R16, R20 ;  /* 0x0000001003147223 */ /* 0x040fe20000000014 */
[----:B------:R-:W-:Y:S01]  /*1d90*/  FFMA R3, R3, R0, RZ ;  /* 0x0000000003037223 */ /* 0x000fe200000000ff */
[----:B0-----:R-:W-:Y:S01]  /*1da0*/  I2FP.F32.S32 R22, R4 ;  /* 0x0000000400167245 */ /* 0x001fe20000201400 */
[----:B------:R-:W-:Y:S02]  /*1db0*/  IMAD.MOV.U32 R16, RZ, RZ, R4 ;  /* 0x000000ffff107224 */ /* 0x000fe400078e0004 */
[----:B------:R-:W-:Y:S02]  /*1dc0*/  FFMA R20, R3, R20, R0 ;  /* 0x0000001403147223 */ /* 0x000fe40000000000 */
[----:B------:R-:W-:-:S03]  /*1dd0*/  FFMA R5, R22, -1.5707962512969970703, R11 ;  /* 0xbfc90fda16057823 */ /* 0x000fc6000000000b */
[----:B------:R-:W-:Y:S01]  /*1de0*/  @P0 FADD R20, RZ, -R20 ;  /* 0x80000014ff140221 */ /* 0x000fe20000000000 */
        /* <DEDUP_REMOVED lines=15> */
.L_x_1949:
        /* <DEDUP_REMOVED lines=44> */
.L_x_1948:
[----:B------:R-:W-:Y:S05]  /*21a0*/  BSYNC.RECONVERGENT B0 ;  /* 0x0000000000007941 */ /* 0x000fea0003800200 */
.L_x_1947:
[----:B------:R-:W-:Y:S01]  /*21b0*/  FMUL R3, R0, R0 ;  /* 0x0000000000037220 */ /* 0x000fe20000400000 */
[C---:B------:R-:W-:Y:S01]  /*21c0*/  LOP3.LUT R5, R4.reuse, 0x1, RZ, 0xc0, !PT ;  /* 0x0000000104057812 */ /* 0x040fe200078ec0ff */
        /* <DEDUP_REMOVED lines=33> */
.L_x_1952:
        /* <DEDUP_REMOVED lines=44> */
.L_x_1951:
[----:B------:R-:W-:Y:S05]  /*26a0*/  BSYNC.RECONVERGENT B0 ;  /* 0x0000000000007941 */ /* 0x000fea0003800200 */
.L_x_1950:
        /* <DEDUP_REMOVED lines=28> */
.L_x_1955:
        /* <DEDUP_REMOVED lines=44> */
.L_x_1954:
[----:B------:R-:W-:Y:S05]  /*2b30*/  BSYNC.RECONVERGENT B0 ;  /* 0x0000000000007941 */ /* 0x000fea0003800200 */
.L_x_1953:
        /* <DEDUP_REMOVED lines=30> */
.L_x_1958:
        /* <DEDUP_REMOVED lines=44> */
.L_x_1957:
[----:B------:R-:W-:Y:S05]  /*2fe0*/  BSYNC.RECONVERGENT B0 ;  /* 0x0000000000007941 */ /* 0x000fea0003800200 */
.L_x_1956:
        /* <DEDUP_REMOVED lines=21> */
        .weak           $__internal_17_$__cuda_sm20_dblrcp_rn_slowpath_v3
        .type           $__internal_17_$__cuda_sm20_dblrcp_rn_slowpath_v3,@function
        .size           $__internal_17_$__cuda_sm20_dblrcp_rn_slowpath_v3,($__internal_18_$__cuda_sm20_div_rn_f64_full - $__internal_17_$__cuda_sm20_dblrcp_rn_slowpath_v3)
$__internal_17_$__cuda_sm20_dblrcp_rn_slowpath_v3:
        /* <DEDUP_REMOVED lines=23> */
.L_x_1961:
        /* <DEDUP_REMOVED lines=10> */
.L_x_1959:
[----:B------:R-:W-:Y:S01]  /*3350*/  LOP3.LUT R11, R3, 0x80000, RZ, 0xfc, !PT ;  /* 0x00080000030b7812 */ /* 0x000fe200078efcff */
[----:B------:R-:W-:-:S07]  /*3360*/  IMAD.MOV.U32 R10, RZ, RZ, R2 ;  /* 0x000000ffff0a7224 */ /* 0x000fce00078e0002 */
.L_x_1960:
[----:B------:R-:W-:-:S04]  /*3370*/  IMAD.MOV.U32 R5, RZ, RZ, 0x0 ;  /* 0x00000000ff057424 */ /* 0x000fc800078e00ff */
[----:B------:R-:W-:Y:S05]  /*3380*/  RET.REL.NODEC R4 `(_Z18point_cloud_kernelPfPhS_PiS1_) ;  /* 0xffffffcc041c7950 */ /* 0x000fea0003c3ffff */
        .weak           $__internal_18_$__cuda_sm20_div_rn_f64_full
        .type           $__internal_18_$__cuda_sm20_div_rn_f64_full,@function
        .size           $__internal_18_$__cuda_sm20_div_rn_f64_full,($__internal_19_$__cuda_sm3x_div_rn_noftz_f32_slowpath - $__internal_18_$__cuda_sm20_div_rn_f64_full)
$__internal_18_$__cuda_sm20_div_rn_f64_full:
        /* <DEDUP_REMOVED lines=57> */
.L_x_1962:
        /* <DEDUP_REMOVED lines=15> */
.L_x_1964:
[----:B------:R-:W-:Y:S01]  /*3810*/  LOP3.LUT R17, R9, 0x80000, RZ, 0xfc, !PT ;  /* 0x0008000009117812 */ /* 0x000fe200078efcff */
[----:B------:R-:W-:-:S07]  /*3820*/  IMAD.MOV.U32 R16, RZ, RZ, R8 ;  /* 0x000000ffff107224 */ /* 0x000fce00078e0008 */
.L_x_1963:
[----:B------:R-:W-:Y:S02]  /*3830*/  IMAD.MOV.U32 R13, RZ, RZ, 0x0 ;  /* 0x00000000ff0d7424 */ /* 0x000fe400078e00ff */
[----:B------:R-:W-:Y:S02]  /*3840*/  IMAD.MOV.U32 R2, RZ, RZ, R16 ;  /* 0x000000ffff027224 */ /* 0x000fe400078e0010 */
[----:B------:R-:W-:Y:S01]  /*3850*/  IMAD.MOV.U32 R3, RZ, RZ, R17 ;  /* 0x000000ffff037224 */ /* 0x000fe200078e0011 */
[----:B------:R-:W-:Y:S06]  /*3860*/  RET.REL.NODEC R12 `(_Z18point_cloud_kernelPfPhS_PiS1_) ;  /* 0xffffffc40ce47950 */ /* 0x000fec0003c3ffff */
        .weak           $__internal_19_$__cuda_sm3x_div_rn_noftz_f32_slowpath
        .type           $__internal_19_$__cuda_sm3x_div_rn_noftz_f32_slowpath,@function
        .size           $__internal_19_$__cuda_sm3x_div_rn_noftz_f32_slowpath,(.L_x_1996 - $__internal_19_$__cuda_sm3x_div_rn_noftz_f32_slowpath)
$__internal_19_$__cuda_sm3x_div_rn_noftz_f32_slowpath:
[----:B------:R-:W-:Y:S01]  /*3870*/  SHF.R.U32.HI R8, RZ, 0x17, R3 ;  /* 0x00000017ff087819 */ /* 0x000fe20000011603 */
[----:B------:R-:W-:Y:S01]  /*3880*/  BSSY.RECONVERGENT B2, `(.L_x_1965) ;  /* 0x0000062000027945 */ /* 0x000fe20003800200 */
[----:B------:R-:W-:Y:S02]  /*3890*/  SHF.R.U32.HI R5, RZ, 0x17, R2 ;  /* 0x00000017ff057819 */ /* 0x000fe40000011602 */
        /* <DEDUP_REMOVED lines=31> */
.L_x_1966:
[----:B------:R-:W-:Y:S01]  /*3a90*/  LEA R10, R8, 0xc0800000, 0x17 ;  /* 0xc0800000080a7811 */ /* 0x000fe200078eb8ff */
[----:B------:R-:W-:Y:S04]  /*3aa0*/  BSSY.RECONVERGENT B3, `(.L_x_1971) ;  /* 0x0000036000037945 */ /* 0x000fe80003800200 */
[----:B------:R-:W-:Y:S02]  /*3ab0*/  IMAD.IADD R10, R3, 0x1, -R10 ;  /* 0x00000001030a7824 */ /* 0x000fe400078e0a0a */
[----:B------:R-:W-:Y:S02]  /*3ac0*/  VIADD R3, R16, 0xffffff81 ;  /* 0xffffff8110037836 */ /* 0x000fe40000000000 */
[----:B------:R-:W0:Y:S01]  /*3ad0*/  MUFU.RCP R14, R10 ;  /* 0x0000000a000e7308 */ /* 0x000e220000001000 */
[----:B------:R-:W-:Y:S01]  /*3ae0*/  FADD.FTZ R15, -R10, -RZ ;  /* 0x800000ff0a0f7221 */ /* 0x000fe20000010100 */
[C---:B------:R-:W-:Y:S01]  /*3af0*/  IMAD R2, R3.reuse, -0x800000, R2 ;  /* 0xff80000003027824 */ /* 0x040fe200078e0202 */
[----:B------:R-:W-:-:S05]  /*3b00*/  IADD3 R8, PT, PT, R3, 0x7f, -R8 ;  /* 0x0000007f03087810 */ /* 0x000fca0007ffe808 */
        /* <DEDUP_REMOVED lines=22> */
[C---:B------:R-:W-:Y:S02]  /*3c70*/  VIADD R10, R16.reuse, 0x20 ;  /* 0x00000020100a7836 */ /* 0x040fe40000000000 */
[-CC-:B------:R-:W-:Y:S01]  /*3c80*/  FFMA.RM R8, R19, R15.reuse, R14.reuse ;  /* 0x0000000f13087223 */ /* 0x180fe2000000400e */
[C---:B------:R-:W-:Y:S02]  /*3c90*/  ISETP.NE.AND P3, PT, R16.reuse, RZ, PT ;  /* 0x000000ff1000720c */ /* 0x040fe40003f65270 */
[----:B------:R-:W-:Y:S01]  /*3ca0*/  LOP3.LUT R5, R3, 0x7fffff, RZ, 0xc0, !PT ;  /* 0x007fffff03057812 */ /* 0x000fe200078ec0ff */
[----:B------:R-:W-:Y:S01]  /*3cb0*/  FFMA.RP R3, R19, R15, R14 ;  /* 0x0000000f13037223 */ /* 0x000fe2000000800e */
[----:B------:R-:W-:Y:S01]  /*3cc0*/  IMAD.MOV R14, RZ, RZ, -R16 ;  /* 0x000000ffff0e7224 */ /* 0x000fe200078e0a10 */
[----:B------:R-:W-:Y:S02]  /*3cd0*/  ISETP.NE.AND P1, PT, R16, RZ, PT ;  /* 0x000000ff1000720c */ /* 0x000fe40003f25270 */
[----:B------:R-:W-:-:S02]  /*3ce0*/  LOP3.LUT R5, R5, 0x800000, RZ, 0xfc, !PT ;  /* 0x0080000005057812 */ /* 0x000fc400078efcff */
[----:B------:R-:W-:Y:S02]  /*3cf0*/  FSETP.NEU.FTZ.AND P0, PT, R3, R8, PT ;  /* 0x000000080300720b */ /* 0x000fe40003f1d000 */
        /* <DEDUP_REMOVED lines=12> */
.L_x_1973:
[----:B------:R-:W-:-:S04]  /*3dc0*/  LOP3.LUT R2, R2, 0x80000000, RZ, 0xc0, !PT ;  /* 0x8000000002027812 */ /* 0x000fc800078ec0ff */
[----:B------:R-:W-:Y:S01]  /*3dd0*/  LOP3.LUT R2, R2, 0x7f800000, RZ, 0xfc, !PT ;  /* 0x7f80000002027812 */ /* 0x000fe200078efcff */
[----:B------:R-:W-:Y:S06]  /*3de0*/  BRA `(.L_x_1974) ;  /* 0x0000000000047947 */ /* 0x000fec0003800000 */
.L_x_1972:
[----:B------:R-:W-:-:S07]  /*3df0*/  IMAD R2, R8, 0x800000, R2 ;  /* 0x0080000008027824 */ /* 0x000fce00078e0202 */
.L_x_1974:
[----:B------:R-:W-:Y:S05]  /*3e00*/  BSYNC.RECONVERGENT B3 ;  /* 0x0000000000037941 */ /* 0x000fea0003800200 */
.L_x_1971:
[----:B------:R-:W-:Y:S05]  /*3e10*/  BRA `(.L_x_1975) ;  /* 0x0000000000207947 */ /* 0x000fea0003800000 */
.L_x_1970:
[----:B------:R-:W-:-:S04]  /*3e20*/  LOP3.LUT R2, R3, 0x80000000, R2, 0x48, !PT ;  /* 0x8000000003027812 */ /* 0x000fc800078e4802 */
[----:B------:R-:W-:Y:S01]  /*3e30*/  LOP3.LUT R2, R2, 0x7f800000, RZ, 0xfc, !PT ;  /* 0x7f80000002027812 */ /* 0x000fe200078efcff */
[----:B------:R-:W-:Y:S06]  /*3e40*/  BRA `(.L_x_1975) ;  /* 0x0000000000147947 */ /* 0x000fec0003800000 */
.L_x_1969:
[----:B------:R-:W-:Y:S01]  /*3e50*/  LOP3.LUT R2, R3, 0x80000000, R2, 0x48, !PT ;  /* 0x8000000003027812 */ /* 0x000fe200078e4802 */
[----:B------:R-:W-:Y:S06]  /*3e60*/  BRA `(.L_x_1975) ;  /* 0x00000000000c7947 */ /* 0x000fec0003800000 */
.L_x_1968:
[----:B------:R-:W0:Y:S01]  /*3e70*/  MUFU.RSQ R2, -QNAN ;  /* 0xffc0000000027908 */ /* 0x000e220000001400 */
[----:B------:R-:W-:Y:S05]  /*3e80*/  BRA `(.L_x_1975) ;  /* 0x0000000000047947 */ /* 0x000fea0003800000 */
.L_x_1967:
[----:B------:R-:W-:-:S07]  /*3e90*/  FADD.FTZ R2, R2, R3 ;  /* 0x0000000302027221 */ /* 0x000fce0000010000 */
.L_x_1975:
[----:B------:R-:W-:Y:S05]  /*3ea0*/  BSYNC.RECONVERGENT B2 ;  /* 0x0000000000027941 */ /* 0x000fea0003800200 */
.L_x_1965:
[----:B------:R-:W-:-:S04]  /*3eb0*/  IMAD.MOV.U32 R5, RZ, RZ, 0x0 ;  /* 0x00000000ff057424 */ /* 0x000fc800078e00ff */
[----:B0-----:R-:W-:Y:S05]  /*3ec0*/  RET.REL.NODEC R4 `(_Z18point_cloud_kernelPfPhS_PiS1_) ;  /* 0xffffffc0044c7950 */ /* 0x001fea0003c3ffff */
.L_x_1976:
        /* <DEDUP_REMOVED lines=11> */
.L_x_1996:


//--------------------- .nv.global.init           --------------------------
	.section	.nv.global.init,"aw",@progbits
	.align	4
.nv.global.init:
	.type		__cudart_i2opi_f,@object
	.size		__cudart_i2opi_f,(.L_0 - __cudart_i2opi_f)
__cudart_i2opi_f:
        /*0000*/ 	.byte	0x41, 0x90, 0x43, 0x3c, 0x99, 0x95, 0x62, 0xdb, 0xc0, 0xdd, 0x34, 0xf5, 0xd1, 0x57, 0x27, 0xfc
        /*0010*/ 	.byte	0x29, 0x15, 0x44, 0x4e, 0x6e, 0x83, 0xf9, 0xa2
.L_0:


//--------------------- .nv.shared.reserved.0     --------------------------
	.section	.nv.shared.reserved.0,"aw",@nobits
	.weak		__nv_reservedSMEM_offset_0_alias
	.size		__nv_reservedSMEM_offset_0_alias, 0, 64
	.other		__nv_reservedSMEM_offset_0_alias,@"STO_CUDA_RESERVED_SHARED STV_DEFAULT"
__nv_reservedSMEM_offset_0_alias:
	.zero		0
	.zero		64


//--------------------- .nv.constant0._Z33SquaredDistanceTransform_stanfordPtPhPfS0_PiS2_S1_S2_S1_ --------------------------
	.section	.nv.constant0._Z33SquaredDistanceTransform_stanfordPtPhPfS0_PiS2_S1_S2_S1_,"a",@progbits
	.sectionflags	@""
	.align	4
.nv.constant0._Z33SquaredDistanceTransform_stanfordPtPhPfS0_PiS2_S1_S2_S1_:
	.zero		968


//--------------------- .nv.constant0._Z24SquaredDistanceTransformPhS_PfS_S0_PiS1_S0_S1_S0_ --------------------------
	.section	.nv.constant0._Z24SquaredDistanceTransformPhS_PfS_S0_PiS1_S0_S1_S0_,"a",@progbits
	.sectionflags	@""
	.align	4
.nv.constant0._Z24SquaredDistanceTransformPhS_PfS_S0_PiS1_S0_S1_S0_:
	.zero		976


//--------------------- .nv.constant0._Z24downsample_limits_kernelPhS_Pf --------------------------
	.section	.nv.constant0._Z24downsample_limits_kernelPhS_Pf,"a",@progbits
	.sectionflags	@""
	.align	4
.nv.constant0._Z24downsample_limits_kernelPhS_Pf:
	.zero		920


//--------------------- .nv.constant0._Z22downsample_grid_kernelPhS_Pf --------------------------
	.section	.nv.constant0._Z22downsample_grid_kernelPhS_Pf,"a",@progbits
	.sectionflags	@""
	.align	4
.nv.constant0._Z22downsample_grid_kernelPhS_Pf:
	.zero		920


//--------------------- .nv.constant0._Z13get_gt_kernelPiPhPf --------------------------
	.section	.nv.constant0._Z13get_gt_kernelPiPhPf,"a",@progbits
	.sectionflags	@""
	.align	4
.nv.constant0._Z13get_gt_kernelPiPhPf:
	.zero		920


//--------------------- .nv.constant0._Z18get_one_hot_kernelPfPiS_S0_S_ --------------------------
	.section	.nv.constant0._Z18get_one_hot_kernelPfPiS_S0_S_,"a",@progbits
	.sectionflags	@""
	.align	4
.nv.constant0._Z18get_one_hot_kernelPfPiS_S0_S_:
	.zero		936


//--------------------- .nv.constant0._Z20filter_voxels_kernelPhS_Pf --------------------------
	.section	.nv.constant0._Z20filter_voxels_kernelPhS_Pf,"a",@progbits
	.sectionflags	@""
	.align	4
.nv.constant0._Z20filter_voxels_kernelPhS_Pf:
	.zero		920


//--------------------- .nv.constant0._Z22get_voxels_edge_kernelPfPiS0_S_S0_PhS1_S_ --------------------------
	.section	.nv.constant0._Z22get_voxels_edge_kernelPfPiS0_S_S0_PhS1_S_,"a",@progbits
	.sectionflags	@""
	.align	4
.nv.constant0._Z22get_voxels_edge_kernelPfPiS0_S_S0_PhS1_S_:
	.zero		960


//--------------------- .nv.constant0._Z17get_voxels_kernelPfPiS_S0_PhS_ --------------------------
	.section	.nv.constant0._Z17get_voxels_kernelPfPiS_S0_PhS_,"a",@progbits
	.sectionflags	@""
	.align	4
.nv.constant0._Z17get_voxels_kernelPfPiS_S0_PhS_:
	.zero		944


//--------------------- .nv.constant0._Z27point_cloud_stanford_kernelPtPfPiS1_ --------------------------
	.section	.nv.constant0._Z27point_cloud_stanford_kernelPtPfPiS1_,"a",@progbits
	.sectionflags	@""
	.align	4
.nv.constant0._Z27point_cloud_stanford_kernelPtPfPiS1_:
	.zero		928


//--------------------- .nv.constant0._Z18point_cloud_kernelPfPhS_PiS1_ --------------------------
	.section	.nv.constant0._Z18point_cloud_kernelPfPhS_PiS1_,"a",@progbits
	.sectionflags	@""
	.align	4
.nv.constant0._Z18point_cloud_kernelPfPhS_PiS1_:
	.zero		936


//--------------------- SYMBOLS --------------------------

	.type		.nv.reservedSmem.offset0,@object
	.size		.nv.reservedSmem.offset0,0x4
